def matmul_kernel(
    a_ptr,
    b_ptr,
    c_ptr,
    M,
    N,
    K,
    stride_am,
    stride_ak,
    stride_bk,
    stride_bn,
    stride_cm,
    stride_cn,
    BLOCK_M: tl.constexpr,
    BLOCK_N: tl.constexpr,
    BLOCK_K: tl.constexpr,
    GROUP_M: tl.constexpr,
):
    pid = tl.program_id(axis=0)
    num_pid_m = tl.cdiv(M, BLOCK_M)
    num_pid_n = tl.cdiv(N, BLOCK_N)
    num_pid_in_group = GROUP_M * num_pid_n
    group_id = pid // num_pid_in_group
    first_pid_m = group_id * GROUP_M
    group_size_m = min(num_pid_m - first_pid_m, GROUP_M)
    pid_m = first_pid_m + ((pid % num_pid_in_group) % group_size_m)
    pid_n = (pid % num_pid_in_group) // group_size_m

    offs_am = (pid_m * BLOCK_M + tl.arange(0, BLOCK_M)) % M
    offs_bn = (pid_n * BLOCK_N + tl.arange(0, BLOCK_N)) % N
    offs_k = tl.arange(0, BLOCK_K)
    a_ptrs = a_ptr + offs_am[:, None] * stride_am + offs_k[None, :] * stride_ak
    b_ptrs = b_ptr + offs_k[:, None] * stride_bk + offs_bn[None, :] * stride_bn

    acc = tl.zeros((BLOCK_M, BLOCK_N), dtype=tl.float32)
    for kk in range(0, tl.cdiv(K, BLOCK_K)):
        a = tl.load(a_ptrs, mask=offs_k[None, :] < K - kk * BLOCK_K, other=0.0)
        b = tl.load(b_ptrs, mask=offs_k[:, None] < K - kk * BLOCK_K, other=0.0)
        acc = tl.dot(a, b, acc)
        a_ptrs += BLOCK_K * stride_ak
        b_ptrs += BLOCK_K * stride_bk

    c = acc.to(c_ptr.dtype.element_ty)
    offs_cm = pid_m * BLOCK_M + tl.arange(0, BLOCK_M)
    offs_cn = pid_n * BLOCK_N + tl.arange(0, BLOCK_N)
    c_ptrs = c_ptr + offs_cm[:, None] * stride_cm + offs_cn[None, :] * stride_cn
    mask = (offs_cm[:, None] < M) & (offs_cn[None, :] < N)
    tl.store(c_ptrs, c, mask=mask)

# config = {"BLOCK_K": 256, "BLOCK_M": 16, "BLOCK_N": 256, "GROUP_M": 8, "arch": "sm_90", "dtype": "fp16", "num_ctas": 1, "num_stages": 3, "num_warps": 4}
# arch = sm_90


// ===== COMPILED SASS (sm_90a) =====

	.target	sm_90a

	.elftype	@"ET_EXEC"


//--------------------- .note.nv.tkinfo           --------------------------
	.section	.note.nv.tkinfo,"",@"SHT_NOTE"
	.sectionflags	@"SHF_NOTE_NV_TKINFO"
	.tkinfo
        /*0018*/ 	.word	0x00000002
        /*0030*/ 	.string	""
        /*0030*/ 	.string	"ptxas"
        /*0030*/ 	.string	"Cuda compilation tools, release 13.0, V13.0.88"
        /*0030*/ 	.string	"Build cuda_13.0.r13.0/compiler.36424714_0"
        /*0030*/ 	.string	"-v  -suppress-debug-info  -lineinfo  -arch sm_90a "



//--------------------- .note.nv.cuinfo           --------------------------
	.section	.note.nv.cuinfo,"",@"SHT_NOTE"
	.sectionflags	@"SHF_NOTE_NV_CUINFO"
        /*0018*/ 	.short	0x0002
        /*001a*/ 	.short	0x005a
        /*001c*/ 	.short	0x0082
	.zero		2


//--------------------- .nv.info                  --------------------------
	.section	.nv.info,"",@"SHT_CUDA_INFO"
	.align	4


	//----- nvinfo : EIATTR_REGCOUNT
	.align		4
        /*0000*/ 	.byte	0x04, 0x2f
        /*0002*/ 	.short	(.L_1 - .L_0)
	.align		4
.L_0:
        /*0004*/ 	.word	index@(matmul_kernel)
        /*0008*/ 	.word	0x00000020


	//----- nvinfo : EIATTR_FRAME_SIZE
	.align		4
.L_1:
        /*000c*/ 	.byte	0x04, 0x11
        /*000e*/ 	.short	(.L_3 - .L_2)
	.align		4
.L_2:
        /*0010*/ 	.word	index@(matmul_kernel)
        /*0014*/ 	.word	0x000028c0


	//----- nvinfo : EIATTR_MIN_STACK_SIZE
	.align		4
.L_3:
        /*0018*/ 	.byte	0x04, 0x12
        /*001a*/ 	.short	(.L_5 - .L_4)
	.align		4
.L_4:
        /*001c*/ 	.word	index@(matmul_kernel)
        /*0020*/ 	.word	0x000028c0
.L_5:


//--------------------- .nv.compat                --------------------------
	.section	.nv.compat,"",@"SHT_CUDA_COMPAT_INFO"
	.align	4
        /*0000*/ 	.byte	0x02, 0x09, 0x01, 0x00, 0x02, 0x02, 0x01, 0x00, 0x02, 0x05, 0x05, 0x00, 0x03, 0x07, 0x01, 0x01
        /*0010*/ 	.byte	0x02, 0x03, 0x00, 0x00, 0x02, 0x06, 0x01, 0x00, 0x04, 0x0b, 0x08, 0x00, 0x00, 0x00, 0x00, 0x00
        /*0020*/ 	.byte	0x00, 0x00, 0x00, 0x00


//--------------------- .nv.info.matmul_kernel    --------------------------
	.section	.nv.info.matmul_kernel,"",@"SHT_CUDA_INFO"
	.sectionflags	@""
	.align	4


	//----- nvinfo : EIATTR_CUDA_API_VERSION
	.align		4
        /*0000*/ 	.byte	0x04, 0x37
        /*0002*/ 	.short	(.L_7 - .L_6)
.L_6:
        /*0004*/ 	.word	0x00000082


	//----- nvinfo : EIATTR_KPARAM_INFO
	.align		4
.L_7:
        /*0008*/ 	.byte	0x04, 0x17
        /*000a*/ 	.short	(.L_9 - .L_8)
.L_8:
        /*000c*/ 	.word	0x00000000
        /*0010*/ 	.short	0x000d
        /*0012*/ 	.short	0x0048
        /*0014*/ 	.byte	0x00, 0xf4, 0x21, 0x00


	//----- nvinfo : EIATTR_KPARAM_INFO
	.align		4
.L_9:
        /*0018*/ 	.byte	0x04, 0x17
        /*001a*/ 	.short	(.L_11 - .L_10)
.L_10:
        /*001c*/ 	.word	0x00000000
        /*0020*/ 	.short	0x000c
        /*0022*/ 	.short	0x0040
        /*0024*/ 	.byte	0x00, 0xf4, 0x21, 0x00


	//----- nvinfo : EIATTR_KPARAM_INFO
	.align		4
.L_11:
        /*0028*/ 	.byte	0x04, 0x17
        /*002a*/ 	.short	(.L_13 - .L_12)
.L_12:
        /*002c*/ 	.word	0x00000000
        /*0030*/ 	.short	0x000b
        /*0032*/ 	.short	0x0038
        /*0034*/ 	.byte	0x00, 0xf0, 0x11, 0x00


	//----- nvinfo : EIATTR_KPARAM_INFO
	.align		4
.L_13:
        /*0038*/ 	.byte	0x04, 0x17
        /*003a*/ 	.short	(.L_15 - .L_14)
.L_14:
        /*003c*/ 	.word	0x00000000
        /*0040*/ 	.short	0x000a
        /*0042*/ 	.short	0x0034
        /*0044*/ 	.byte	0x00, 0xf0, 0x11, 0x00


	//----- nvinfo : EIATTR_KPARAM_INFO
	.align		4
.L_15:
        /*0048*/ 	.byte	0x04, 0x17
        /*004a*/ 	.short	(.L_17 - .L_16)
.L_16:
        /*004c*/ 	.word	0x00000000
        /*0050*/ 	.short	0x0009
        /*0052*/ 	.short	0x0030
        /*0054*/ 	.byte	0x00, 0xf0, 0x11, 0x00


	//----- nvinfo : EIATTR_KPARAM_INFO
	.align		4
.L_17:
        /*0058*/ 	.byte	0x04, 0x17
        /*005a*/ 	.short	(.L_19 - .L_18)
.L_18:
        /*005c*/ 	.word	0x00000000
        /*0060*/ 	.short	0x0008
        /*0062*/ 	.short	0x002c
        /*0064*/ 	.byte	0x00, 0xf0, 0x11, 0x00


	//----- nvinfo : EIATTR_KPARAM_INFO
	.align		4
.L_19:
        /*0068*/ 	.byte	0x04, 0x17
        /*006a*/ 	.short	(.L_21 - .L_20)
.L_20:
        /*006c*/ 	.word	0x00000000
        /*0070*/ 	.short	0x0007
        /*0072*/ 	.short	0x0028
        /*0074*/ 	.byte	0x00, 0xf0, 0x11, 0x00


	//----- nvinfo : EIATTR_KPARAM_INFO
	.align		4
.L_21:
        /*0078*/ 	.byte	0x04, 0x17
        /*007a*/ 	.short	(.L_23 - .L_22)
.L_22:
        /*007c*/ 	.word	0x00000000
        /*0080*/ 	.short	0x0006
        /*0082*/ 	.short	0x0024
        /*0084*/ 	.byte	0x00, 0xf0, 0x11, 0x00


	//----- nvinfo : EIATTR_KPARAM_INFO
	.align		4
.L_23:
        /*0088*/ 	.byte	0x04, 0x17
        /*008a*/ 	.short	(.L_25 - .L_24)
.L_24:
        /*008c*/ 	.word	0x00000000
        /*0090*/ 	.short	0x0005
        /*0092*/ 	.short	0x0020
        /*0094*/ 	.byte	0x00, 0xf0, 0x11, 0x00


	//----- nvinfo : EIATTR_KPARAM_INFO
	.align		4
.L_25:
        /*0098*/ 	.byte	0x04, 0x17
        /*009a*/ 	.short	(.L_27 - .L_26)
.L_26:
        /*009c*/ 	.word	0x00000000
        /*00a0*/ 	.short	0x0004
        /*00a2*/ 	.short	0x001c
        /*00a4*/ 	.byte	0x00, 0xf0, 0x11, 0x00


	//----- nvinfo : EIATTR_KPARAM_INFO
	.align		4
.L_27:
        /*00a8*/ 	.byte	0x04, 0x17
        /*00aa*/ 	.short	(.L_29 - .L_28)
.L_28:
        /*00ac*/ 	.word	0x00000000
        /*00b0*/ 	.short	0x0003
        /*00b2*/ 	.short	0x0018
        /*00b4*/ 	.byte	0x00, 0xf0, 0x11, 0x00


	//----- nvinfo : EIATTR_KPARAM_INFO
	.align		4
.L_29:
        /*00b8*/ 	.byte	0x04, 0x17
        /*00ba*/ 	.short	(.L_31 - .L_30)
.L_30:
        /*00bc*/ 	.word	0x00000000
        /*00c0*/ 	.short	0x0002
        /*00c2*/ 	.short	0x0010
        /*00c4*/ 	.byte	0x00, 0xf4, 0x21, 0x00


	//----- nvinfo : EIATTR_KPARAM_INFO
	.align		4
.L_31:
        /*00c8*/ 	.byte	0x04, 0x17
        /*00ca*/ 	.short	(.L_33 - .L_32)
.L_32:
        /*00cc*/ 	.word	0x00000000
        /*00d0*/ 	.short	0x0001
        /*00d2*/ 	.short	0x0008
        /*00d4*/ 	.byte	0x00, 0xf4, 0x21, 0x00


	//----- nvinfo : EIATTR_KPARAM_INFO
	.align		4
.L_33:
        /*00d8*/ 	.byte	0x04, 0x17
        /*00da*/ 	.short	(.L_35 - .L_34)
.L_34:
        /*00dc*/ 	.word	0x00000000
        /*00e0*/ 	.short	0x0000
        /*00e2*/ 	.short	0x0000
        /*00e4*/ 	.byte	0x00, 0xf4, 0x21, 0x00


	//----- nvinfo : EIATTR_SPARSE_MMA_MASK
	.align		4
.L_35:
        /*00e8*/ 	.byte	0x03, 0x50
        /*00ea*/ 	.short	0x0000


	//----- nvinfo : EIATTR_MAXREG_COUNT
	.align		4
        /*00ec*/ 	.byte	0x03, 0x1b
        /*00ee*/ 	.short	0x00ff


	//----- nvinfo : EIATTR_NUM_BARRIERS
	.align		4
        /*00f0*/ 	.byte	0x02, 0x4c
        /*00f2*/ 	.byte	0x01
	.zero		1


	//----- nvinfo : EIATTR_ANNOTATIONS
	.align		4
        /*00f4*/ 	.byte	0x04, 0x55
        /*00f6*/ 	.short	(.L_37 - .L_36)


	//   ....[0]....
.L_36:
        /*00f8*/ 	.word	0x00000001
        /*00fc*/ 	.byte	0x10, 0x05, 0x00, 0x00, 0x01, 0x00, 0x00, 0x00, 0x30, 0x05, 0x00, 0x00, 0x01, 0x00, 0x00, 0x00
        /* <DEDUP_REMOVED lines=383> */
        /*18fc*/ 	.byte	0x60, 0x06, 0x01, 0x00


	//----- nvinfo : EIATTR_MERCURY_ISA_VERSION
	.align		4
.L_37:
        /*1900*/ 	.byte	0x03, 0x5f
        /*1902*/ 	.short	0x0101


	//----- nvinfo : EIATTR_EXIT_INSTR_OFFSETS
	.align		4
        /*1904*/ 	.byte	0x04, 0x1c
        /*1906*/ 	.short	(.L_39 - .L_38)


	//   ....[0]....
.L_38:
        /*1908*/ 	.word	0x00049ab0


	//   ....[1]....
        /*190c*/ 	.word	0x00049ae0


	//----- nvinfo : EIATTR_REQNTID
	.align		4
.L_39:
        /*1910*/ 	.byte	0x04, 0x10
        /*1912*/ 	.short	(.L_41 - .L_40)
.L_40:
        /*1914*/ 	.word	0x00000080
        /*1918*/ 	.word	0x00000001
        /*191c*/ 	.word	0x00000001


	//----- nvinfo : EIATTR_CBANK_PARAM_SIZE
	.align		4
.L_41:
        /*1920*/ 	.byte	0x03, 0x19
        /*1922*/ 	.short	0x0050


	//----- nvinfo : EIATTR_PARAM_CBANK
	.align		4
        /*1924*/ 	.byte	0x04, 0x0a
        /*1926*/ 	.short	(.L_43 - .L_42)
	.align		4
.L_42:
        /*1928*/ 	.word	index@(.nv.constant0.matmul_kernel)
        /*192c*/ 	.short	0x0210
        /*192e*/ 	.short	0x0050


	//----- nvinfo : EIATTR_SW_WAR
	.align		4
.L_43:
        /*1930*/ 	.byte	0x04, 0x36
        /*1932*/ 	.short	(.L_45 - .L_44)
.L_44:
        /*1934*/ 	.word	0x00000008
.L_45:


//--------------------- .nv.callgraph             --------------------------
	.section	.nv.callgraph,"",@"SHT_CUDA_CALLGRAPH"
	.align	4
	.sectionentsize	8
	.align		4
        /*0000*/ 	.word	0x00000000
	.align		4
        /*0004*/ 	.word	0xffffffff
	.align		4
        /*0008*/ 	.word	0x00000000
	.align		4
        /*000c*/ 	.word	0xfffffffe
	.align		4
        /*0010*/ 	.word	0x00000000
	.align		4
        /*0014*/ 	.word	0xfffffffd
	.align		4
        /*0018*/ 	.word	0x00000000
	.align		4
        /*001c*/ 	.word	0xfffffffc


//--------------------- .text.matmul_kernel       --------------------------
	.section	.text.matmul_kernel,"ax",@progbits
	.align	128
        .global         matmul_kernel
        .type           matmul_kernel,@function
        .size           matmul_kernel,(.L_x_4 - matmul_kernel)
        .other          matmul_kernel,@"STO_CUDA_ENTRY STV_DEFAULT"
matmul_kernel:
.text.matmul_kernel:
[----:B------:R-:W0:Y:S08]  /*0000*/  LDC R1, c[0x0][0x28] ;  /* 0x00000a00ff017b82 */ /* 0x000e300000000800 */
[----:B------:R-:W1:Y:S01]  /*0010*/  LDC.64 R2, c[0x0][0x228] ;  /* 0x00008a00ff027b82 */ /* 0x000e620000000a00 */
[----:B------:R-:W2:Y:S01]  /*0020*/  S2R R14, SR_TID.X ;  /* 0x00000000000e7919 */ /* 0x000ea20000002100 */
[----:B0-----:R-:W-:Y:S01]  /*0030*/  VIADD R1, R1, 0xffffd740 ;  /* 0xffffd74001017836 */ /* 0x001fe20000000000 */
[----:B------:R-:W-:Y:S01]  /*0040*/  ULDC.64 UR10, c[0x0][0x208] ;  /* 0x00008200000a7ab9 */ /* 0x000fe20000000a00 */
[----:B-1----:R-:W-:-:S05]  /*0050*/  VIADD R0, R3, 0xff ;  /* 0x000000ff03007836 */ /* 0x002fca0000000000 */
[----:B------:R-:W-:-:S04]  /*0060*/  SHF.R.S32.HI R5, RZ, 0x1f, R0 ;  /* 0x0000001fff057819 */ /* 0x000fc80000011400 */
[----:B------:R-:W-:-:S04]  /*0070*/  LEA.HI R5, R5, R0, RZ, 0x8 ;  /* 0x0000000005057211 */ /* 0x000fc800078f40ff */
[----:B------:R-:W-:Y:S02]  /*0080*/  SHF.R.S32.HI R0, RZ, 0x8, R5 ;  /* 0x00000008ff007819 */ /* 0x000fe40000011405 */
[----:B------:R-:W0:Y:S03]  /*0090*/  S2R R5, SR_CTAID.X ;  /* 0x0000000000057919 */ /* 0x000e260000002500 */
[----:B------:R-:W-:-:S05]  /*00a0*/  IMAD.SHL.U32 R0, R0, 0x8, RZ ;  /* 0x0000000800007824 */ /* 0x000fca00078e00ff */
[-C--:B------:R-:W-:Y:S02]  /*00b0*/  IABS R9, R0.reuse ;  /* 0x0000000000097213 */ /* 0x080fe40000000000 */
[----:B------:R-:W-:Y:S02]  /*00c0*/  IABS R12, R0 ;  /* 0x00000000000c7213 */ /* 0x000fe40000000000 */
[----:B------:R-:W1:Y:S08]  /*00d0*/  I2F.RP R4, R9 ;  /* 0x0000000900047306 */ /* 0x000e700000209400 */
[----:B-1----:R-:W1:Y:S01]  /*00e0*/  MUFU.RCP R4, R4 ;  /* 0x0000000400047308 */ /* 0x002e620000001000 */
[----:B0-----:R-:W-:Y:S01]  /*00f0*/  IABS R10, R5 ;  /* 0x00000005000a7213 */ /* 0x001fe20000000000 */
[----:B-1----:R-:W-:-:S02]  /*0100*/  VIADD R6, R4, 0xffffffe ;  /* 0x0ffffffe04067836 */ /* 0x002fc40000000000 */
[----:B------:R-:W-:-:S04]  /*0110*/  IMAD.MOV R4, RZ, RZ, -R12 ;  /* 0x000000ffff047224 */ /* 0x000fc800078e0a0c */
[----:B------:R0:W1:Y:S02]  /*0120*/  F2I.FTZ.U32.TRUNC.NTZ R7, R6 ;  /* 0x0000000600077305 */ /* 0x000064000021f000 */
[----:B0-----:R-:W-:Y:S02]  /*0130*/  IMAD.MOV.U32 R6, RZ, RZ, RZ ;  /* 0x000000ffff067224 */ /* 0x001fe400078e00ff */
[----:B-1----:R-:W-:-:S04]  /*0140*/  IMAD.MOV R8, RZ, RZ, -R7 ;  /* 0x000000ffff087224 */ /* 0x002fc800078e0a07 */
[----:B------:R-:W-:Y:S02]  /*0150*/  IMAD R11, R8, R9, RZ ;  /* 0x00000009080b7224 */ /* 0x000fe400078e02ff */
[----:B------:R-:W-:Y:S02]  /*0160*/  IMAD.MOV.U32 R8, RZ, RZ, R10 ;  /* 0x000000ffff087224 */ /* 0x000fe400078e000a */
[----:B------:R-:W-:-:S06]  /*0170*/  IMAD.HI.U32 R7, R7, R11, R6 ;  /* 0x0000000b07077227 */ /* 0x000fcc00078e0006 */
[----:B------:R-:W-:-:S04]  /*0180*/  IMAD.HI.U32 R7, R7, R8, RZ ;  /* 0x0000000807077227 */ /* 0x000fc800078e00ff */
[----:B------:R-:W-:-:S05]  /*0190*/  IMAD R4, R7, R4, R8 ;  /* 0x0000000407047224 */ /* 0x000fca00078e0208 */
[----:B------:R-:W-:-:S13]  /*01a0*/  ISETP.GT.U32.AND P1, PT, R9, R4, PT ;  /* 0x000000040900720c */ /* 0x000fda0003f24070 */
[----:B------:R-:W-:Y:S02]  /*01b0*/  @!P1 IMAD.IADD R4, R4, 0x1, -R9 ;  /* 0x0000000104049824 */ /* 0x000fe400078e0a09 */
[----:B------:R-:W-:Y:S01]  /*01c0*/  @!P1 VIADD R7, R7, 0x1 ;  /* 0x0000000107079836 */ /* 0x000fe20000000000 */
[----:B------:R-:W-:Y:S02]  /*01d0*/  ISETP.NE.AND P1, PT, R0, RZ, PT ;  /* 0x000000ff0000720c */ /* 0x000fe40003f25270 */
[----:B------:R-:W-:Y:S02]  /*01e0*/  ISETP.GE.U32.AND P0, PT, R4, R9, PT ;  /* 0x000000090400720c */ /* 0x000fe40003f06070 */
[----:B------:R-:W-:-:S04]  /*01f0*/  LOP3.LUT R4, R5, R0, RZ, 0x3c, !PT ;  /* 0x0000000005047212 */ /* 0x000fc800078e3cff */
[----:B------:R-:W-:Y:S01]  /*0200*/  ISETP.GE.AND P2, PT, R4, RZ, PT ;  /* 0x000000ff0400720c */ /* 0x000fe20003f46270 */
[----:B------:R-:W-:-:S06]  /*0210*/  VIADD R4, R2, 0xf ;  /* 0x0000000f02047836 */ /* 0x000fcc0000000000 */
[----:B------:R-:W-:-:S04]  /*0220*/  @P0 VIADD R7, R7, 0x1 ;  /* 0x0000000107070836 */ /* 0x000fc80000000000 */
[----:B------:R-:W-:Y:S01]  /*0230*/  IMAD.MOV.U32 R6, RZ, RZ, R7 ;  /* 0x000000ffff067224 */ /* 0x000fe200078e0007 */
[----:B------:R-:W-:-:S03]  /*0240*/  SHF.R.S32.HI R7, RZ, 0x1f, R4 ;  /* 0x0000001fff077819 */ /* 0x000fc60000011404 */
[----:B------:R-:W-:Y:S01]  /*0250*/  @!P2 IMAD.MOV R6, RZ, RZ, -R6 ;  /* 0x000000ffff06a224 */ /* 0x000fe200078e0a06 */
[----:B------:R-:W-:Y:S02]  /*0260*/  @!P1 LOP3.LUT R6, RZ, R0, RZ, 0x33, !PT ;  /* 0x00000000ff069212 */ /* 0x000fe400078e33ff */
[----:B------:R-:W-:-:S03]  /*0270*/  LEA.HI R7, R7, R4, RZ, 0x4 ;  /* 0x0000000407077211 */ /* 0x000fc600078f20ff */
[----:B------:R-:W-:Y:S02]  /*0280*/  IMAD.SHL.U32 R4, R6, 0x8, RZ ;  /* 0x0000000806047824 */ /* 0x000fe400078e00ff */
[----:B------:R-:W-:-:S03]  /*0290*/  IMAD.MOV R6, RZ, RZ, -R6 ;  /* 0x000000ffff067224 */ /* 0x000fc600078e0a06 */
[----:B------:R-:W-:Y:S01]  /*02a0*/  LEA.HI.SX32 R7, R7, -R4, 0x1c ;  /* 0x8000000407077211 */ /* 0x000fe200078fe2ff */
[----:B------:R-:W-:Y:S02]  /*02b0*/  IMAD R15, R0, R6, R5 ;  /* 0x00000006000f7224 */ /* 0x000fe400078e0205 */
[----:B------:R-:W-:Y:S01]  /*02c0*/  IMAD.MOV.U32 R6, RZ, RZ, RZ ;  /* 0x000000ffff067224 */ /* 0x000fe200078e00ff */
[----:B------:R-:W-:Y:S02]  /*02d0*/  VIMNMX R8, R7, 0x8, PT ;  /* 0x0000000807087848 */ /* 0x000fe40003fe0100 */
[----:B------:R-:W-:Y:S02]  /*02e0*/  IABS R13, R15 ;  /* 0x0000000f000d7213 */ /* 0x000fe40000000000 */
[----:B------:R-:W-:-:S04]  /*02f0*/  IABS R11, R8 ;  /* 0x00000008000b7213 */ /* 0x000fc80000000000 */
[----:B------:R-:W0:Y:S08]  /*0300*/  I2F.RP R9, R11 ;  /* 0x0000000b00097306 */ /* 0x000e300000209400 */
[----:B0-----:R-:W0:Y:S02]  /*0310*/  MUFU.RCP R9, R9 ;  /* 0x0000000900097308 */ /* 0x001e240000001000 */
[----:B0-----:R-:W-:-:S06]  /*0320*/  VIADD R7, R9, 0xffffffe ;  /* 0x0ffffffe09077836 */ /* 0x001fcc0000000000 */
[----:B------:R-:W0:Y:S02]  /*0330*/  F2I.FTZ.U32.TRUNC.NTZ R7, R7 ;  /* 0x0000000700077305 */ /* 0x000e24000021f000 */
[----:B0-----:R-:W-:-:S04]  /*0340*/  IMAD.MOV R10, RZ, RZ, -R7 ;  /* 0x000000ffff0a7224 */ /* 0x001fc800078e0a07 */
[----:B------:R-:W-:-:S04]  /*0350*/  IMAD.MOV.U32 R0, RZ, RZ, R10 ;  /* 0x000000ffff007224 */ /* 0x000fc800078e000a */
[----:B------:R-:W-:Y:S01]  /*0360*/  IMAD R5, R0, R11, RZ ;  /* 0x0000000b00057224 */ /* 0x000fe200078e02ff */
[----:B------:R-:W-:-:S03]  /*0370*/  IABS R0, R8 ;  /* 0x0000000800007213 */ /* 0x000fc60000000000 */
[----:B------:R-:W-:Y:S02]  /*0380*/  IMAD.HI.U32 R6, R7, R5, R6 ;  /* 0x0000000507067227 */ /* 0x000fe400078e0006 */
[----:B------:R-:W0:Y:S02]  /*0390*/  LDC R7, c[0x0][0x230] ;  /* 0x00008c00ff077b82 */ /* 0x000e240000000800 */
[----:B------:R-:W-:Y:S02]  /*03a0*/  IMAD.MOV R0, RZ, RZ, -R0 ;  /* 0x000000ffff007224 */ /* 0x000fe400078e0a00 */
[----:B------:R-:W-:-:S04]  /*03b0*/  IMAD.HI.U32 R6, R6, R13, RZ ;  /* 0x0000000d06067227 */ /* 0x000fc800078e00ff */
[----:B------:R-:W-:-:S05]  /*03c0*/  IMAD R0, R6, R0, R13 ;  /* 0x0000000006007224 */ /* 0x000fca00078e020d */
[----:B------:R-:W-:Y:S01]  /*03d0*/  ISETP.GT.U32.AND P1, PT, R11, R0, PT ;  /* 0x000000000b00720c */ /* 0x000fe20003f24070 */
[----:B0-----:R-:W-:-:S12]  /*03e0*/  VIADD R7, R7, 0xff ;  /* 0x000000ff07077836 */ /* 0x001fd80000000000 */
[----:B------:R-:W-:Y:S02]  /*03f0*/  @!P1 IMAD.IADD R0, R0, 0x1, -R11 ;  /* 0x0000000100009824 */ /* 0x000fe400078e0a0b */
[----:B------:R-:W-:Y:S01]  /*0400*/  @!P1 VIADD R6, R6, 0x1 ;  /* 0x0000000106069836 */ /* 0x000fe20000000000 */
[----:B------:R-:W-:Y:S02]  /*0410*/  ISETP.NE.AND P1, PT, R8, RZ, PT ;  /* 0x000000ff0800720c */ /* 0x000fe40003f25270 */
[----:B------:R-:W-:Y:S02]  /*0420*/  ISETP.GE.U32.AND P0, PT, R0, R11, PT ;  /* 0x0000000b0000720c */ /* 0x000fe40003f06070 */
[----:B------:R-:W-:-:S04]  /*0430*/  LOP3.LUT R0, R15, R8, RZ, 0x3c, !PT ;  /* 0x000000080f007212 */ /* 0x000fc800078e3cff */
[----:B------:R-:W-:Y:S02]  /*0440*/  ISETP.GE.AND P2, PT, R0, RZ, PT ;  /* 0x000000ff0000720c */ /* 0x000fe40003f46270 */
[----:B--2---:R-:W-:-:S05]  /*0450*/  LOP3.LUT R0, R14, 0xf, RZ, 0xc0, !PT ;  /* 0x0000000f0e007812 */ /* 0x004fca00078ec0ff */
[----:B------:R-:W-:Y:S01]  /*0460*/  @P0 VIADD R6, R6, 0x1 ;  /* 0x0000000106060836 */ /* 0x000fe20000000000 */
[----:B------:R-:W-:-:S05]  /*0470*/  ISETP.GT.AND P0, PT, R7, 0xff, PT ;  /* 0x000000ff0700780c */ /* 0x000fca0003f04270 */
[----:B------:R-:W-:Y:S01]  /*0480*/  @!P2 IMAD.MOV R6, RZ, RZ, -R6 ;  /* 0x000000ffff06a224 */ /* 0x000fe200078e0a06 */
[----:B------:R-:W-:-:S05]  /*0490*/  @!P1 LOP3.LUT R6, RZ, R8, RZ, 0x33, !PT ;  /* 0x00000008ff069212 */ /* 0x000fca00078e33ff */
[----:B------:R-:W-:Y:S02]  /*04a0*/  IMAD.MOV R5, RZ, RZ, -R6 ;  /* 0x000000ffff057224 */ /* 0x000fe400078e0a06 */
[----:B------:R-:W-:Y:S02]  /*04b0*/  IMAD.SHL.U32 R24, R6, 0x100, RZ ;  /* 0x0000010006187824 */ /* 0x000fe400078e00ff */
[----:B------:R-:W-:-:S04]  /*04c0*/  IMAD R5, R8, R5, R15 ;  /* 0x0000000508057224 */ /* 0x000fc800078e020f */
[----:B------:R-:W-:Y:S01]  /*04d0*/  IMAD.IADD R5, R4, 0x1, R5 ;  /* 0x0000000104057824 */ /* 0x000fe200078e0205 */
[----:B------:R-:W-:-:S03]  /*04e0*/  SHF.R.U32.HI R4, RZ, 0x4, R14 ;  /* 0x00000004ff047819 */ /* 0x000fc6000001160e */
[----:B------:R-:W-:Y:S01]  /*04f0*/  IMAD R5, R5, 0x10, R0 ;  /* 0x0000001005057824 */ /* 0x000fe200078e0200 */
[----:B------:R-:W-:-:S04]  /*0500*/  SGXT.U32 R0, R4, 0x3 ;  /* 0x000000030400781a */ /* 0x000fc80000000000 */
[----:B------:R0:W-:Y:S01]  /*0510*/  STL [R1+0x1690], R5 ;  /* 0x0016900501007387 */ /* 0x0001e20000100800 */
[----:B------:R-:W-:-:S03]  /*0520*/  LOP3.LUT R0, R0, 0xf0, RZ, 0xfc, !PT ;  /* 0x000000f000007812 */ /* 0x000fc600078efcff */
[----:B------:R0:W-:Y:S01]  /*0530*/  STL [R1+0x184], R24 ;  /* 0x0001841801007387 */ /* 0x0001e20000100800 */
[----:B------:R-:W-:Y:S05]  /*0540*/  @P0 BRA `(.L_x_0) ;  /* 0x0000000000380947 */ /* 0x000fea0003800000 */
[C---:B------:R-:W-:Y:S01]  /*0550*/  IMAD.SHL.U32 R0, R14.reuse, 0x20, RZ ;  /* 0x000000200e007824 */ /* 0x040fe200078e00ff */
[----:B------:R-:W-:Y:S01]  /*0560*/  CS2R R16, SRZ ;  /* 0x0000000000107805 */ /* 0x000fe2000001ff00 */
[----:B------:R-:W-:Y:S01]  /*0570*/  IMAD.SHL.U32 R2, R14, 0x10, RZ ;  /* 0x000000100e027824 */ /* 0x000fe200078e00ff */
[----:B------:R-:W-:Y:S02]  /*0580*/  CS2R R18, SRZ ;  /* 0x0000000000127805 */ /* 0x000fe4000001ff00 */
[----:B------:R-:W-:Y:S02]  /*0590*/  CS2R R12, SRZ ;  /* 0x00000000000c7805 */ /* 0x000fe4000001ff00 */
[----:B------:R-:W-:Y:S02]  /*05a0*/  LOP3.LUT R0, R0, 0x60, RZ, 0xc0, !PT ;  /* 0x0000006000007812 */ /* 0x000fe400078ec0ff */
[----:B------:R-:W-:Y:S01]  /*05b0*/  CS2R R14, SRZ ;  /* 0x00000000000e7805 */ /* 0x000fe2000001ff00 */
[----:B------:R1:W-:Y:S01]  /*05c0*/  STL [R1+0x1688], R2 ;  /* 0x0016880201007387 */ /* 0x0003e20000100800 */
[----:B------:R-:W-:-:S02]  /*05d0*/  CS2R R8, SRZ ;  /* 0x0000000000087805 */ /* 0x000fc4000001ff00 */
[----:B------:R-:W-:Y:S02]  /*05e0*/  CS2R R10, SRZ ;  /* 0x00000000000a7805 */ /* 0x000fe4000001ff00 */
[----:B0-----:R-:W-:Y:S01]  /*05f0*/  CS2R R4, SRZ ;  /* 0x0000000000047805 */ /* 0x001fe2000001ff00 */
[----:B------:R1:W-:Y:S01]  /*0600*/  STL [R1+0x168c], R0 ;  /* 0x00168c0001007387 */ /* 0x0003e20000100800 */
[----:B------:R-:W-:Y:S01]  /*0610*/  CS2R R6, SRZ ;  /* 0x0000000000067805 */ /* 0x000fe2000001ff00 */
[----:B------:R-:W-:Y:S06]  /*0620*/  BRA `(.L_x_1) ;  /* 0x0000048000707947 */ /* 0x000fec0003800000 */
.L_x_0:
[----:B------:R-:W-:Y:S01]  /*0630*/  IABS R12, R3 ;  /* 0x00000003000c7213 */ /* 0x000fe20000000000 */
[C---:B------:R-:W-:Y:S01]  /*0640*/  VIADD R6, R24.reuse, 0xff ;  /* 0x000000ff18067836 */ /* 0x040fe20000000000 */
[----:B------:R1:W-:Y:S01]  /*0650*/  STL [R1+0x1758], R3 ;  /* 0x0017580301007387 */ /* 0x0003e20000100800 */
[----:B------:R-:W-:Y:S01]  /*0660*/  IMAD.MOV.U32 R4, RZ, RZ, RZ ;  /* 0x000000ffff047224 */ /* 0x000fe200078e00ff */
[----:B------:R-:W2:Y:S01]  /*0670*/  I2F.RP R7, R12 ;  /* 0x0000000c00077306 */ /* 0x000ea20000209400 */
[C---:B------:R-:W-:Y:S01]  /*0680*/  VIADD R0, R24.reuse, 0xfe ;  /* 0x000000fe18007836 */ /* 0x040fe20000000000 */
[----:B------:R-:W-:Y:S01]  /*0690*/  IABS R27, R6 ;  /* 0x00000006001b7213 */ /* 0x000fe20000000000 */
[----:B------:R-:W-:Y:S01]  /*06a0*/  VIADD R10, R24, 0xf9 ;  /* 0x000000f9180a7836 */ /* 0x000fe20000000000 */
[----:B------:R-:W-:Y:S01]  /*06b0*/  ISETP.GE.AND P3, PT, R6, RZ, PT ;  /* 0x000000ff0600720c */ /* 0x000fe20003f66270 */
[C---:B------:R-:W-:Y:S01]  /*06c0*/  VIADD R6, R24.reuse, 0xfa ;  /* 0x000000fa18067836 */ /* 0x040fe20000000000 */
[----:B------:R-:W-:Y:S01]  /*06d0*/  IABS R23, R0 ;  /* 0x0000000000177213 */ /* 0x000fe20000000000 */
[----:B------:R-:W-:Y:S01]  /*06e0*/  VIADD R11, R24, 0xf8 ;  /* 0x000000f8180b7836 */ /* 0x000fe20000000000 */
[----:B------:R-:W-:Y:S01]  /*06f0*/  ISETP.GE.AND P4, PT, R0, RZ, PT ;  /* 0x000000ff0000720c */ /* 0x000fe20003f86270 */
[----:B------:R-:W-:Y:S01]  /*0700*/  VIADD R16, R24, 0xf5 ;  /* 0x000000f518107836 */ /* 0x000fe20000000000 */
[----:B------:R-:W-:Y:S01]  /*0710*/  IABS R13, R6 ;  /* 0x00000006000d7213 */ /* 0x000fe20000000000 */
[----:B------:R-:W-:Y:S01]  /*0720*/  ULDC UR6, c[0x0][0x238] ;  /* 0x00008e0000067ab9 */ /* 0x000fe20000000800 */
[----:B------:R-:W-:Y:S01]  /*0730*/  IABS R17, R10 ;  /* 0x0000000a00117213 */ /* 0x000fe20000000000 */
[----:B------:R-:W-:Y:S01]  /*0740*/  ULDC UR4, c[0x0][0x234] ;  /* 0x00008d0000047ab9 */ /* 0x000fe20000000800 */
[----:B------:R-:W-:Y:S01]  /*0750*/  IABS R25, R11 ;  /* 0x0000000b00197213 */ /* 0x000fe20000000000 */
[----:B--2---:R-:W2:Y:S01]  /*0760*/  MUFU.RCP R7, R7 ;  /* 0x0000000700077308 */ /* 0x004ea20000001000 */
[----:B------:R-:W-:Y:S01]  /*0770*/  ULDC.64 UR8, c[0x0][0x210] ;  /* 0x0000840000087ab9 */ /* 0x000fe20000000a00 */
[----:B------:R-:W-:Y:S01]  /*0780*/  ULDC UR7, c[0x0][0x238] ;  /* 0x00008e0000077ab9 */ /* 0x000fe20000000800 */
[----:B------:R-:W-:Y:S01]  /*0790*/  ULDC UR12, c[0x0][0x238] ;  /* 0x00008e00000c7ab9 */ /* 0x000fe20000000800 */
[----:B--2---:R-:W-:-:S04]  /*07a0*/  VIADD R8, R7, 0xffffffe ;  /* 0x0ffffffe07087836 */ /* 0x004fc80000000000 */
[----:B0-----:R-:W0:Y:S02]  /*07b0*/  F2I.FTZ.U32.TRUNC.NTZ R5, R8 ;  /* 0x0000000800057305 */ /* 0x001e24000021f000 */
[----:B0-----:R-:W-:-:S04]  /*07c0*/  IMAD.MOV R9, RZ, RZ, -R5 ;  /* 0x000000ffff097224 */ /* 0x001fc800078e0a05 */
[----:B------:R-:W-:-:S04]  /*07d0*/  IMAD R9, R9, R12, RZ ;  /* 0x0000000c09097224 */ /* 0x000fc800078e02ff */
[----:B------:R-:W-:-:S04]  /*07e0*/  IMAD.HI.U32 R4, R5, R9, R4 ;  /* 0x0000000905047227 */ /* 0x000fc800078e0004 */
[----:B------:R-:W-:Y:S02]  /*07f0*/  VIADD R5, R24, 0xfd ;  /* 0x000000fd18057836 */ /* 0x000fe40000000000 */
[----:B------:R-:W-:-:S03]  /*0800*/  IMAD.HI.U32 R7, R4, R27, RZ ;  /* 0x0000001b04077227 */ /* 0x000fc600078e00ff */
[----:B------:R-:W-:Y:S01]  /*0810*/  IABS R21, R5 ;  /* 0x0000000500157213 */ /* 0x000fe20000000000 */
[----:B------:R-:W-:Y:S02]  /*0820*/  IMAD.MOV R8, RZ, RZ, -R7 ;  /* 0x000000ffff087224 */ /* 0x000fe400078e0a07 */
[----:B------:R-:W-:-:S04]  /*0830*/  IMAD.HI.U32 R7, R4, R23, RZ ;  /* 0x0000001704077227 */ /* 0x000fc800078e00ff */
[----:B------:R-:W-:Y:S02]  /*0840*/  IMAD R27, R12, R8, R27 ;  /* 0x000000080c1b7224 */ /* 0x000fe400078e021b */
[----:B------:R-:W-:-:S03]  /*0850*/  IMAD.HI.U32 R8, R4, R21, RZ ;  /* 0x0000001504087227 */ /* 0x000fc600078e00ff */
[C---:B------:R-:W-:Y:S01]  /*0860*/  ISETP.GT.U32.AND P0, PT, R12.reuse, R27, PT ;  /* 0x0000001b0c00720c */ /* 0x040fe20003f04070 */
[----:B------:R-:W-:Y:S02]  /*0870*/  IMAD.MOV R7, RZ, RZ, -R7 ;  /* 0x000000ffff077224 */ /* 0x000fe400078e0a07 */
[----:B------:R-:W-:Y:S02]  /*0880*/  IMAD.MOV R8, RZ, RZ, -R8 ;  /* 0x000000ffff087224 */ /* 0x000fe400078e0a08 */
[C---:B------:R-:W-:Y:S02]  /*0890*/  IMAD R23, R12.reuse, R7, R23 ;  /* 0x000000070c177224 */ /* 0x040fe400078e0217 */
[----:B------:R-:W-:Y:S02]  /*08a0*/  IMAD R21, R12, R8, R21 ;  /* 0x000000080c157224 */ /* 0x000fe400078e0215 */
[----:B------:R-:W-:Y:S01]  /*08b0*/  VIADD R9, R24, 0xfc ;  /* 0x000000fc18097836 */ /* 0x000fe20000000000 */
[----:B------:R-:W-:Y:S01]  /*08c0*/  ISETP.GT.U32.AND P5, PT, R12, R23, PT ;  /* 0x000000170c00720c */ /* 0x000fe20003fa4070 */
[----:B------:R-:W-:Y:S01]  /*08d0*/  VIADD R8, R24, 0xfb ;  /* 0x000000fb18087836 */ /* 0x000fe20000000000 */
[----:B------:R-:W-:Y:S01]  /*08e0*/  ISETP.GT.U32.AND P1, PT, R12, R21, PT ;  /* 0x000000150c00720c */ /* 0x000fe20003f24070 */
[----:B------:R-:W-:Y:S01]  /*08f0*/  @!P0 IMAD.IADD R27, R27, 0x1, -R12 ;  /* 0x000000011b1b8824 */ /* 0x000fe200078e0a0c */
[----:B------:R-:W-:Y:S01]  /*0900*/  IABS R19, R9 ;  /* 0x0000000900137213 */ /* 0x000fe20000000000 */
[----:B------:R-:W-:Y:S01]  /*0910*/  IMAD.HI.U32 R18, R4, R25, RZ ;  /* 0x0000001904127227 */ /* 0x000fe200078e00ff */
[----:B------:R-:W-:-:S02]  /*0920*/  IABS R7, R8 ;  /* 0x0000000800077213 */ /* 0x000fc40000000000 */
[----:B------:R-:W-:Y:S01]  /*0930*/  ISETP.GT.U32.AND P6, PT, R12, R27, PT ;  /* 0x0000001b0c00720c */ /* 0x000fe20003fc4070 */
[----:B------:R-:W-:Y:S01]  /*0940*/  IMAD.HI.U32 R0, R4, R19, RZ ;  /* 0x0000001304007227 */ /* 0x000fe200078e00ff */
[----:B------:R-:W-:Y:S02]  /*0950*/  ISETP.GE.AND P0, PT, R5, RZ, PT ;  /* 0x000000ff0500720c */ /* 0x000fe40003f06270 */
[----:B------:R-:W-:Y:S01]  /*0960*/  ISETP.GE.AND P2, PT, R9, RZ, PT ;  /* 0x000000ff0900720c */ /* 0x000fe20003f46270 */
[--C-:B------:R-:W-:Y:S02]  /*0970*/  @!P5 IMAD.IADD R23, R23, 0x1, -R12.reuse ;  /* 0x000000011717d824 */ /* 0x100fe400078e0a0c */
[----:B------:R-:W-:Y:S01]  /*0980*/  @!P1 IMAD.IADD R21, R21, 0x1, -R12 ;  /* 0x0000000115159824 */ /* 0x000fe200078e0a0c */
[----:B------:R-:W-:Y:S01]  /*0990*/  ISETP.GE.AND P1, PT, R8, RZ, PT ;  /* 0x000000ff0800720c */ /* 0x000fe20003f26270 */
[----:B------:R-:W-:Y:S01]  /*09a0*/  IMAD.HI.U32 R5, R4, R7, RZ ;  /* 0x0000000704057227 */ /* 0x000fe200078e00ff */
[----:B------:R-:W-:-:S03]  /*09b0*/  ISETP.GT.U32.AND P5, PT, R12, R23, PT ;  /* 0x000000170c00720c */ /* 0x000fc60003fa4070 */
[----:B------:R-:W-:Y:S01]  /*09c0*/  @!P6 IMAD.IADD R27, R27, 0x1, -R12 ;  /* 0x000000011b1be824 */ /* 0x000fe200078e0a0c */
[C---:B------:R-:W-:Y:S01]  /*09d0*/  ISETP.GT.U32.AND P6, PT, R12.reuse, R21, PT ;  /* 0x000000150c00720c */ /* 0x040fe20003fc4070 */
[----:B------:R-:W-:Y:S02]  /*09e0*/  IMAD.MOV R0, RZ, RZ, -R0 ;  /* 0x000000ffff007224 */ /* 0x000fe400078e0a00 */
[----:B------:R-:W-:Y:S02]  /*09f0*/  IMAD.MOV R5, RZ, RZ, -R5 ;  /* 0x000000ffff057224 */ /* 0x000fe400078e0a05 */
[C---:B------:R-:W-:Y:S02]  /*0a00*/  IMAD R19, R12.reuse, R0, R19 ;  /* 0x000000000c137224 */ /* 0x040fe400078e0213 */
[C---:B------:R-:W-:Y:S02]  /*0a10*/  IMAD R7, R12.reuse, R5, R7 ;  /* 0x000000050c077224 */ /* 0x040fe400078e0207 */
[----:B------:R-:W-:Y:S01]  /*0a20*/  @!P5 IMAD.IADD R23, R23, 0x1, -R12 ;  /* 0x000000011717d824 */ /* 0x000fe200078e0a0c */
[----:B------:R-:W-:Y:S01]  /*0a30*/  ISETP.GT.U32.AND P5, PT, R12, R19, PT ;  /* 0x000000130c00720c */ /* 0x000fe20003fa4070 */
[----:B------:R-:W-:-:S04]  /*0a40*/  IMAD.HI.U32 R0, R4, R13, RZ ;  /* 0x0000000d04007227 */ /* 0x000fc800078e00ff */
[----:B------:R-:W-:Y:S01]  /*0a50*/  @!P6 IMAD.IADD R21, R21, 0x1, -R12 ;  /* 0x000000011515e824 */ /* 0x000fe200078e0a0c */
[----:B------:R-:W-:Y:S01]  /*0a60*/  ISETP.GT.U32.AND P6, PT, R12, R7, PT ;  /* 0x000000070c00720c */ /* 0x000fe20003fc4070 */
[----:B------:R-:W-:-:S04]  /*0a70*/  IMAD.HI.U32 R5, R4, R17, RZ ;  /* 0x0000001104057227 */ /* 0x000fc800078e00ff */
[----:B------:R-:W-:Y:S02]  /*0a80*/  VIADD R9, R24, 0xf7 ;  /* 0x000000f718097836 */ /* 0x000fe40000000000 */
[----:B------:R-:W-:Y:S02]  /*0a90*/  @!P5 IMAD.IADD R19, R19, 0x1, -R12 ;  /* 0x000000011313d824 */ /* 0x000fe400078e0a0c */
[----:B------:R-:W-:Y:S01]  /*0aa0*/  IMAD.MOV R0, RZ, RZ, -R0 ;  /* 0x000000ffff007224 */ /* 0x000fe200078e0a00 */
[----:B------:R-:W-:Y:S01]  /*0ab0*/  IABS R15, R9 ;  /* 0x00000009000f7213 */ /* 0x000fe20000000000 */
[----:B------:R-:W-:Y:S02]  /*0ac0*/  IMAD.MOV R5, RZ, RZ, -R5 ;  /* 0x000000ffff057224 */ /* 0x000fe400078e0a05 */
[----:B------:R-:W-:Y:S01]  /*0ad0*/  @!P6 IMAD.IADD R7, R7, 0x1, -R12 ;  /* 0x000000010707e824 */ /* 0x000fe200078e0a0c */
[C---:B------:R-:W-:Y:S01]  /*0ae0*/  ISETP.GT.U32.AND P6, PT, R12.reuse, R19, PT ;  /* 0x000000130c00720c */ /* 0x040fe20003fc4070 */
[----:B------:R-:W-:-:S02]  /*0af0*/  IMAD R13, R12, R0, R13 ;  /* 0x000000000c0d7224 */ /* 0x000fc400078e020d */
[----:B------:R-:W-:Y:S02]  /*0b00*/  IMAD.MOV.U32 R14, RZ, RZ, R27 ;  /* 0x000000ffff0e7224 */ /* 0x000fe400078e001b */
[C---:B------:R-:W-:Y:S01]  /*0b10*/  IMAD R17, R12.reuse, R5, R17 ;  /* 0x000000050c117224 */ /* 0x040fe200078e0211 */
[----:B------:R-:W-:Y:S01]  /*0b20*/  ISETP.GT.U32.AND P5, PT, R12, R13, PT ;  /* 0x0000000d0c00720c */ /* 0x000fe20003fa4070 */
[----:B------:R-:W-:Y:S01]  /*0b30*/  @!P3 IMAD.MOV R14, RZ, RZ, -R14 ;  /* 0x000000ffff0eb224 */ /* 0x000fe200078e0a0e */
[----:B------:R-:W-:Y:S01]  /*0b40*/  ISETP.GE.AND P3, PT, R6, RZ, PT ;  /* 0x000000ff0600720c */ /* 0x000fe20003f66270 */
[----:B-1----:R-:W-:Y:S02]  /*0b50*/  IMAD.MOV.U32 R3, RZ, RZ, R23 ;  /* 0x000000ffff037224 */ /* 0x002fe400078e0017 */
[----:B------:R-:W-:Y:S01]  /*0b60*/  IMAD.HI.U32 R6, R4, R15, RZ ;  /* 0x0000000f04067227 */ /* 0x000fe200078e00ff */
[----:B------:R0:W-:Y:S03]  /*0b70*/  STL [R1+0xd4], R14 ;  /* 0x0000d40e01007387 */ /* 0x0001e60000100800 */
[----:B------:R-:W-:Y:S01]  /*0b80*/  @!P6 IMAD.IADD R19, R19, 0x1, -R12 ;  /* 0x000000011313e824 */ /* 0x000fe200078e0a0c */
[C---:B------:R-:W-:Y:S01]  /*0b90*/  ISETP.GT.U32.AND P6, PT, R12.reuse, R17, PT ;  /* 0x000000110c00720c */ /* 0x040fe20003fc4070 */
[----:B------:R-:W-:Y:S01]  /*0ba0*/  @!P4 IMAD.MOV R3, RZ, RZ, -R3 ;  /* 0x000000ffff03c224 */ /* 0x000fe200078e0a03 */
[----:B------:R-:W-:Y:S01]  /*0bb0*/  ISETP.GT.U32.AND P4, PT, R12, R7, PT ;  /* 0x000000070c00720c */ /* 0x000fe20003f84070 */
[----:B------:R-:W-:-:S02]  /*0bc0*/  IMAD.MOV R6, RZ, RZ, -R6 ;  /* 0x000000ffff067224 */ /* 0x000fc400078e0a06 */
[----:B------:R-:W-:Y:S01]  /*0bd0*/  @!P5 IMAD.IADD R13, R13, 0x1, -R12 ;  /* 0x000000010d0dd824 */ /* 0x000fe200078e0a0c */
[----:B------:R1:W-:Y:S01]  /*0be0*/  STL [R1+0xf4], R3 ;  /* 0x0000f40301007387 */ /* 0x0003e20000100800 */
[C---:B------:R-:W-:Y:S01]  /*0bf0*/  IMAD R15, R12.reuse, R6, R15 ;  /* 0x000000060c0f7224 */ /* 0x040fe200078e020f */
[----:B------:R-:W-:Y:S01]  /*0c00*/  IABS R6, R16 ;  /* 0x0000001000067213 */ /* 0x000fe20000000000 */
[----:B0-----:R-:W-:Y:S01]  /*0c10*/  IMAD.MOV.U32 R14, RZ, RZ, R21 ;  /* 0x000000ffff0e7224 */ /* 0x001fe200078e0015 */
[C---:B------:R-:W-:Y:S01]  /*0c20*/  ISETP.GT.U32.AND P5, PT, R12.reuse, R13, PT ;  /* 0x0000000d0c00720c */ /* 0x040fe20003fa4070 */
[----:B------:R-:W-:Y:S02]  /*0c30*/  IMAD.MOV R18, RZ, RZ, -R18 ;  /* 0x000000ffff127224 */ /* 0x000fe400078e0a12 */
[----:B------:R-:W-:Y:S01]  /*0c40*/  @!P6 IMAD.IADD R17, R17, 0x1, -R12 ;  /* 0x000000011111e824 */ /* 0x000fe200078e0a0c */
[----:B------:R-:W-:Y:S01]  /*0c50*/  ISETP.GT.U32.AND P6, PT, R12, R15, PT ;  /* 0x0000000f0c00720c */ /* 0x000fe20003fc4070 */
[----:B------:R-:W-:Y:S01]  /*0c60*/  @!P0 IMAD.MOV R14, RZ, RZ, -R14 ;  /* 0x000000ffff0e8224 */ /* 0x000fe200078e0a0e */
[----:B------:R-:W-:Y:S01]  /*0c70*/  ISETP.GE.AND P0, PT, R10, RZ, PT ;  /* 0x000000ff0a00720c */ /* 0x000fe20003f06270 */
[----:B-1----:R-:W-:-:S02]  /*0c80*/  IMAD.MOV.U32 R3, RZ, RZ, R19 ;  /* 0x000000ffff037224 */ /* 0x002fc400078e0013 */
[----:B------:R-:W-:Y:S01]  /*0c90*/  VIADD R0, R24, 0xf6 ;  /* 0x000000f618007836 */ /* 0x000fe20000000000 */
[----:B------:R-:W-:Y:S01]  /*0ca0*/  STL [R1+0x100], R14 ;  /* 0x0001000e01007387 */ /* 0x000fe20000100800 */
[----:B------:R-:W-:Y:S02]  /*0cb0*/  @!P2 IMAD.MOV R3, RZ, RZ, -R3 ;  /* 0x000000ffff03a224 */ /* 0x000fe400078e0a03 */
[--C-:B------:R-:W-:Y:S01]  /*0cc0*/  @!P4 IMAD.IADD R7, R7, 0x1, -R12.reuse ;  /* 0x000000010707c824 */ /* 0x100fe200078e0a0c */
[----:B------:R-:W-:Y:S01]  /*0cd0*/  IABS R5, R0 ;  /* 0x0000000000057213 */ /* 0x000fe20000000000 */
[----:B------:R-:W-:Y:S01]  /*0ce0*/  IMAD R18, R12, R18, R25 ;  /* 0x000000120c127224 */ /* 0x000fe200078e0219 */
[----:B------:R0:W-:Y:S01]  /*0cf0*/  STL [R1+0x10c], R3 ;  /* 0x00010c0301007387 */ /* 0x0001e20000100800 */
[----:B------:R-:W-:Y:S01]  /*0d00*/  @!P6 IMAD.IADD R15, R15, 0x1, -R12 ;  /* 0x000000010f0fe824 */ /* 0x000fe200078e0a0c */
[----:B------:R-:W-:Y:S01]  /*0d10*/  ISETP.GE.AND P4, PT, R11, RZ, PT ;  /* 0x000000ff0b00720c */ /* 0x000fe20003f86270 */
[----:B------:R-:W-:Y:S01]  /*0d20*/  IMAD.HI.U32 R8, R4, R5, RZ ;  /* 0x0000000504087227 */ /* 0x000fe200078e00ff */
[----:B------:R-:W-:-:S02]  /*0d30*/  ISETP.GT.U32.AND P2, PT, R12, R18, PT ;  /* 0x000000120c00720c */ /* 0x000fc40003f44070 */
[----:B------:R-:W-:Y:S01]  /*0d40*/  ISETP.GT.U32.AND P6, PT, R12, R15, PT ;  /* 0x0000000f0c00720c */ /* 0x000fe20003fc4070 */
[----:B------:R-:W-:Y:S01]  /*0d50*/  @!P5 IMAD.IADD R13, R13, 0x1, -R12 ;  /* 0x000000010d0dd824 */ /* 0x000fe200078e0a0c */
[----:B------:R-:W-:Y:S01]  /*0d60*/  ISETP.GE.AND P5, PT, R9, RZ, PT ;  /* 0x000000ff0900720c */ /* 0x000fe20003fa6270 */
[----:B------:R-:W-:Y:S02]  /*0d70*/  IMAD.MOV R8, RZ, RZ, -R8 ;  /* 0x000000ffff087224 */ /* 0x000fe400078e0a08 */
[----:B0-----:R-:W-:Y:S02]  /*0d80*/  IMAD.MOV.U32 R3, RZ, RZ, R7 ;  /* 0x000000ffff037224 */ /* 0x001fe400078e0007 */
[----:B------:R-:W-:-:S04]  /*0d90*/  IMAD.HI.U32 R9, R4, R6, RZ ;  /* 0x0000000604097227 */ /* 0x000fc800078e00ff */
[----:B------:R-:W-:Y:S01]  /*0da0*/  @!P1 IMAD.MOV R3, RZ, RZ, -R3 ;  /* 0x000000ffff039224 */ /* 0x000fe200078e0a03 */
[C---:B------:R-:W-:Y:S01]  /*0db0*/  ISETP.GT.U32.AND P1, PT, R12.reuse, R17, PT ;  /* 0x000000110c00720c */ /* 0x040fe20003f24070 */
[----:B------:R-:W-:Y:S02]  /*0dc0*/  IMAD R5, R12, R8, R5 ;  /* 0x000000080c057224 */ /* 0x000fe400078e0205 */
[----:B------:R-:W-:Y:S01]  /*0dd0*/  IMAD.MOV R9, RZ, RZ, -R9 ;  /* 0x000000ffff097224 */ /* 0x000fe200078e0a09 */
[----:B------:R0:W-:Y:S01]  /*0de0*/  STL [R1+0x114], R3 ;  /* 0x0001140301007387 */ /* 0x0001e20000100800 */
[----:B------:R-:W-:Y:S02]  /*0df0*/  @!P2 IMAD.IADD R18, R18, 0x1, -R12 ;  /* 0x000000011212a824 */ /* 0x000fe400078e0a0c */
[C---:B------:R-:W-:Y:S02]  /*0e00*/  IMAD R6, R12.reuse, R9, R6 ;  /* 0x000000090c067224 */ /* 0x040fe400078e0206 */
[--C-:B------:R-:W-:Y:S01]  /*0e10*/  @!P6 IMAD.IADD R15, R15, 0x1, -R12.reuse ;  /* 0x000000010f0fe824 */ /* 0x100fe200078e0a0c */
[----:B------:R-:W-:Y:S01]  /*0e20*/  ISETP.GT.U32.AND P2, PT, R12, R18, PT ;  /* 0x000000120c00720c */ /* 0x000fe20003f44070 */
[----:B------:R-:W-:Y:S01]  /*0e30*/  VIADD R8, R24, 0xf4 ;  /* 0x000000f418087836 */ /* 0x000fe20000000000 */
[C---:B------:R-:W-:Y:S01]  /*0e40*/  ISETP.GT.U32.AND P6, PT, R12.reuse, R6, PT ;  /* 0x000000060c00720c */ /* 0x040fe20003fc4070 */
[----:B------:R-:W-:Y:S01]  /*0e50*/  @!P1 IMAD.IADD R17, R17, 0x1, -R12 ;  /* 0x0000000111119824 */ /* 0x000fe200078e0a0c */
[----:B------:R-:W-:Y:S01]  /*0e60*/  ISETP.GT.U32.AND P1, PT, R12, R5, PT ;  /* 0x000000050c00720c */ /* 0x000fe20003f24070 */
[C---:B------:R-:W-:Y:S01]  /*0e70*/  VIADD R7, R24.reuse, 0xf3 ;  /* 0x000000f318077836 */ /* 0x040fe20000000000 */
[----:B------:R-:W-:Y:S01]  /*0e80*/  IABS R19, R8 ;  /* 0x0000000800137213 */ /* 0x000fe20000000000 */
[----:B------:R-:W-:-:S02]  /*0e90*/  VIADD R11, R24, 0xf2 ;  /* 0x000000f2180b7836 */ /* 0x000fc40000000000 */
[----:B------:R-:W-:Y:S01]  /*0ea0*/  IMAD.MOV.U32 R21, RZ, RZ, R13 ;  /* 0x000000ffff157224 */ /* 0x000fe200078e000d */
[----:B------:R-:W-:Y:S01]  /*0eb0*/  IABS R14, R7 ;  /* 0x00000007000e7213 */ /* 0x000fe20000000000 */
[----:B------:R-:W-:Y:S01]  /*0ec0*/  IMAD.HI.U32 R20, R4, R19, RZ ;  /* 0x0000001304147227 */ /* 0x000fe200078e00ff */
[----:B------:R-:W-:-:S03]  /*0ed0*/  IABS R10, R11 ;  /* 0x0000000b000a7213 */ /* 0x000fc60000000000 */
[----:B0-----:R-:W-:Y:S02]  /*0ee0*/  IMAD.MOV.U32 R3, RZ, RZ, R17 ;  /* 0x000000ffff037224 */ /* 0x001fe400078e0011 */
[--C-:B------:R-:W-:Y:S01]  /*0ef0*/  @!P1 IMAD.IADD R5, R5, 0x1, -R12.reuse ;  /* 0x0000000105059824 */ /* 0x100fe200078e0a0c */
[----:B------:R-:W-:Y:S01]  /*0f00*/  ISETP.GE.AND P1, PT, R16, RZ, PT ;  /* 0x000000ff1000720c */ /* 0x000fe20003f26270 */
[--C-:B------:R-:W-:Y:S01]  /*0f10*/  @!P2 IMAD.IADD R18, R18, 0x1, -R12.reuse ;  /* 0x000000011212a824 */ /* 0x100fe200078e0a0c */
[----:B------:R-:W-:Y:S01]  /*0f20*/  ISETP.GE.AND P2, PT, R0, RZ, PT ;  /* 0x000000ff0000720c */ /* 0x000fe20003f46270 */
[----:B------:R-:W-:Y:S01]  /*0f30*/  @!P6 IMAD.IADD R6, R6, 0x1, -R12 ;  /* 0x000000010606e824 */ /* 0x000fe200078e0a0c */
[----:B------:R-:W-:Y:S01]  /*0f40*/  ISETP.GT.U32.AND P6, PT, R12, R5, PT ;  /* 0x000000050c00720c */ /* 0x000fe20003fc4070 */
[----:B------:R-:W-:-:S04]  /*0f50*/  IMAD.HI.U32 R0, R4, R14, RZ ;  /* 0x0000000e04007227 */ /* 0x000fc800078e00ff */
[----:B------:R-:W-:Y:S02]  /*0f60*/  @!P3 IMAD.MOV R21, RZ, RZ, -R21 ;  /* 0x000000ffff15b224 */ /* 0x000fe400078e0a15 */
[----:B------:R-:W-:Y:S02]  /*0f70*/  IMAD.MOV R20, RZ, RZ, -R20 ;  /* 0x000000ffff147224 */ /* 0x000fe400078e0a14 */
[----:B------:R-:W-:Y:S01]  /*0f80*/  @!P0 IMAD.MOV R3, RZ, RZ, -R3 ;  /* 0x000000ffff038224 */ /* 0x000fe200078e0a03 */
[----:B------:R-:W-:Y:S01]  /*0f90*/  STL [R1+0x11c], R21 ;  /* 0x00011c1501007387 */ /* 0x000fe20000100800 */
[----:B------:R-:W-:Y:S01]  /*0fa0*/  IMAD.HI.U32 R9, R4, R10, RZ ;  /* 0x0000000a04097227 */ /* 0x000fe200078e00ff */
[----:B------:R-:W-:Y:S02]  /*0fb0*/  ISETP.GT.U32.AND P0, PT, R12, R6, PT ;  /* 0x000000060c00720c */ /* 0x000fe40003f04070 */
[----:B------:R0:W-:Y:S01]  /*0fc0*/  STL [R1+0x124], R3 ;  /* 0x0001240301007387 */ /* 0x0001e20000100800 */
[----:B------:R-:W-:-:S02]  /*0fd0*/  IMAD.MOV R0, RZ, RZ, -R0 ;  /* 0x000000ffff007224 */ /* 0x000fc400078e0a00 */
[C---:B------:R-:W-:Y:S02]  /*0fe0*/  IMAD R16, R12.reuse, R20, R19 ;  /* 0x000000140c107224 */ /* 0x040fe400078e0213 */
[----:B------:R-:W-:Y:S02]  /*0ff0*/  IMAD.MOV R9, RZ, RZ, -R9 ;  /* 0x000000ffff097224 */ /* 0x000fe400078e0a09 */
[C---:B------:R-:W-:Y:S01]  /*1000*/  IMAD R14, R12.reuse, R0, R14 ;  /* 0x000000000c0e7224 */ /* 0x040fe200078e020e */
[----:B------:R-:W-:Y:S01]  /*1010*/  ISETP.GT.U32.AND P3, PT, R12, R16, PT ;  /* 0x000000100c00720c */ /* 0x000fe20003f64070 */
[----:B------:R-:W-:Y:S02]  /*1020*/  VIADD R0, R24, 0xf1 ;  /* 0x000000f118007836 */ /* 0x000fe40000000000 */
[----:B0-----:R-:W-:Y:S02]  /*1030*/  IMAD.MOV.U32 R3, RZ, RZ, R15 ;  /* 0x000000ffff037224 */ /* 0x001fe400078e000f */
[----:B------:R-:W-:Y:S01]  /*1040*/  @!P4 IMAD.MOV R18, RZ, RZ, -R18 ;  /* 0x000000ffff12c224 */ /* 0x000fe200078e0a12 */
[----:B------:R-:W-:Y:S01]  /*1050*/  IABS R13, R0 ;  /* 0x00000000000d7213 */ /* 0x000fe20000000000 */
[C---:B------:R-:W-:Y:S01]  /*1060*/  IMAD R10, R12.reuse, R9, R10 ;  /* 0x000000090c0a7224 */ /* 0x040fe200078e020a */
[C---:B------:R-:W-:Y:S01]  /*1070*/  ISETP.GT.U32.AND P4, PT, R12.reuse, R14, PT ;  /* 0x0000000e0c00720c */ /* 0x040fe20003f84070 */
[----:B------:R-:W-:Y:S01]  /*1080*/  @!P5 IMAD.MOV R3, RZ, RZ, -R3 ;  /* 0x000000ffff03d224 */ /* 0x000fe200078e0a03 */
[----:B------:R-:W-:Y:S01]  /*1090*/  STL [R1+0x148], R18 ;  /* 0x0001481201007387 */ /* 0x000fe20000100800 */
[----:B------:R-:W-:Y:S01]  /*10a0*/  @!P6 IMAD.IADD R5, R5, 0x1, -R12 ;  /* 0x000000010505e824 */ /* 0x000fe200078e0a0c */
[----:B------:R-:W-:Y:S01]  /*10b0*/  ISETP.GT.U32.AND P6, PT, R12, R10, PT ;  /* 0x0000000a0c00720c */ /* 0x000fe20003fc4070 */
[----:B------:R-:W-:Y:S01]  /*10c0*/  VIADD R9, R24, 0xf0 ;  /* 0x000000f018097836 */ /* 0x000fe20000000000 */
[----:B------:R0:W-:Y:S01]  /*10d0*/  STL [R1+0x158], R3 ;  /* 0x0001580301007387 */ /* 0x0001e20000100800 */
[----:B------:R-:W-:Y:S01]  /*10e0*/  IMAD.HI.U32 R15, R4, R13, RZ ;  /* 0x0000000d040f7227 */ /* 0x000fe200078e00ff */
[----:B------:R-:W-:-:S02]  /*10f0*/  ISETP.GE.AND P5, PT, R8, RZ, PT ;  /* 0x000000ff0800720c */ /* 0x000fc40003fa6270 */
[----:B------:R-:W-:Y:S01]  /*1100*/  IABS R17, R9 ;  /* 0x0000000900117213 */ /* 0x000fe20000000000 */
[----:B------:R-:W-:Y:S02]  /*1110*/  IMAD.MOV R15, RZ, RZ, -R15 ;  /* 0x000000ffff0f7224 */ /* 0x000fe400078e0a0f */
[--C-:B------:R-:W-:Y:S01]  /*1120*/  @!P0 IMAD.IADD R6, R6, 0x1, -R12.reuse ;  /* 0x0000000106068824 */ /* 0x100fe200078e0a0c */
[----:B------:R-:W-:Y:S01]  /*1130*/  ISETP.GE.AND P0, PT, R7, RZ, PT ;  /* 0x000000ff0700720c */ /* 0x000fe20003f06270 */
[----:B------:R-:W-:Y:S01]  /*1140*/  @!P3 IMAD.IADD R16, R16, 0x1, -R12 ;  /* 0x000000011010b824 */ /* 0x000fe200078e0a0c */
[----:B------:R-:W-:Y:S01]  /*1150*/  ISETP.GE.AND P3, PT, R11, RZ, PT ;  /* 0x000000ff0b00720c */ /* 0x000fe20003f66270 */
[----:B0-----:R-:W-:Y:S02]  /*1160*/  IMAD.MOV.U32 R3, RZ, RZ, R5 ;  /* 0x000000ffff037224 */ /* 0x001fe400078e0005 */
[----:B------:R-:W-:Y:S02]  /*1170*/  IMAD.MOV.U32 R8, RZ, RZ, R17 ;  /* 0x000000ffff087224 */ /* 0x000fe400078e0011 */
[----:B------:R-:W-:-:S02]  /*1180*/  @!P2 IMAD.MOV R3, RZ, RZ, -R3 ;  /* 0x000000ffff03a224 */ /* 0x000fc400078e0a03 */
[----:B------:R-:W-:Y:S02]  /*1190*/  IMAD R11, R12, R15, R13 ;  /* 0x0000000f0c0b7224 */ /* 0x000fe400078e020d */
[--C-:B------:R-:W-:Y:S01]  /*11a0*/  @!P4 IMAD.IADD R14, R14, 0x1, -R12.reuse ;  /* 0x000000010e0ec824 */ /* 0x100fe200078e0a0c */
[----:B------:R0:W-:Y:S01]  /*11b0*/  STL [R1+0x15c], R3 ;  /* 0x00015c0301007387 */ /* 0x0001e20000100800 */
[----:B------:R-:W-:Y:S01]  /*11c0*/  ISETP.GT.U32.AND P4, PT, R12, R16, PT ;  /* 0x000000100c00720c */ /* 0x000fe20003f84070 */
[----:B------:R-:W-:Y:S02]  /*11d0*/  @!P6 IMAD.IADD R10, R10, 0x1, -R12 ;  /* 0x000000010a0ae824 */ /* 0x000fe400078e0a0c */
[----:B------:R-:W-:Y:S01]  /*11e0*/  IMAD.HI.U32 R7, R4, R8, RZ ;  /* 0x0000000804077227 */ /* 0x000fe200078e00ff */
[C---:B------:R-:W-:Y:S02]  /*11f0*/  ISETP.GT.U32.AND P6, PT, R12.reuse, R14, PT ;  /* 0x0000000e0c00720c */ /* 0x040fe40003fc4070 */
[----:B------:R-:W-:Y:S01]  /*1200*/  ISETP.GT.U32.AND P2, PT, R12, R10, PT ;  /* 0x0000000a0c00720c */ /* 0x000fe20003f44070 */
[----:B------:R-:W-:-:S02]  /*1210*/  IMAD.MOV R7, RZ, RZ, -R7 ;  /* 0x000000ffff077224 */ /* 0x000fc400078e0a07 */
[----:B0-----:R-:W-:Y:S02]  /*1220*/  IMAD.MOV.U32 R3, RZ, RZ, R6 ;  /* 0x000000ffff037224 */ /* 0x001fe400078e0006 */
[C---:B------:R-:W-:Y:S02]  /*1230*/  IMAD R8, R12.reuse, R7, R8 ;  /* 0x000000070c087224 */ /* 0x040fe400078e0208 */
[----:B------:R-:W-:Y:S01]  /*1240*/  @!P1 IMAD.MOV R3, RZ, RZ, -R3 ;  /* 0x000000ffff039224 */ /* 0x000fe200078e0a03 */
[----:B------:R-:W-:Y:S01]  /*1250*/  ISETP.GT.U32.AND P1, PT, R12, R11, PT ;  /* 0x0000000b0c00720c */ /* 0x000fe20003f24070 */
[----:B------:R-:W-:Y:S02]  /*1260*/  VIADD R7, R24, 0xee ;  /* 0x000000ee18077836 */ /* 0x000fe40000000000 */
[--C-:B------:R-:W-:Y:S01]  /*1270*/  @!P4 IMAD.IADD R16, R16, 0x1, -R12.reuse ;  /* 0x000000011010c824 */ /* 0x100fe200078e0a0c */
[----:B------:R-:W-:Y:S01]  /*1280*/  ISETP.GE.AND P4, PT, R0, RZ, PT ;  /* 0x000000ff0000720c */ /* 0x000fe20003f86270 */
[----:B------:R0:W-:Y:S01]  /*1290*/  STL [R1+0x174], R3 ;  /* 0x0001740301007387 */ /* 0x0001e20000100800 */
[----:B------:R-:W-:Y:S01]  /*12a0*/  IABS R0, R7 ;  /* 0x0000000700007213 */ /* 0x000fe20000000000 */
[----:B------:R-:W-:Y:S01]  /*12b0*/  @!P2 IMAD.IADD R10, R10, 0x1, -R12 ;  /* 0x000000010a0aa824 */ /* 0x000fe200078e0a0c */
[----:B------:R-:W-:Y:S01]  /*12c0*/  ISETP.GE.AND P2, PT, R9, RZ, PT ;  /* 0x000000ff0900720c */ /* 0x000fe20003f46270 */
[----:B------:R-:W-:-:S02]  /*12d0*/  VIADD R5, R24, 0xef ;  /* 0x000000ef18057836 */ /* 0x000fc40000000000 */
[----:B------:R-:W-:Y:S02]  /*12e0*/  VIADD R9, R24, 0xed ;  /* 0x000000ed18097836 */ /* 0x000fe40000000000 */
[----:B------:R-:W-:Y:S01]  /*12f0*/  @!P1 IMAD.IADD R11, R11, 0x1, -R12 ;  /* 0x000000010b0b9824 */ /* 0x000fe200078e0a0c */
[----:B------:R-:W-:Y:S01]  /*1300*/  IABS R6, R5 ;  /* 0x0000000500067213 */ /* 0x000fe20000000000 */
[----:B0-----:R-:W-:Y:S01]  /*1310*/  IMAD.MOV.U32 R3, RZ, RZ, R16 ;  /* 0x000000ffff037224 */ /* 0x001fe200078e0010 */
[----:B------:R-:W-:Y:S01]  /*1320*/  ISETP.GE.AND P1, PT, R5, RZ, PT ;  /* 0x000000ff0500720c */ /* 0x000fe20003f26270 */
[----:B------:R-:W-:Y:S01]  /*1330*/  IMAD.HI.U32 R13, R4, R0, RZ ;  /* 0x00000000040d7227 */ /* 0x000fe200078e00ff */
[----:B------:R-:W-:-:S03]  /*1340*/  IABS R5, R9 ;  /* 0x0000000900057213 */ /* 0x000fc60000000000 */
[----:B------:R-:W-:Y:S01]  /*1350*/  @!P5 IMAD.MOV R3, RZ, RZ, -R3 ;  /* 0x000000ffff03d224 */ /* 0x000fe200078e0a03 */
[----:B------:R-:W-:Y:S01]  /*1360*/  ISETP.GT.U32.AND P5, PT, R12, R11, PT ;  /* 0x0000000b0c00720c */ /* 0x000fe20003fa4070 */
[----:B------:R-:W-:Y:S01]  /*1370*/  @!P6 IMAD.IADD R14, R14, 0x1, -R12 ;  /* 0x000000010e0ee824 */ /* 0x000fe200078e0a0c */
[----:B------:R-:W-:Y:S01]  /*1380*/  ISETP.GT.U32.AND P6, PT, R12, R8, PT ;  /* 0x000000080c00720c */ /* 0x000fe20003fc4070 */
[----:B------:R-:W-:Y:S01]  /*1390*/  IMAD.MOV R13, RZ, RZ, -R13 ;  /* 0x000000ffff0d7224 */ /* 0x000fe200078e0a0d */
[----:B------:R0:W-:Y:S01]  /*13a0*/  STL [R1+0x1a4], R3 ;  /* 0x0001a40301007387 */ /* 0x0001e20000100800 */
[----:B------:R-:W-:-:S04]  /*13b0*/  IMAD.HI.U32 R15, R4, R6, RZ ;  /* 0x00000006040f7227 */ /* 0x000fc800078e00ff */
[----:B------:R-:W-:Y:S02]  /*13c0*/  IMAD R0, R12, R13, R0 ;  /* 0x0000000d0c007224 */ /* 0x000fe400078e0200 */
[----:B------:R-:W-:-:S04]  /*13d0*/  IMAD.HI.U32 R13, R4, R5, RZ ;  /* 0x00000005040d7227 */ /* 0x000fc800078e00ff */
[----:B------:R-:W-:Y:S02]  /*13e0*/  @!P0 IMAD.MOV R14, RZ, RZ, -R14 ;  /* 0x000000ffff0e8224 */ /* 0x000fe400078e0a0e */
[----:B------:R-:W-:Y:S02]  /*13f0*/  IMAD.MOV R15, RZ, RZ, -R15 ;  /* 0x000000ffff0f7224 */ /* 0x000fe400078e0a0f */
[----:B------:R-:W-:Y:S01]  /*1400*/  IMAD.MOV R13, RZ, RZ, -R13 ;  /* 0x000000ffff0d7224 */ /* 0x000fe200078e0a0d */
[----:B------:R1:W-:Y:S01]  /*1410*/  STL [R1+0x1b0], R14 ;  /* 0x0001b00e01007387 */ /* 0x0003e20000100800 */
[----:B------:R-:W-:Y:S01]  /*1420*/  @!P5 IMAD.IADD R11, R11, 0x1, -R12 ;  /* 0x000000010b0bd824 */ /* 0x000fe200078e0a0c */
[C---:B------:R-:W-:Y:S01]  /*1430*/  ISETP.GT.U32.AND P5, PT, R12.reuse, R0, PT ;  /* 0x000000000c00720c */ /* 0x040fe20003fa4070 */
[C---:B------:R-:W-:Y:S02]  /*1440*/  IMAD R6, R12.reuse, R15, R6 ;  /* 0x0000000f0c067224 */ /* 0x040fe400078e0206 */
[----:B------:R-:W-:-:S02]  /*1450*/  IMAD R5, R12, R13, R5 ;  /* 0x0000000d0c057224 */ /* 0x000fc400078e0205 */
[----:B------:R-:W-:Y:S01]  /*1460*/  @!P6 IMAD.IADD R8, R8, 0x1, -R12 ;  /* 0x000000010808e824 */ /* 0x000fe200078e0a0c */
[C---:B------:R-:W-:Y:S01]  /*1470*/  ISETP.GT.U32.AND P0, PT, R12.reuse, R6, PT ;  /* 0x000000060c00720c */ /* 0x040fe20003f04070 */
[----:B0-----:R-:W-:Y:S02]  /*1480*/  IMAD.MOV.U32 R3, RZ, RZ, R10 ;  /* 0x000000ffff037224 */ /* 0x001fe400078e000a */
[----:B-1----:R-:W-:Y:S01]  /*1490*/  IMAD.MOV.U32 R14, RZ, RZ, R11 ;  /* 0x000000ffff0e7224 */ /* 0x002fe200078e000b */
[----:B------:R-:W-:Y:S01]  /*14a0*/  ISETP.GT.U32.AND P6, PT, R12, R8, PT ;  /* 0x000000080c00720c */ /* 0x000fe20003fc4070 */
[----:B------:R-:W-:Y:S02]  /*14b0*/  VIADD R10, R24, 0xeb ;  /* 0x000000eb180a7836 */ /* 0x000fe40000000000 */
[----:B------:R-:W-:Y:S01]  /*14c0*/  @!P4 IMAD.MOV R14, RZ, RZ, -R14 ;  /* 0x000000ffff0ec224 */ /* 0x000fe200078e0a0e */
[----:B------:R-:W-:Y:S01]  /*14d0*/  ISETP.GT.U32.AND P4, PT, R12, R5, PT ;  /* 0x000000050c00720c */ /* 0x000fe20003f84070 */
[----:B------:R-:W-:Y:S01]  /*14e0*/  @!P3 IMAD.MOV R3, RZ, RZ, -R3 ;  /* 0x000000ffff03b224 */ /* 0x000fe200078e0a03 */
[----:B------:R-:W-:Y:S01]  /*14f0*/  IABS R20, R10 ;  /* 0x0000000a00147213 */ /* 0x000fe20000000000 */
[--C-:B------:R-:W-:Y:S01]  /*1500*/  @!P5 IMAD.IADD R0, R0, 0x1, -R12.reuse ;  /* 0x000000010000d824 */ /* 0x100fe200078e0a0c */
[----:B------:R-:W-:Y:S01]  /*1510*/  ISETP.GE.AND P3, PT, R7, RZ, PT ;  /* 0x000000ff0700720c */ /* 0x000fe20003f66270 */
[--C-:B------:R-:W-:Y:S01]  /*1520*/  @!P0 IMAD.IADD R6, R6, 0x1, -R12.reuse ;  /* 0x0000000106068824 */ /* 0x100fe200078e0a0c */
[----:B------:R0:W-:Y:S01]  /*1530*/  STL [R1+0x3d8], R3 ;  /* 0x0003d80301007387 */ /* 0x0001e20000100800 */
[----:B------:R-:W-:Y:S01]  /*1540*/  VIADD R7, R24, 0xec ;  /* 0x000000ec18077836 */ /* 0x000fe20000000000 */
[----:B------:R-:W-:Y:S01]  /*1550*/  ISETP.GT.U32.AND P5, PT, R12, R0, PT ;  /* 0x000000000c00720c */ /* 0x000fe20003fa4070 */
[--C-:B------:R-:W-:Y:S01]  /*1560*/  @!P6 IMAD.IADD R8, R8, 0x1, -R12.reuse ;  /* 0x000000010808e824 */ /* 0x100fe200078e0a0c */
[----:B------:R-:W-:Y:S01]  /*1570*/  ISETP.GT.U32.AND P0, PT, R12, R6, PT ;  /* 0x000000060c00720c */ /* 0x000fe20003f04070 */
[----:B------:R-:W-:Y:S01]  /*1580*/  STL [R1+0x3d0], R14 ;  /* 0x0003d00e01007387 */ /* 0x000fe20000100800 */
[----:B------:R-:W-:Y:S01]  /*1590*/  ISETP.GE.AND P6, PT, R9, RZ, PT ;  /* 0x000000ff0900720c */ /* 0x000fe20003fc6270 */
[----:B------:R-:W-:Y:S01]  /*15a0*/  @!P4 IMAD.IADD R5, R5, 0x1, -R12 ;  /* 0x000000010505c824 */ /* 0x000fe200078e0a0c */
[----:B------:R-:W-:Y:S01]  /*15b0*/  IABS R21, R7 ;  /* 0x0000000700157213 */ /* 0x000fe20000000000 */
[----:B------:R-:W-:-:S02]  /*15c0*/  VIADD R9, R24, 0xea ;  /* 0x000000ea18097836 */ /* 0x000fc40000000000 */
[----:B0-----:R-:W-:Y:S01]  /*15d0*/  IMAD.MOV.U32 R3, RZ, RZ, R8 ;  /* 0x000000ffff037224 */ /* 0x001fe200078e0008 */
[----:B------:R-:W-:Y:S01]  /*15e0*/  ISETP.GT.U32.AND P4, PT, R12, R5, PT ;  /* 0x000000050c00720c */ /* 0x000fe20003f84070 */
[----:B------:R-:W-:Y:S01]  /*15f0*/  IMAD.HI.U32 R8, R4, R20, RZ ;  /* 0x0000001404087227 */ /* 0x000fe200078e00ff */
[----:B------:R-:W-:-:S03]  /*1600*/  IABS R19, R9 ;  /* 0x0000000900137213 */ /* 0x000fc60000000000 */
[----:B------:R-:W-:Y:S02]  /*1610*/  IMAD.MOV R8, RZ, RZ, -R8 ;  /* 0x000000ffff087224 */ /* 0x000fe400078e0a08 */
[----:B------:R-:W-:Y:S01]  /*1620*/  @!P2 IMAD.MOV R3, RZ, RZ, -R3 ;  /* 0x000000ffff03a224 */ /* 0x000fe200078e0a03 */
[----:B------:R-:W-:Y:S01]  /*1630*/  ISETP.GE.AND P2, PT, R7, RZ, PT ;  /* 0x000000ff0700720c */ /* 0x000fe20003f46270 */
[----:B------:R-:W-:Y:S02]  /*1640*/  IMAD R20, R12, R8, R20 ;  /* 0x000000080c147224 */ /* 0x000fe400078e0214 */
[----:B------:R-:W-:Y:S01]  /*1650*/  @!P0 IMAD.IADD R6, R6, 0x1, -R12 ;  /* 0x0000000106068824 */ /* 0x000fe200078e0a0c */
[----:B------:R0:W-:Y:S01]  /*1660*/  STL [R1+0x3d4], R3 ;  /* 0x0003d40301007387 */ /* 0x0001e20000100800 */
[----:B------:R-:W-:Y:S01]  /*1670*/  IMAD.HI.U32 R11, R4, R21, RZ ;  /* 0x00000015040b7227 */ /* 0x000fe200078e00ff */
[----:B------:R-:W-:-:S03]  /*1680*/  ISETP.GE.AND P0, PT, R10, RZ, PT ;  /* 0x000000ff0a00720c */ /* 0x000fc60003f06270 */
[--C-:B------:R-:W-:Y:S01]  /*1690*/  @!P5 IMAD.IADD R0, R0, 0x1, -R12.reuse ;  /* 0x000000010000d824 */ /* 0x100fe200078e0a0c */
[----:B------:R-:W-:Y:S01]  /*16a0*/  ISETP.GE.AND P5, PT, R9, RZ, PT ;  /* 0x000000ff0900720c */ /* 0x000fe20003fa6270 */
[----:B------:R-:W-:Y:S01]  /*16b0*/  @!P4 IMAD.IADD R5, R5, 0x1, -R12 ;  /* 0x000000010505c824 */ /* 0x000fe200078e0a0c */
[----:B------:R-:W-:Y:S01]  /*16c0*/  ISETP.GT.U32.AND P4, PT, R12, R20, PT ;  /* 0x000000140c00720c */ /* 0x000fe20003f84070 */
[----:B------:R-:W-:Y:S02]  /*16d0*/  IMAD.MOV.U32 R13, RZ, RZ, R6 ;  /* 0x000000ffff0d7224 */ /* 0x000fe400078e0006 */
[----:B------:R-:W-:Y:S02]  /*16e0*/  IMAD.MOV R10, RZ, RZ, -R11 ;  /* 0x000000ffff0a7224 */ /* 0x000fe400078e0a0b */
[----:B0-----:R-:W-:Y:S02]  /*16f0*/  IMAD.MOV.U32 R3, RZ, RZ, R0 ;  /* 0x000000ffff037224 */ /* 0x001fe400078e0000 */
[----:B------:R-:W-:-:S04]  /*1700*/  IMAD.HI.U32 R7, R4, R19, RZ ;  /* 0x0000001304077227 */ /* 0x000fc800078e00ff */
[----:B------:R-:W-:Y:S02]  /*1710*/  @!P1 IMAD.MOV R13, RZ, RZ, -R13 ;  /* 0x000000ffff0d9224 */ /* 0x000fe400078e0a0d */
[----:B------:R-:W-:Y:S02]  /*1720*/  IMAD R21, R12, R10, R21 ;  /* 0x0000000a0c157224 */ /* 0x000fe400078e0215 */
[----:B------:R-:W-:Y:S01]  /*1730*/  @!P3 IMAD.MOV R3, RZ, RZ, -R3 ;  /* 0x000000ffff03b224 */ /* 0x000fe200078e0a03 */
[----:B------:R-:W-:Y:S01]  /*1740*/  STL [R1+0x1b8], R13 ;  /* 0x0001b80d01007387 */ /* 0x000fe20000100800 */
[----:B------:R-:W-:Y:S01]  /*1750*/  VIADD R18, R24, 0xe9 ;  /* 0x000000e918127836 */ /* 0x000fe20000000000 */
[----:B------:R-:W-:Y:S01]  /*1760*/  ISETP.GT.U32.AND P1, PT, R12, R21, PT ;  /* 0x000000150c00720c */ /* 0x000fe20003f24070 */
[----:B------:R-:W-:Y:S01]  /*1770*/  IMAD.MOV R7, RZ, RZ, -R7 ;  /* 0x000000ffff077224 */ /* 0x000fe200078e0a07 */
[----:B------:R0:W-:Y:S01]  /*1780*/  STL [R1+0x1d0], R3 ;  /* 0x0001d00301007387 */ /* 0x0001e20000100800 */
[----:B------:R-:W-:Y:S01]  /*1790*/  VIADD R9, R24, 0xe8 ;  /* 0x000000e818097836 */ /* 0x000fe20000000000 */
[----:B------:R-:W-:Y:S01]  /*17a0*/  ISETP.GE.AND P3, PT, R18, RZ, PT ;  /* 0x000000ff1200720c */ /* 0x000fe20003f66270 */
[----:B------:R-:W-:Y:S01]  /*17b0*/  IMAD R19, R12, R7, R19 ;  /* 0x000000070c137224 */ /* 0x000fe200078e0213 */
[----:B------:R-:W-:Y:S01]  /*17c0*/  IABS R18, R18 ;  /* 0x0000001200127213 */ /* 0x000fe20000000000 */
[----:B------:R-:W-:Y:S01]  /*17d0*/  @!P4 IMAD.IADD R20, R20, 0x1, -R12 ;  /* 0x000000011414c824 */ /* 0x000fe200078e0a0c */
[----:B------:R-:W-:Y:S01]  /*17e0*/  IABS R17, R9 ;  /* 0x0000000900117213 */ /* 0x000fe20000000000 */
[----:B------:R-:W-:-:S02]  /*17f0*/  VIADD R6, R24, 0xe6 ;  /* 0x000000e618067836 */ /* 0x000fc40000000000 */
[----:B------:R-:W-:Y:S01]  /*1800*/  IMAD.HI.U32 R10, R4, R18, RZ ;  /* 0x00000012040a7227 */ /* 0x000fe200078e00ff */
[----:B------:R-:W-:Y:S02]  /*1810*/  ISETP.GT.U32.AND P4, PT, R12, R20, PT ;  /* 0x000000140c00720c */ /* 0x000fe40003f84070 */
[----:B------:R-:W-:Y:S01]  /*1820*/  IABS R11, R6 ;  /* 0x00000006000b7213 */ /* 0x000fe20000000000 */
[----:B0-----:R-:W-:Y:S02]  /*1830*/  IMAD.MOV.U32 R3, RZ, RZ, R5 ;  /* 0x000000ffff037224 */ /* 0x001fe400078e0005 */
[----:B------:R-:W-:-:S04]  /*1840*/  IMAD.HI.U32 R8, R4, R17, RZ ;  /* 0x0000001104087227 */ /* 0x000fc800078e00ff */
[----:B------:R-:W-:Y:S01]  /*1850*/  @!P6 IMAD.MOV R3, RZ, RZ, -R3 ;  /* 0x000000ffff03e224 */ /* 0x000fe200078e0a03 */
[----:B------:R-:W-:Y:S01]  /*1860*/  ISETP.GT.U32.AND P6, PT, R12, R19, PT ;  /* 0x000000130c00720c */ /* 0x000fe20003fc4070 */
[----:B------:R-:W-:Y:S02]  /*1870*/  IMAD.MOV R10, RZ, RZ, -R10 ;  /* 0x000000ffff0a7224 */ /* 0x000fe400078e0a0a */
[----:B------:R-:W-:Y:S01]  /*1880*/  IMAD.MOV R8, RZ, RZ, -R8 ;  /* 0x000000ffff087224 */ /* 0x000fe200078e0a08 */
[----:B------:R0:W-:Y:S01]  /*1890*/  STL [R1+0x1ec], R3 ;  /* 0x0001ec0301007387 */ /* 0x0001e20000100800 */
[----:B------:R-:W-:Y:S02]  /*18a0*/  @!P1 IMAD.IADD R21, R21, 0x1, -R12 ;  /* 0x0000000115159824 */ /* 0x000fe400078e0a0c */
[----:B------:R-:W-:Y:S02]  /*18b0*/  VIADD R7, R24, 0xe7 ;  /* 0x000000e718077836 */ /* 0x000fe40000000000 */
[C---:B------:R-:W-:Y:S01]  /*18c0*/  IMAD R18, R12.reuse, R10, R18 ;  /* 0x0000000a0c127224 */ /* 0x040fe200078e0212 */
[C---:B------:R-:W-:Y:S01]  /*18d0*/  ISETP.GT.U32.AND P1, PT, R12.reuse, R21, PT ;  /* 0x000000150c00720c */ /* 0x040fe20003f24070 */
[----:B------:R-:W-:Y:S01]  /*18e0*/  IMAD R17, R12, R8, R17 ;  /* 0x000000080c117224 */ /* 0x000fe200078e0211 */
[----:B------:R-:W-:Y:S01]  /*18f0*/  IABS R13, R7 ;  /* 0x00000007000d7213 */ /* 0x000fe20000000000 */
[--C-:B------:R-:W-:Y:S01]  /*1900*/  @!P4 IMAD.IADD R20, R20, 0x1, -R12.reuse ;  /* 0x000000011414c824 */ /* 0x100fe200078e0a0c */
[C---:B------:R-:W-:Y:S01]  /*1910*/  ISETP.GT.U32.AND P4, PT, R12.reuse, R18, PT ;  /* 0x000000120c00720c */ /* 0x040fe20003f84070 */
[----:B------:R-:W-:Y:S01]  /*1920*/  @!P6 IMAD.IADD R19, R19, 0x1, -R12 ;  /* 0x000000011313e824 */ /* 0x000fe200078e0a0c */
[----:B------:R-:W-:Y:S01]  /*1930*/  ISETP.GT.U32.AND P6, PT, R12, R17, PT ;  /* 0x000000110c00720c */ /* 0x000fe20003fc4070 */
[----:B------:R-:W-:-:S04]  /*1940*/  IMAD.HI.U32 R0, R4, R11, RZ ;  /* 0x0000000b04007227 */ /* 0x000fc800078e00ff */
[----:B------:R-:W-:-:S04]  /*1950*/  IMAD.HI.U32 R14, R4, R13, RZ ;  /* 0x0000000d040e7227 */ /* 0x000fc800078e00ff */
[----:B------:R-:W-:Y:S02]  /*1960*/  IMAD.MOV R0, RZ, RZ, -R0 ;  /* 0x000000ffff007224 */ /* 0x000fe400078e0a00 */
[----:B------:R-:W-:Y:S02]  /*1970*/  IMAD.MOV R5, RZ, RZ, -R14 ;  /* 0x000000ffff057224 */ /* 0x000fe400078e0a0e */
[----:B------:R-:W-:Y:S02]  /*1980*/  VIADD R14, R24, 0xe4 ;  /* 0x000000e4180e7836 */ /* 0x000fe40000000000 */
[----:B------:R-:W-:Y:S02]  /*1990*/  IMAD R11, R12, R0, R11 ;  /* 0x000000000c0b7224 */ /* 0x000fe400078e020b */
[--C-:B------:R-:W-:Y:S01]  /*19a0*/  @!P1 IMAD.IADD R21, R21, 0x1, -R12.reuse ;  /* 0x0000000115159824 */ /* 0x100fe200078e0a0c */
[----:B------:R-:W-:Y:S01]  /*19b0*/  IABS R8, R14 ;  /* 0x0000000e00087213 */ /* 0x000fe20000000000 */
[----:B------:R-:W-:Y:S01]  /*19c0*/  VIADD R0, R24, 0xe5 ;  /* 0x000000e518007836 */ /* 0x000fe20000000000 */
[----:B------:R-:W-:Y:S01]  /*19d0*/  ISETP.GE.AND P1, PT, R9, RZ, PT ;  /* 0x000000ff0900720c */ /* 0x000fe20003f26270 */
[--C-:B------:R-:W-:Y:S01]  /*19e0*/  @!P4 IMAD.IADD R18, R18, 0x1, -R12.reuse ;  /* 0x000000011212c824 */ /* 0x100fe200078e0a0c */
[----:B------:R-:W-:Y:S01]  /*19f0*/  ISETP.GT.U32.AND P4, PT, R12, R19, PT ;  /* 0x000000130c00720c */ /* 0x000fe20003f84070 */
[----:B------:R-:W-:Y:S01]  /*1a00*/  @!P6 IMAD.IADD R17, R17, 0x1, -R12 ;  /* 0x000000011111e824 */ /* 0x000fe200078e0a0c */
[----:B------:R-:W-:Y:S01]  /*1a10*/  IABS R9, R0 ;  /* 0x0000000000097213 */ /* 0x000fe20000000000 */
[----:B0-----:R-:W-:-:S02]  /*1a20*/  IMAD.MOV.U32 R3, RZ, RZ, R21 ;  /* 0x000000ffff037224 */ /* 0x001fc400078e0015 */
[----:B------:R-:W-:Y:S01]  /*1a30*/  IMAD.HI.U32 R22, R4, R8, RZ ;  /* 0x0000000804167227 */ /* 0x000fe200078e00ff */
[----:B------:R-:W-:-:S03]  /*1a40*/  ISETP.GT.U32.AND P6, PT, R12, R17, PT ;  /* 0x000000110c00720c */ /* 0x000fc60003fc4070 */
[----:B------:R-:W-:Y:S01]  /*1a50*/  @!P2 IMAD.MOV R3, RZ, RZ, -R3 ;  /* 0x000000ffff03a224 */ /* 0x000fe200078e0a03 */
[----:B------:R-:W-:Y:S01]  /*1a60*/  ISETP.GT.U32.AND P2, PT, R12, R18, PT ;  /* 0x000000120c00720c */ /* 0x000fe20003f44070 */
[----:B------:R-:W-:-:S03]  /*1a70*/  IMAD.HI.U32 R21, R4, R9, RZ ;  /* 0x0000000904157227 */ /* 0x000fc600078e00ff */
[----:B------:R0:W-:Y:S01]  /*1a80*/  STL [R1+0x200], R3 ;  /* 0x0002000301007387 */ /* 0x0001e20000100800 */
[----:B------:R-:W-:Y:S02]  /*1a90*/  IMAD.MOV R22, RZ, RZ, -R22 ;  /* 0x000000ffff167224 */ /* 0x000fe400078e0a16 */
[----:B------:R-:W-:Y:S02]  /*1aa0*/  IMAD.MOV R21, RZ, RZ, -R21 ;  /* 0x000000ffff157224 */ /* 0x000fe400078e0a15 */
[----:B------:R-:W-:Y:S01]  /*1ab0*/  @!P4 IMAD.IADD R19, R19, 0x1, -R12 ;  /* 0x000000011313c824 */ /* 0x000fe200078e0a0c */
[C---:B------:R-:W-:Y:S01]  /*1ac0*/  ISETP.GT.U32.AND P4, PT, R12.reuse, R11, PT ;  /* 0x0000000b0c00720c */ /* 0x040fe20003f84070 */
[C---:B------:R-:W-:Y:S02]  /*1ad0*/  IMAD R8, R12.reuse, R22, R8 ;  /* 0x000000160c087224 */ /* 0x040fe400078e0208 */
[----:B------:R-:W-:Y:S02]  /*1ae0*/  IMAD R13, R12, R5, R13 ;  /* 0x000000050c0d7224 */ /* 0x000fe400078e020d */
[----:B0-----:R-:W-:-:S02]  /*1af0*/  IMAD.MOV.U32 R3, RZ, RZ, R20 ;  /* 0x000000ffff037224 */ /* 0x001fc400078e0014 */
[C---:B------:R-:W-:Y:S02]  /*1b00*/  IMAD R9, R12.reuse, R21, R9 ;  /* 0x000000150c097224 */ /* 0x040fe400078e0209 */
[--C-:B------:R-:W-:Y:S01]  /*1b10*/  @!P6 IMAD.IADD R17, R17, 0x1, -R12.reuse ;  /* 0x000000011111e824 */ /* 0x100fe200078e0a0c */
[C---:B------:R-:W-:Y:S01]  /*1b20*/  ISETP.GT.U32.AND P6, PT, R12.reuse, R8, PT ;  /* 0x000000080c00720c */ /* 0x040fe20003fc4070 */
[----:B------:R-:W-:Y:S01]  /*1b30*/  @!P0 IMAD.MOV R3, RZ, RZ, -R3 ;  /* 0x000000ffff038224 */ /* 0x000fe200078e0a03 */
[----:B------:R-:W-:Y:S01]  /*1b40*/  ISETP.GT.U32.AND P0, PT, R12, R13, PT ;  /* 0x0000000d0c00720c */ /* 0x000fe20003f04070 */
[----:B------:R-:W-:Y:S01]  /*1b50*/  @!P2 IMAD.IADD R18, R18, 0x1, -R12 ;  /* 0x000000011212a824 */ /* 0x000fe200078e0a0c */
[----:B------:R-:W-:Y:S01]  /*1b60*/  ISETP.GT.U32.AND P2, PT, R12, R9, PT ;  /* 0x000000090c00720c */ /* 0x000fe20003f44070 */
[C---:B------:R-:W-:Y:S01]  /*1b70*/  VIADD R15, R24.reuse, 0xe3 ;  /* 0x000000e3180f7836 */ /* 0x040fe20000000000 */
[----:B------:R0:W-:Y:S01]  /*1b80*/  STL [R1+0x204], R3 ;  /* 0x0002040301007387 */ /* 0x0001e20000100800 */
[----:B------:R-:W-:-:S02]  /*1b90*/  VIADD R16, R24, 0xe2 ;  /* 0x000000e218107836 */ /* 0x000fc40000000000 */
[--C-:B------:R-:W-:Y:S01]  /*1ba0*/  @!P4 IMAD.IADD R11, R11, 0x1, -R12.reuse ;  /* 0x000000010b0bc824 */ /* 0x100fe200078e0a0c */
[----:B------:R-:W-:Y:S01]  /*1bb0*/  IABS R10, R15 ;  /* 0x0000000f000a7213 */ /* 0x000fe20000000000 */
[----:B------:R-:W-:Y:S01]  /*1bc0*/  IMAD.MOV.U32 R23, RZ, RZ, R19 ;  /* 0x000000ffff177224 */ /* 0x000fe200078e0013 */
[----:B------:R-:W-:Y:S01]  /*1bd0*/  IABS R5, R16 ;  /* 0x0000001000057213 */ /* 0x000fe20000000000 */
[----:B------:R-:W-:Y:S01]  /*1be0*/  @!P6 IMAD.IADD R8, R8, 0x1, -R12 ;  /* 0x000000010808e824 */ /* 0x000fe200078e0a0c */
[----:B------:R-:W-:Y:S01]  /*1bf0*/  ISETP.GT.U32.AND P6, PT, R12, R11, PT ;  /* 0x0000000b0c00720c */ /* 0x000fe20003fc4070 */
[----:B------:R-:W-:Y:S01]  /*1c00*/  IMAD.HI.U32 R20, R4, R10, RZ ;  /* 0x0000000a04147227 */ /* 0x000fe200078e00ff */
[----:B------:R-:W-:-:S03]  /*1c10*/  ISETP.GE.AND P4, PT, R6, RZ, PT ;  /* 0x000000ff0600720c */ /* 0x000fc60003f86270 */
[----:B0-----:R-:W-:Y:S02]  /*1c20*/  IMAD.MOV.U32 R3, RZ, RZ, R18 ;  /* 0x000000ffff037224 */ /* 0x001fe400078e0012 */
[----:B------:R-:W-:Y:S02]  /*1c30*/  @!P5 IMAD.MOV R23, RZ, RZ, -R23 ;  /* 0x000000ffff17d224 */ /* 0x000fe400078e0a17 */
[--C-:B------:R-:W-:Y:S01]  /*1c40*/  @!P0 IMAD.IADD R13, R13, 0x1, -R12.reuse ;  /* 0x000000010d0d8824 */ /* 0x100fe200078e0a0c */
[----:B------:R-:W-:Y:S01]  /*1c50*/  ISETP.GE.AND P0, PT, R7, RZ, PT ;  /* 0x000000ff0700720c */ /* 0x000fe20003f06270 */
[----:B------:R-:W-:Y:S01]  /*1c60*/  @!P3 IMAD.MOV R3, RZ, RZ, -R3 ;  /* 0x000000ffff03b224 */ /* 0x000fe200078e0a03 */
[----:B------:R-:W-:Y:S01]  /*1c70*/  STL [R1+0x20c], R23 ;  /* 0x00020c1701007387 */ /* 0x000fe20000100800 */
[----:B------:R-:W-:Y:S01]  /*1c80*/  IMAD.HI.U32 R21, R4, R5, RZ ;  /* 0x0000000504157227 */ /* 0x000fe200078e00ff */
[C---:B------:R-:W-:Y:S02]  /*1c90*/  ISETP.GT.U32.AND P3, PT, R12.reuse, R8, PT ;  /* 0x000000080c00720c */ /* 0x040fe40003f64070 */
[----:B------:R0:W-:Y:S01]  /*1ca0*/  STL [R1+0x234], R3 ;  /* 0x0002340301007387 */ /* 0x0001e20000100800 */
[----:B------:R-:W-:Y:S01]  /*1cb0*/  @!P2 IMAD.IADD R9, R9, 0x1, -R12 ;  /* 0x000000010909a824 */ /* 0x000fe200078e0a0c */
[----:B------:R-:W-:Y:S01]  /*1cc0*/  ISETP.GT.U32.AND P2, PT, R12, R13, PT ;  /* 0x0000000d0c00720c */ /* 0x000fe20003f44070 */
[----:B------:R-:W-:-:S02]  /*1cd0*/  IMAD.MOV R20, RZ, RZ, -R20 ;  /* 0x000000ffff147224 */ /* 0x000fc400078e0a14 */
[----:B------:R-:W-:Y:S01]  /*1ce0*/  IMAD.MOV R21, RZ, RZ, -R21 ;  /* 0x000000ffff157224 */ /* 0x000fe200078e0a15 */
[C---:B------:R-:W-:Y:S01]  /*1cf0*/  ISETP.GT.U32.AND P5, PT, R12.reuse, R9, PT ;  /* 0x000000090c00720c */ /* 0x040fe20003fa4070 */
[C---:B------:R-:W-:Y:S02]  /*1d00*/  IMAD R6, R12.reuse, R20, R10 ;  /* 0x000000140c067224 */ /* 0x040fe400078e020a */
[----:B------:R-:W-:Y:S02]  /*1d10*/  IMAD R5, R12, R21, R5 ;  /* 0x000000150c057224 */ /* 0x000fe400078e0205 */
[----:B0-----:R-:W-:Y:S02]  /*1d20*/  IMAD.MOV.U32 R3, RZ, RZ, R17 ;  /* 0x000000ffff037224 */ /* 0x001fe400078e0011 */
[----:B------:R-:W-:Y:S02]  /*1d30*/  VIADD R10, R24, 0xe1 ;  /* 0x000000e1180a7836 */ /* 0x000fe40000000000 */
[----:B------:R-:W-:Y:S01]  /*1d40*/  @!P1 IMAD.MOV R3, RZ, RZ, -R3 ;  /* 0x000000ffff039224 */ /* 0x000fe200078e0a03 */
[----:B------:R-:W-:Y:S01]  /*1d50*/  ISETP.GT.U32.AND P1, PT, R12, R6, PT ;  /* 0x000000060c00720c */ /* 0x000fe20003f24070 */
[----:B------:R-:W-:Y:S01]  /*1d60*/  VIADD R7, R24, 0xe0 ;  /* 0x000000e018077836 */ /* 0x000fe20000000000 */
[----:B------:R-:W-:Y:S01]  /*1d70*/  IABS R17, R10 ;  /* 0x0000000a00117213 */ /* 0x000fe20000000000 */
[--C-:B------:R-:W-:Y:S01]  /*1d80*/  @!P6 IMAD.IADD R11, R11, 0x1, -R12.reuse ;  /* 0x000000010b0be824 */ /* 0x100fe200078e0a0c */
[----:B------:R-:W-:Y:S01]  /*1d90*/  ISETP.GT.U32.AND P6, PT, R12, R5, PT ;  /* 0x000000050c00720c */ /* 0x000fe20003fc4070 */
[--C-:B------:R-:W-:Y:S01]  /*1da0*/  @!P2 IMAD.IADD R13, R13, 0x1, -R12.reuse ;  /* 0x000000010d0da824 */ /* 0x100fe200078e0a0c */
[----:B------:R-:W-:Y:S01]  /*1db0*/  IABS R18, R7 ;  /* 0x0000000700127213 */ /* 0x000fe20000000000 */
[----:B------:R-:W-:Y:S01]  /*1dc0*/  @!P5 IMAD.IADD R9, R9, 0x1, -R12 ;  /* 0x000000010909d824 */ /* 0x000fe200078e0a0c */
[----:B------:R-:W-:Y:S01]  /*1dd0*/  ISETP.GE.AND P2, PT, R0, RZ, PT ;  /* 0x000000ff0000720c */ /* 0x000fe20003f46270 */
[----:B------:R0:W-:Y:S01]  /*1de0*/  STL [R1+0x248], R3 ;  /* 0x0002480301007387 */ /* 0x0001e20000100800 */
[----:B------:R-:W-:Y:S01]  /*1df0*/  ISETP.GE.AND P5, PT, R14, RZ, PT ;  /* 0x000000ff0e00720c */ /* 0x000fe20003fa6270 */
[----:B------:R-:W-:-:S02]  /*1e00*/  IMAD.MOV.U32 R0, RZ, RZ, R18 ;  /* 0x000000ffff007224 */ /* 0x000fc400078e0012 */
[----:B------:R-:W-:-:S04]  /*1e10*/  IMAD.HI.U32 R14, R4, R17, RZ ;  /* 0x00000011040e7227 */ /* 0x000fc800078e00ff */
[----:B------:R-:W-:Y:S02]  /*1e20*/  IMAD.MOV.U32 R19, RZ, RZ, R13 ;  /* 0x000000ffff137224 */ /* 0x000fe400078e000d */
[--C-:B------:R-:W-:Y:S01]  /*1e30*/  @!P3 IMAD.IADD R8, R8, 0x1, -R12.reuse ;  /* 0x000000010808b824 */ /* 0x100fe200078e0a0c */
[----:B------:R-:W-:Y:S01]  /*1e40*/  ISETP.GE.AND P3, PT, R15, RZ, PT ;  /* 0x000000ff0f00720c */ /* 0x000fe20003f66270 */
[----:B0-----:R-:W-:Y:S02]  /*1e50*/  IMAD.MOV.U32 R3, RZ, RZ, R11 ;  /* 0x000000ffff037224 */ /* 0x001fe400078e000b */
[----:B------:R-:W-:Y:S01]  /*1e60*/  @!P1 IMAD.IADD R6, R6, 0x1, -R12 ;  /* 0x0000000106069824 */ /* 0x000fe200078e0a0c */
[----:B------:R-:W-:Y:S01]  /*1e70*/  ISETP.GE.AND P1, PT, R16, RZ, PT ;  /* 0x000000ff1000720c */ /* 0x000fe20003f26270 */
[----:B------:R-:W-:-:S04]  /*1e80*/  IMAD.HI.U32 R15, R4, R0, RZ ;  /* 0x00000000040f7227 */ /* 0x000fc800078e00ff */
[----:B------:R-:W-:Y:S02]  /*1e90*/  IMAD.MOV R14, RZ, RZ, -R14 ;  /* 0x000000ffff0e7224 */ /* 0x000fe400078e0a0e */
[----:B------:R-:W-:Y:S01]  /*1ea0*/  @!P0 IMAD.MOV R19, RZ, RZ, -R19 ;  /* 0x000000ffff138224 */ /* 0x000fe200078e0a13 */
[----:B------:R-:W-:Y:S01]  /*1eb0*/  ISETP.GT.U32.AND P0, PT, R12, R6, PT ;  /* 0x000000060c00720c */ /* 0x000fe20003f04070 */
[----:B------:R-:W-:Y:S01]  /*1ec0*/  @!P6 IMAD.IADD R5, R5, 0x1, -R12 ;  /* 0x000000010505e824 */ /* 0x000fe200078e0a0c */
[----:B------:R-:W-:Y:S01]  /*1ed0*/  ISETP.GE.AND P6, PT, R10, RZ, PT ;  /* 0x000000ff0a00720c */ /* 0x000fe20003fc6270 */
[----:B------:R-:W-:Y:S01]  /*1ee0*/  @!P4 IMAD.MOV R3, RZ, RZ, -R3 ;  /* 0x000000ffff03c224 */ /* 0x000fe200078e0a03 */
[----:B------:R0:W-:Y:S01]  /*1ef0*/  STL [R1+0x258], R19 ;  /* 0x0002581301007387 */ /* 0x0001e20000100800 */
[----:B------:R-:W-:Y:S01]  /*1f00*/  IMAD.MOV R13, RZ, RZ, -R15 ;  /* 0x000000ffff0d7224 */ /* 0x000fe200078e0a0f */
[C---:B------:R-:W-:Y:S01]  /*1f10*/  ISETP.GT.U32.AND P4, PT, R12.reuse, R5, PT ;  /* 0x000000050c00720c */ /* 0x040fe20003f84070 */
[C---:B------:R-:W-:Y:S01]  /*1f20*/  IMAD R10, R12.reuse, R14, R17 ;  /* 0x0000000e0c0a7224 */ /* 0x040fe200078e0211 */
[----:B------:R1:W-:Y:S01]  /*1f30*/  STL [R1+0x25c], R3 ;  /* 0x00025c0301007387 */ /* 0x0003e20000100800 */
[----:B------:R-:W-:-:S02]  /*1f40*/  IMAD R0, R12, R13, R0 ;  /* 0x0000000d0c007224 */ /* 0x000fc400078e0200 */
[----:B------:R-:W-:Y:S01]  /*1f50*/  @!P2 IMAD.MOV R9, RZ, RZ, -R9 ;  /* 0x000000ffff09a224 */ /* 0x000fe200078e0a09 */
[----:B------:R-:W-:Y:S01]  /*1f60*/  ISETP.GT.U32.AND P2, PT, R12, R10, PT ;  /* 0x0000000a0c00720c */ /* 0x000fe20003f44070 */
[----:B------:R-:W-:Y:S01]  /*1f70*/  @!P0 IMAD.IADD R6, R6, 0x1, -R12 ;  /* 0x0000000106068824 */ /* 0x000fe200078e0a0c */
[----:B------:R-:W-:Y:S01]  /*1f80*/  ISETP.GE.AND P0, PT, R7, RZ, PT ;  /* 0x000000ff0700720c */ /* 0x000fe20003f06270 */
[C---:B------:R-:W-:Y:S01]  /*1f90*/  VIADD R13, R24.reuse, 0xdd ;  /* 0x000000dd180d7836 */ /* 0x040fe20000000000 */
[----:B------:R2:W-:Y:S01]  /*1fa0*/  STL [R1+0x274], R9 ;  /* 0x0002740901007387 */ /* 0x0005e20000100800 */
[C---:B0-----:R-:W-:Y:S02]  /*1fb0*/  VIADD R19, R24.reuse, 0xd9 ;  /* 0x000000d918137836 */ /* 0x041fe40000000000 */
[----:B-1----:R-:W-:Y:S02]  /*1fc0*/  IMAD.MOV.U32 R3, RZ, RZ, R8 ;  /* 0x000000ffff037224 */ /* 0x002fe400078e0008 */
[----:B------:R-:W-:-:S02]  /*1fd0*/  VIADD R8, R24, 0xdf ;  /* 0x000000df18087836 */ /* 0x000fc40000000000 */
[----:B------:R-:W-:Y:S01]  /*1fe0*/  @!P5 IMAD.MOV R3, RZ, RZ, -R3 ;  /* 0x000000ffff03d224 */ /* 0x000fe200078e0a03 */
[----:B------:R-:W-:Y:S01]  /*1ff0*/  ISETP.GT.U32.AND P5, PT, R12, R0, PT ;  /* 0x000000000c00720c */ /* 0x000fe20003fa4070 */
[--C-:B------:R-:W-:Y:S01]  /*2000*/  @!P2 IMAD.IADD R10, R10, 0x1, -R12.reuse ;  /* 0x000000010a0aa824 */ /* 0x100fe200078e0a0c */
[----:B------:R-:W-:Y:S01]  /*2010*/  IABS R7, R8 ;  /* 0x0000000800077213 */ /* 0x000fe20000000000 */
[----:B--2---:R-:W-:Y:S01]  /*2020*/  VIADD R9, R24, 0xde ;  /* 0x000000de18097836 */ /* 0x004fe20000000000 */
[----:B------:R0:W-:Y:S01]  /*2030*/  STL [R1+0x290], R3 ;  /* 0x0002900301007387 */ /* 0x0001e20000100800 */
[----:B------:R-:W-:Y:S01]  /*2040*/  @!P4 IMAD.IADD R5, R5, 0x1, -R12 ;  /* 0x000000010505c824 */ /* 0x000fe200078e0a0c */
[----:B------:R-:W-:Y:S01]  /*2050*/  ISETP.GE.AND P4, PT, R8, RZ, PT ;  /* 0x000000ff0800720c */ /* 0x000fe20003f86270 */
[C---:B------:R-:W-:Y:S01]  /*2060*/  VIADD R16, R24.reuse, 0xd8 ;  /* 0x000000d818107836 */ /* 0x040fe20000000000 */
[----:B------:R-:W-:Y:S01]  /*2070*/  IABS R11, R9 ;  /* 0x00000009000b7213 */ /* 0x000fe20000000000 */
[----:B------:R-:W-:Y:S01]  /*2080*/  VIADD R25, R24, 0x4c ;  /* 0x0000004c18197836 */ /* 0x000fe20000000000 */
[----:B------:R-:W-:Y:S01]  /*2090*/  ISETP.GE.AND P2, PT, R9, RZ, PT ;  /* 0x000000ff0900720c */ /* 0x000fe20003f46270 */
[----:B------:R-:W-:-:S04]  /*20a0*/  IMAD.HI.U32 R9, R4, R7, RZ ;  /* 0x0000000704097227 */ /* 0x000fc800078e00ff */
[----:B0-----:R-:W-:Y:S02]  /*20b0*/  IMAD.MOV.U32 R3, RZ, RZ, R6 ;  /* 0x000000ffff037224 */ /* 0x001fe400078e0006 */
[----:B------:R-:W-:Y:S01]  /*20c0*/  @!P5 IMAD.IADD R0, R0, 0x1, -R12 ;  /* 0x000000010000d824 */ /* 0x000fe200078e0a0c */
[C---:B------:R-:W-:Y:S01]  /*20d0*/  ISETP.GT.U32.AND P5, PT, R12.reuse, R10, PT ;  /* 0x0000000a0c00720c */ /* 0x040fe20003fa4070 */
[----:B------:R-:W-:Y:S02]  /*20e0*/  @!P3 IMAD.MOV R3, RZ, RZ, -R3 ;  /* 0x000000ffff03b224 */ /* 0x000fe400078e0a03 */
[----:B------:R-:W-:Y:S01]  /*20f0*/  IMAD.MOV.U32 R8, RZ, RZ, R11 ;  /* 0x000000ffff087224 */ /* 0x000fe200078e000b */
[----:B------:R-:W-:Y:S01]  /*2100*/  ISETP.GT.U32.AND P3, PT, R12, R0, PT ;  /* 0x000000000c00720c */ /* 0x000fe20003f64070 */
[----:B------:R-:W-:Y:S01]  /*2110*/  VIADD R11, R24, 0xdb ;  /* 0x000000db180b7836 */ /* 0x000fe20000000000 */
[----:B------:R0:W-:Y:S01]  /*2120*/  STL [R1+0x2a0], R3 ;  /* 0x0002a00301007387 */ /* 0x0001e20000100800 */
[----:B------:R-:W-:-:S04]  /*2130*/  IMAD.HI.U32 R6, R4, R8, RZ ;  /* 0x0000000804067227 */ /* 0x000fc800078e00ff */
[----:B------:R-:W-:Y:S02]  /*2140*/  IMAD.MOV R6, RZ, RZ, -R6 ;  /* 0x000000ffff067224 */ /* 0x000fe400078e0a06 */
[----:B------:R-:W-:Y:S02]  /*2150*/  @!P5 IMAD.IADD R10, R10, 0x1, -R12 ;  /* 0x000000010a0ad824 */ /* 0x000fe400078e0a0c */
[----:B------:R-:W-:Y:S02]  /*2160*/  IMAD R6, R12, R6, R8 ;  /* 0x000000060c067224 */ /* 0x000fe400078e0208 */
[----:B0-----:R-:W-:Y:S02]  /*2170*/  IMAD.MOV.U32 R3, RZ, RZ, R5 ;  /* 0x000000ffff037224 */ /* 0x001fe400078e0005 */
[----:B------:R-:W-:Y:S02]  /*2180*/  IMAD.MOV R5, RZ, RZ, -R9 ;  /* 0x000000ffff057224 */ /* 0x000fe400078e0a09 */
[----:B------:R-:W-:-:S02]  /*2190*/  IMAD.MOV.U32 R14, RZ, RZ, R10 ;  /* 0x000000ffff0e7224 */ /* 0x000fc400078e000a */
[C---:B------:R-:W-:Y:S02]  /*21a0*/  IMAD R7, R12.reuse, R5, R7 ;  /* 0x000000050c077224 */ /* 0x040fe400078e0207 */
[----:B------:R-:W-:Y:S01]  /*21b0*/  @!P6 IMAD.MOV R14, RZ, RZ, -R14 ;  /* 0x000000ffff0ee224 */ /* 0x000fe200078e0a0e */
[C---:B------:R-:W-:Y:S01]  /*21c0*/  ISETP.GT.U32.AND P6, PT, R12.reuse, R6, PT ;  /* 0x000000060c00720c */ /* 0x040fe20003fc4070 */
[----:B------:R-:W-:Y:S01]  /*21d0*/  @!P1 IMAD.MOV R3, RZ, RZ, -R3 ;  /* 0x000000ffff039224 */ /* 0x000fe200078e0a03 */
[----:B------:R-:W-:Y:S01]  /*21e0*/  ISETP.GT.U32.AND P5, PT, R12, R7, PT ;  /* 0x000000070c00720c */ /* 0x000fe20003fa4070 */
[----:B------:R-:W-:Y:S01]  /*21f0*/  @!P3 IMAD.IADD R0, R0, 0x1, -R12 ;  /* 0x000000010000b824 */ /* 0x000fe200078e0a0c */
[----:B------:R-:W-:Y:S01]  /*2200*/  ISETP.GE.AND P1, PT, R13, RZ, PT ;  /* 0x000000ff0d00720c */ /* 0x000fe20003f26270 */
[C---:B------:R-:W-:Y:S01]  /*2210*/  VIADD R9, R24.reuse, 0xdc ;  /* 0x000000dc18097836 */ /* 0x040fe20000000000 */
[----:B------:R-:W-:Y:S01]  /*2220*/  IABS R13, R13 ;  /* 0x0000000d000d7213 */ /* 0x000fe20000000000 */
[----:B------:R0:W-:Y:S01]  /*2230*/  STL [R1+0x2b4], R3 ;  /* 0x0002b40301007387 */ /* 0x0001e20000100800 */
[----:B------:R-:W-:-:S02]  /*2240*/  VIADD R5, R24, 0xda ;  /* 0x000000da18057836 */ /* 0x000fc40000000000 */
[----:B------:R-:W-:Y:S01]  /*2250*/  ISETP.GE.AND P3, PT, R9, RZ, PT ;  /* 0x000000ff0900720c */ /* 0x000fe20003f66270 */
[----:B------:R-:W-:Y:S01]  /*2260*/  IMAD.HI.U32 R8, R4, R13, RZ ;  /* 0x0000000d04087227 */ /* 0x000fe200078e00ff */
[----:B------:R-:W-:Y:S01]  /*2270*/  IABS R9, R9 ;  /* 0x0000000900097213 */ /* 0x000fe20000000000 */
[----:B------:R1:W-:Y:S01]  /*2280*/  STL [R1+0x2d8], R14 ;  /* 0x0002d80e01007387 */ /* 0x0003e20000100800 */
[----:B------:R-:W-:Y:S01]  /*2290*/  IABS R10, R5 ;  /* 0x00000005000a7213 */ /* 0x000fe20000000000 */
[----:B------:R-:W-:Y:S02]  /*22a0*/  @!P5 IMAD.IADD R7, R7, 0x1, -R12 ;  /* 0x000000010707d824 */ /* 0x000fe400078e0a0c */
[----:B0-----:R-:W-:Y:S02]  /*22b0*/  IMAD.MOV.U32 R3, RZ, RZ, R0 ;  /* 0x000000ffff037224 */ /* 0x001fe400078e0000 */
[----:B------:R-:W-:Y:S01]  /*22c0*/  IMAD.MOV R8, RZ, RZ, -R8 ;  /* 0x000000ffff087224 */ /* 0x000fe200078e0a08 */
[----:B------:R-:W-:Y:S01]  /*22d0*/  ISETP.GT.U32.AND P5, PT, R12, R7, PT ;  /* 0x000000070c00720c */ /* 0x000fe20003fa4070 */
[----:B------:R-:W-:Y:S01]  /*22e0*/  @!P0 IMAD.MOV R3, RZ, RZ, -R3 ;  /* 0x000000ffff038224 */ /* 0x000fe200078e0a03 */
[----:B------:R-:W-:Y:S01]  /*22f0*/  ISETP.GE.AND P0, PT, R11, RZ, PT ;  /* 0x000000ff0b00720c */ /* 0x000fe20003f06270 */
[----:B------:R-:W-:Y:S01]  /*2300*/  @!P6 IMAD.IADD R6, R6, 0x1, -R12 ;  /* 0x000000010606e824 */ /* 0x000fe200078e0a0c */
[----:B------:R-:W-:Y:S01]  /*2310*/  IABS R11, R11 ;  /* 0x0000000b000b7213 */ /* 0x000fe20000000000 */
[----:B------:R-:W-:Y:S01]  /*2320*/  IMAD R13, R12, R8, R13 ;  /* 0x000000080c0d7224 */ /* 0x000fe200078e020d */
[----:B------:R0:W-:Y:S01]  /*2330*/  STL [R1+0x2e4], R3 ;  /* 0x0002e40301007387 */ /* 0x0001e20000100800 */
[----:B------:R-:W-:Y:S01]  /*2340*/  IMAD.HI.U32 R0, R4, R9, RZ ;  /* 0x0000000904007227 */ /* 0x000fe200078e00ff */
[----:B------:R-:W-:-:S03]  /*2350*/  ISETP.GT.U32.AND P6, PT, R12, R6, PT ;  /* 0x000000060c00720c */ /* 0x000fc60003fc4070 */
[----:B-1----:R-:W-:-:S04]  /*2360*/  IMAD.HI.U32 R14, R4, R11, RZ ;  /* 0x0000000b040e7227 */ /* 0x002fc800078e00ff */
[----:B------:R-:W-:Y:S01]  /*2370*/  @!P5 IMAD.IADD R7, R7, 0x1, -R12 ;  /* 0x000000010707d824 */ /* 0x000fe200078e0a0c */
[----:B------:R-:W-:Y:S01]  /*2380*/  ISETP.GT.U32.AND P5, PT, R12, R13, PT ;  /* 0x0000000d0c00720c */ /* 0x000fe20003fa4070 */
[----:B------:R-:W-:-:S04]  /*2390*/  IMAD.HI.U32 R8, R4, R10, RZ ;  /* 0x0000000a04087227 */ /* 0x000fc800078e00ff */
[----:B------:R-:W-:Y:S02]  /*23a0*/  IMAD.MOV R14, RZ, RZ, -R14 ;  /* 0x000000ffff0e7224 */ /* 0x000fe400078e0a0e */
[----:B------:R-:W-:Y:S02]  /*23b0*/  IMAD.MOV R0, RZ, RZ, -R0 ;  /* 0x000000ffff007224 */ /* 0x000fe400078e0a00 */
[----:B------:R-:W-:Y:S02]  /*23c0*/  IMAD.MOV R8, RZ, RZ, -R8 ;  /* 0x000000ffff087224 */ /* 0x000fe400078e0a08 */
[C---:B------:R-:W-:Y:S01]  /*23d0*/  IMAD R11, R12.reuse, R14, R11 ;  /* 0x0000000e0c0b7224 */ /* 0x040fe200078e020b */
[----:B------:R-:W-:Y:S01]  /*23e0*/  IABS R14, R16 ;  /* 0x00000010000e7213 */ /* 0x000fe20000000000 */
[----:B------:R-:W-:Y:S01]  /*23f0*/  IMAD R9, R12, R0, R9 ;  /* 0x000000000c097224 */ /* 0x000fe200078e0209 */
[----:B------:R-:W-:Y:S01]  /*2400*/  IABS R0, R19 ;  /* 0x0000001300007213 */ /* 0x000fe20000000000 */
[----:B0-----:R-:W-:-:S02]  /*2410*/  IMAD.MOV.U32 R3, RZ, RZ, R7 ;  /* 0x000000ffff037224 */ /* 0x001fc400078e0007 */
[----:B------:R-:W-:Y:S02]  /*2420*/  IMAD R10, R12, R8, R10 ;  /* 0x000000080c0a7224 */ /* 0x000fe400078e020a */
[--C-:B------:R-:W-:Y:S01]  /*2430*/  @!P6 IMAD.IADD R6, R6, 0x1, -R12.reuse ;  /* 0x000000010606e824 */ /* 0x100fe200078e0a0c */
[C---:B------:R-:W-:Y:S01]  /*2440*/  ISETP.GT.U32.AND P6, PT, R12.reuse, R11, PT ;  /* 0x0000000b0c00720c */ /* 0x040fe20003fc4070 */
[----:B------:R-:W-:Y:S01]  /*2450*/  @!P4 IMAD.MOV R3, RZ, RZ, -R3 ;  /* 0x000000ffff03c224 */ /* 0x000fe200078e0a03 */
[C---:B------:R-:W-:Y:S01]  /*2460*/  ISETP.GT.U32.AND P4, PT, R12.reuse, R9, PT ;  /* 0x000000090c00720c */ /* 0x040fe20003f84070 */
[----:B------:R-:W-:Y:S01]  /*2470*/  @!P5 IMAD.IADD R13, R13, 0x1, -R12 ;  /* 0x000000010d0dd824 */ /* 0x000fe200078e0a0c */
[----:B------:R-:W-:Y:S01]  /*2480*/  ISETP.GT.U32.AND P5, PT, R12, R10, PT ;  /* 0x0000000a0c00720c */ /* 0x000fe20003fa4070 */
[----:B------:R-:W-:Y:S01]  /*2490*/  IMAD.HI.U32 R7, R4, R0, RZ ;  /* 0x0000000004077227 */ /* 0x000fe200078e00ff */
[----:B------:R0:W-:Y:S03]  /*24a0*/  STL [R1+0x2ec], R3 ;  /* 0x0002ec0301007387 */ /* 0x0001e60000100800 */
[----:B------:R-:W-:-:S02]  /*24b0*/  IMAD.MOV R7, RZ, RZ, -R7 ;  /* 0x000000ffff077224 */ /* 0x000fc400078e0a07 */
[----:B------:R-:W-:Y:S02]  /*24c0*/  VIADD R8, R24, 0xd7 ;  /* 0x000000d718087836 */ /* 0x000fe40000000000 */
[--C-:B------:R-:W-:Y:S02]  /*24d0*/  @!P6 IMAD.IADD R11, R11, 0x1, -R12.reuse ;  /* 0x000000010b0be824 */ /* 0x100fe400078e0a0c */
[--C-:B------:R-:W-:Y:S01]  /*24e0*/  @!P4 IMAD.IADD R9, R9, 0x1, -R12.reuse ;  /* 0x000000010909c824 */ /* 0x100fe200078e0a0c */
[----:B------:R-:W-:Y:S01]  /*24f0*/  ISETP.GT.U32.AND P4, PT, R12, R13, PT ;  /* 0x0000000d0c00720c */ /* 0x000fe20003f84070 */
[----:B------:R-:W-:Y:S01]  /*2500*/  @!P5 IMAD.IADD R10, R10, 0x1, -R12 ;  /* 0x000000010a0ad824 */ /* 0x000fe200078e0a0c */
[C---:B------:R-:W-:Y:S01]  /*2510*/  ISETP.GT.U32.AND P5, PT, R12.reuse, R11, PT ;  /* 0x0000000b0c00720c */ /* 0x040fe20003fa4070 */
[----:B0-----:R-:W-:Y:S01]  /*2520*/  IMAD.MOV.U32 R3, RZ, RZ, R6 ;  /* 0x000000ffff037224 */ /* 0x001fe200078e0006 */
[----:B------:R-:W-:Y:S01]  /*2530*/  ISETP.GT.U32.AND P6, PT, R12, R9, PT ;  /* 0x000000090c00720c */ /* 0x000fe20003fc4070 */
[----:B------:R-:W-:Y:S01]  /*2540*/  IMAD.HI.U32 R6, R4, R14, RZ ;  /* 0x0000000e04067227 */ /* 0x000fe200078e00ff */
[----:B------:R-:W-:-:S03]  /*2550*/  IABS R18, R8 ;  /* 0x0000000800127213 */ /* 0x000fc60000000000 */
[----:B------:R-:W-:Y:S02]  /*2560*/  IMAD.MOV R6, RZ, RZ, -R6 ;  /* 0x000000ffff067224 */ /* 0x000fe400078e0a06 */
[----:B------:R-:W-:Y:S01]  /*2570*/  @!P2 IMAD.MOV R3, RZ, RZ, -R3 ;  /* 0x000000ffff03a224 */ /* 0x000fe200078e0a03 */
[C---:B------:R-:W-:Y:S01]  /*2580*/  ISETP.GT.U32.AND P2, PT, R12.reuse, R10, PT ;  /* 0x0000000a0c00720c */ /* 0x040fe20003f44070 */
[C---:B------:R-:W-:Y:S02]  /*2590*/  IMAD R0, R12.reuse, R7, R0 ;  /* 0x000000070c007224 */ /* 0x040fe400078e0200 */
[C---:B------:R-:W-:Y:S01]  /*25a0*/  IMAD R14, R12.reuse, R6, R14 ;  /* 0x000000060c0e7224 */ /* 0x040fe200078e020e */
[----:B------:R0:W-:Y:S01]  /*25b0*/  STL [R1+0x304], R3 ;  /* 0x0003040301007387 */ /* 0x0001e20000100800 */
[--C-:B------:R-:W-:Y:S01]  /*25c0*/  @!P4 IMAD.IADD R13, R13, 0x1, -R12.reuse ;  /* 0x000000010d0dc824 */ /* 0x100fe200078e0a0c */
[C---:B------:R-:W-:Y:S01]  /*25d0*/  ISETP.GT.U32.AND P4, PT, R12.reuse, R0, PT ;  /* 0x000000000c00720c */ /* 0x040fe20003f84070 */
[----:B------:R-:W-:Y:S01]  /*25e0*/  @!P5 IMAD.IADD R11, R11, 0x1, -R12 ;  /* 0x000000010b0bd824 */ /* 0x000fe200078e0a0c */
[----:B------:R-:W-:Y:S01]  /*25f0*/  ISETP.GT.U32.AND P5, PT, R12, R14, PT ;  /* 0x0000000e0c00720c */ /* 0x000fe20003fa4070 */
[----:B------:R-:W-:-:S02]  /*2600*/  VIADD R6, R24, 0xd5 ;  /* 0x000000d518067836 */ /* 0x000fc40000000000 */
[----:B------:R-:W-:Y:S02]  /*2610*/  VIADD R7, R24, 0xd6 ;  /* 0x000000d618077836 */ /* 0x000fe40000000000 */
[--C-:B------:R-:W-:Y:S01]  /*2620*/  @!P2 IMAD.IADD R10, R10, 0x1, -R12.reuse ;  /* 0x000000010a0aa824 */ /* 0x100fe200078e0a0c */
[----:B------:R-:W-:Y:S01]  /*2630*/  ISETP.GE.AND P2, PT, R19, RZ, PT ;  /* 0x000000ff1300720c */ /* 0x000fe20003f46270 */
[--C-:B------:R-:W-:Y:S01]  /*2640*/  @!P6 IMAD.IADD R9, R9, 0x1, -R12.reuse ;  /* 0x000000010909e824 */ /* 0x100fe200078e0a0c */
[----:B------:R-:W-:Y:S01]  /*2650*/  IABS R19, R6 ;  /* 0x0000000600137213 */ /* 0x000fe20000000000 */
[----:B------:R-:W-:Y:S01]  /*2660*/  IMAD.HI.U32 R15, R4, R18, RZ ;  /* 0x00000012040f7227 */ /* 0x000fe200078e00ff */
[----:B------:R-:W-:Y:S02]  /*2670*/  IABS R17, R7 ;  /* 0x0000000700117213 */ /* 0x000fe40000000000 */
[----:B------:R-:W-:Y:S01]  /*2680*/  ISETP.GE.AND P6, PT, R5, RZ, PT ;  /* 0x000000ff0500720c */ /* 0x000fe20003fc6270 */
[--C-:B------:R-:W-:Y:S01]  /*2690*/  @!P4 IMAD.IADD R0, R0, 0x1, -R12.reuse ;  /* 0x000000010000c824 */ /* 0x100fe200078e0a0c */
[----:B------:R-:W-:Y:S01]  /*26a0*/  ISETP.GE.AND P4, PT, R16, RZ, PT ;  /* 0x000000ff1000720c */ /* 0x000fe20003f86270 */
[----:B------:R-:W-:-:S02]  /*26b0*/  @!P5 IMAD.IADD R14, R14, 0x1, -R12 ;  /* 0x000000010e0ed824 */ /* 0x000fc400078e0a0c */
[----:B------:R-:W-:Y:S02]  /*26c0*/  IMAD.MOV.U32 R16, RZ, RZ, R19 ;  /* 0x000000ffff107224 */ /* 0x000fe400078e0013 */
[----:B------:R-:W-:Y:S01]  /*26d0*/  IMAD.MOV.U32 R20, RZ, RZ, R13 ;  /* 0x000000ffff147224 */ /* 0x000fe200078e000d */
[----:B------:R-:W-:Y:S01]  /*26e0*/  ISETP.GT.U32.AND P5, PT, R12, R14, PT ;  /* 0x0000000e0c00720c */ /* 0x000fe20003fa4070 */
[----:B------:R-:W-:-:S04]  /*26f0*/  IMAD.HI.U32 R13, R4, R16, RZ ;  /* 0x00000010040d7227 */ /* 0x000fc800078e00ff */
[----:B------:R-:W-:Y:S02]  /*2700*/  IMAD.MOV R15, RZ, RZ, -R15 ;  /* 0x000000ffff0f7224 */ /* 0x000fe400078e0a0f */
[----:B0-----:R-:W-:Y:S02]  /*2710*/  IMAD.MOV.U32 R3, RZ, RZ, R9 ;  /* 0x000000ffff037224 */ /* 0x001fe400078e0009 */
[----:B------:R-:W-:Y:S02]  /*2720*/  IMAD.MOV R9, RZ, RZ, -R13 ;  /* 0x000000ffff097224 */ /* 0x000fe400078e0a0d */
[----:B------:R-:W-:Y:S01]  /*2730*/  @!P1 IMAD.MOV R20, RZ, RZ, -R20 ;  /* 0x000000ffff149224 */ /* 0x000fe200078e0a14 */
[C---:B------:R-:W-:Y:S01]  /*2740*/  ISETP.GT.U32.AND P1, PT, R12.reuse, R0, PT ;  /* 0x000000000c00720c */ /* 0x040fe20003f24070 */
[C---:B------:R-:W-:Y:S02]  /*2750*/  IMAD R18, R12.reuse, R15, R18 ;  /* 0x0000000f0c127224 */ /* 0x040fe400078e0212 */
[----:B------:R-:W-:Y:S01]  /*2760*/  IMAD R16, R12, R9, R16 ;  /* 0x000000090c107224 */ /* 0x000fe200078e0210 */
[----:B------:R-:W-:Y:S01]  /*2770*/  STL [R1+0x314], R20 ;  /* 0x0003141401007387 */ /* 0x000fe20000100800 */
[----:B------:R-:W-:-:S04]  /*2780*/  IMAD.HI.U32 R5, R4, R17, RZ ;  /* 0x0000001104057227 */ /* 0x000fc800078e00ff */
[----:B------:R-:W-:Y:S01]  /*2790*/  @!P3 IMAD.MOV R3, RZ, RZ, -R3 ;  /* 0x000000ffff03b224 */ /* 0x000fe200078e0a03 */
[----:B------:R-:W-:Y:S01]  /*27a0*/  ISETP.GT.U32.AND P3, PT, R12, R18, PT ;  /* 0x000000120c00720c */ /* 0x000fe20003f64070 */
[--C-:B------:R-:W-:Y:S01]  /*27b0*/  @!P5 IMAD.IADD R14, R14, 0x1, -R12.reuse ;  /* 0x000000010e0ed824 */ /* 0x100fe200078e0a0c */
[----:B------:R-:W-:Y:S01]  /*27c0*/  ISETP.GT.U32.AND P5, PT, R12, R16, PT ;  /* 0x000000100c00720c */ /* 0x000fe20003fa4070 */
[----:B------:R-:W-:Y:S01]  /*27d0*/  IMAD.MOV R5, RZ, RZ, -R5 ;  /* 0x000000ffff057224 */ /* 0x000fe200078e0a05 */
[----:B------:R0:W-:Y:S01]  /*27e0*/  STL [R1+0x324], R3 ;  /* 0x0003240301007387 */ /* 0x0001e20000100800 */
[----:B------:R-:W-:Y:S01]  /*27f0*/  @!P1 IMAD.IADD R0, R0, 0x1, -R12 ;  /* 0x0000000100009824 */ /* 0x000fe200078e0a0c */
[----:B------:R-:W-:Y:S01]  /*2800*/  ISETP.GE.AND P1, PT, R7, RZ, PT ;  /* 0x000000ff0700720c */ /* 0x000fe20003f26270 */
[----:B------:R-:W-:Y:S02]  /*2810*/  IMAD R17, R12, R5, R17 ;  /* 0x000000050c117224 */ /* 0x000fe400078e0211 */
[----:B------:R-:W-:-:S02]  /*2820*/  VIADD R7, R24, 0xd3 ;  /* 0x000000d318077836 */ /* 0x000fc40000000000 */
[----:B------:R-:W-:Y:S02]  /*2830*/  VIADD R5, R24, 0xd4 ;  /* 0x000000d418057836 */ /* 0x000fe40000000000 */
[----:B------:R-:W-:Y:S01]  /*2840*/  @!P3 IMAD.IADD R18, R18, 0x1, -R12 ;  /* 0x000000011212b824 */ /* 0x000fe200078e0a0c */
[----:B------:R-:W-:Y:S01]  /*2850*/  ISETP.GE.AND P3, PT, R6, RZ, PT ;  /* 0x000000ff0600720c */ /* 0x000fe20003f66270 */
[----:B0-----:R-:W-:Y:S01]  /*2860*/  IMAD.MOV.U32 R3, RZ, RZ, R10 ;  /* 0x000000ffff037224 */ /* 0x001fe200078e000a */
[----:B------:R-:W-:Y:S01]  /*2870*/  IABS R6, R7 ;  /* 0x0000000700067213 */ /* 0x000fe20000000000 */
[----:B------:R-:W-:Y:S01]  /*2880*/  @!P5 IMAD.IADD R16, R16, 0x1, -R12 ;  /* 0x000000011010d824 */ /* 0x000fe200078e0a0c */
[----:B------:R-:W-:Y:S01]  /*2890*/  IABS R13, R5 ;  /* 0x00000005000d7213 */ /* 0x000fe20000000000 */
[----:B------:R-:W-:Y:S01]  /*28a0*/  @!P6 IMAD.MOV R3, RZ, RZ, -R3 ;  /* 0x000000ffff03e224 */ /* 0x000fe200078e0a03 */
[----:B------:R-:W-:Y:S01]  /*28b0*/  ISETP.GT.U32.AND P6, PT, R12, R17, PT ;  /* 0x000000110c00720c */ /* 0x000fe20003fc4070 */
[----:B------:R-:W-:Y:S01]  /*28c0*/  @!P0 IMAD.MOV R11, RZ, RZ, -R11 ;  /* 0x000000ffff0b8224 */ /* 0x000fe200078e0a0b */
[----:B------:R-:W-:Y:S01]  /*28d0*/  ISETP.GE.AND P0, PT, R8, RZ, PT ;  /* 0x000000ff0800720c */ /* 0x000fe20003f06270 */
[----:B------:R-:W-:Y:S01]  /*28e0*/  IMAD.HI.U32 R8, R4, R6, RZ ;  /* 0x0000000604087227 */ /* 0x000fe200078e00ff */
[----:B------:R-:W-:-:S02]  /*28f0*/  ISETP.GT.U32.AND P5, PT, R12, R16, PT ;  /* 0x000000100c00720c */ /* 0x000fc40003fa4070 */
[----:B------:R-:W-:Y:S01]  /*2900*/  STL [R1+0x338], R11 ;  /* 0x0003380b01007387 */ /* 0x000fe20000100800 */
[----:B------:R-:W-:Y:S02]  /*2910*/  IMAD.MOV R8, RZ, RZ, -R8 ;  /* 0x000000ffff087224 */ /* 0x000fe400078e0a08 */
[----:B------:R-:W-:Y:S01]  /*2920*/  IMAD.HI.U32 R10, R4, R13, RZ ;  /* 0x0000000d040a7227 */ /* 0x000fe200078e00ff */
[----:B------:R0:W-:Y:S03]  /*2930*/  STL [R1+0x348], R3 ;  /* 0x0003480301007387 */ /* 0x0001e60000100800 */
[----:B------:R-:W-:Y:S01]  /*2940*/  @!P6 IMAD.IADD R17, R17, 0x1, -R12 ;  /* 0x000000011111e824 */ /* 0x000fe200078e0a0c */
[C---:B------:R-:W-:Y:S01]  /*2950*/  ISETP.GT.U32.AND P6, PT, R12.reuse, R18, PT ;  /* 0x000000120c00720c */ /* 0x040fe20003fc4070 */
[----:B------:R-:W-:Y:S02]  /*2960*/  IMAD R6, R12, R8, R6 ;  /* 0x000000080c067224 */ /* 0x000fe400078e0206 */
[----:B------:R-:W-:-:S02]  /*2970*/  IMAD.MOV R10, RZ, RZ, -R10 ;  /* 0x000000ffff0a7224 */ /* 0x000fc400078e0a0a */
[----:B------:R-:W-:Y:S01]  /*2980*/  @!P5 IMAD.IADD R16, R16, 0x1, -R12 ;  /* 0x000000011010d824 */ /* 0x000fe200078e0a0c */
[C---:B------:R-:W-:Y:S01]  /*2990*/  ISETP.GT.U32.AND P5, PT, R12.reuse, R6, PT ;  /* 0x000000060c00720c */ /* 0x040fe20003fa4070 */
[----:B------:R-:W-:Y:S02]  /*29a0*/  IMAD R13, R12, R10, R13 ;  /* 0x0000000a0c0d7224 */ /* 0x000fe400078e020d */
[----:B------:R-:W-:Y:S02]  /*29b0*/  VIADD R8, R24, 0xd0 ;  /* 0x000000d018087836 */ /* 0x000fe40000000000 */
[----:B0-----:R-:W-:Y:S02]  /*29c0*/  IMAD.MOV.U32 R3, RZ, RZ, R0 ;  /* 0x000000ffff037224 */ /* 0x001fe400078e0000 */
[--C-:B------:R-:W-:Y:S01]  /*29d0*/  @!P6 IMAD.IADD R18, R18, 0x1, -R12.reuse ;  /* 0x000000011212e824 */ /* 0x100fe200078e0a0c */
[----:B------:R-:W-:Y:S01]  /*29e0*/  ISETP.GT.U32.AND P6, PT, R12, R13, PT ;  /* 0x0000000d0c00720c */ /* 0x000fe20003fc4070 */
[----:B------:R-:W-:Y:S01]  /*29f0*/  VIADD R9, R24, 0xd2 ;  /* 0x000000d218097836 */ /* 0x000fe20000000000 */
[----:B------:R-:W-:Y:S01]  /*2a00*/  IABS R11, R8 ;  /* 0x00000008000b7213 */ /* 0x000fe20000000000 */
[----:B------:R-:W-:Y:S01]  /*2a10*/  @!P2 IMAD.MOV R3, RZ, RZ, -R3 ;  /* 0x000000ffff03a224 */ /* 0x000fe200078e0a03 */
[----:B------:R-:W-:Y:S01]  /*2a20*/  ISETP.GT.U32.AND P2, PT, R12, R17, PT ;  /* 0x000000110c00720c */ /* 0x000fe20003f44070 */
[----:B------:R-:W-:Y:S01]  /*2a30*/  @!P5 IMAD.IADD R6, R6, 0x1, -R12 ;  /* 0x000000010606d824 */ /* 0x000fe200078e0a0c */
[----:B------:R-:W-:Y:S01]  /*2a40*/  IABS R15, R9 ;  /* 0x00000009000f7213 */ /* 0x000fe20000000000 */
[----:B------:R-:W-:Y:S01]  /*2a50*/  IMAD.MOV.U32 R20, RZ, RZ, R14 ;  /* 0x000000ffff147224 */ /* 0x000fe200078e000e */
[----:B------:R0:W-:Y:S01]  /*2a60*/  STL [R1+0x360], R3 ;  /* 0x0003600301007387 */ /* 0x0001e20000100800 */
[----:B------:R-:W-:Y:S01]  /*2a70*/  IMAD.HI.U32 R14, R4, R11, RZ ;  /* 0x0000000b040e7227 */ /* 0x000fe200078e00ff */
[----:B------:R-:W-:-:S03]  /*2a80*/  ISETP.GT.U32.AND P5, PT, R12, R6, PT ;  /* 0x000000060c00720c */ /* 0x000fc60003fa4070 */
[----:B------:R-:W-:Y:S01]  /*2a90*/  @!P6 IMAD.IADD R13, R13, 0x1, -R12 ;  /* 0x000000010d0de824 */ /* 0x000fe200078e0a0c */
[----:B------:R-:W-:Y:S01]  /*2aa0*/  ISETP.GE.AND P6, PT, R7, RZ, PT ;  /* 0x000000ff0700720c */ /* 0x000fe20003fc6270 */
[----:B------:R-:W-:-:S04]  /*2ab0*/  IMAD.HI.U32 R19, R4, R15, RZ ;  /* 0x0000000f04137227 */ /* 0x000fc800078e00ff */
[----:B0-----:R-:W-:Y:S02]  /*2ac0*/  IMAD.MOV.U32 R3, RZ, RZ, R18 ;  /* 0x000000ffff037224 */ /* 0x001fe400078e0012 */
[----:B------:R-:W-:Y:S02]  /*2ad0*/  VIADD R0, R24, 0xd1 ;  /* 0x000000d118007836 */ /* 0x000fe40000000000 */
[----:B------:R-:W-:Y:S01]  /*2ae0*/  @!P4 IMAD.MOV R20, RZ, RZ, -R20 ;  /* 0x000000ffff14c224 */ /* 0x000fe200078e0a14 */
[----:B------:R-:W-:Y:S01]  /*2af0*/  ISETP.GT.U32.AND P4, PT, R12, R13, PT ;  /* 0x0000000d0c00720c */ /* 0x000fe20003f84070 */
[----:B------:R-:W-:Y:S01]  /*2b00*/  IMAD.MOV R14, RZ, RZ, -R14 ;  /* 0x000000ffff0e7224 */ /* 0x000fe200078e0a0e */
[----:B------:R-:W-:Y:S01]  /*2b10*/  IABS R10, R0 ;  /* 0x00000000000a7213 */ /* 0x000fe20000000000 */
[----:B------:R-:W-:Y:S01]  /*2b20*/  @!P0 IMAD.MOV R3, RZ, RZ, -R3 ;  /* 0x000000ffff038224 */ /* 0x000fe200078e0a03 */
[----:B------:R-:W-:Y:S01]  /*2b30*/  STL [R1+0x368], R20 ;  /* 0x0003681401007387 */ /* 0x000fe20000100800 */
[----:B------:R-:W-:-:S02]  /*2b40*/  IMAD.MOV R19, RZ, RZ, -R19 ;  /* 0x000000ffff137224 */ /* 0x000fc400078e0a13 */
[C---:B------:R-:W-:Y:S01]  /*2b50*/  IMAD R11, R12.reuse, R14, R11 ;  /* 0x0000000e0c0b7224 */ /* 0x040fe200078e020b */
[----:B------:R0:W-:Y:S01]  /*2b60*/  STL [R1+0x370], R3 ;  /* 0x0003700301007387 */ /* 0x0001e20000100800 */
[--C-:B------:R-:W-:Y:S01]  /*2b70*/  @!P2 IMAD.IADD R17, R17, 0x1, -R12.reuse ;  /* 0x000000011111a824 */ /* 0x100fe200078e0a0c */
[----:B------:R-:W-:Y:S01]  /*2b80*/  ISETP.GE.AND P2, PT, R5, RZ, PT ;  /* 0x000000ff0500720c */ /* 0x000fe20003f46270 */
[----:B------:R-:W-:Y:S02]  /*2b90*/  IMAD R15, R12, R19, R15 ;  /* 0x000000130c0f7224 */ /* 0x000fe400078e020f */
[----:B------:R-:W-:Y:S01]  /*2ba0*/  @!P5 IMAD.IADD R6, R6, 0x1, -R12 ;  /* 0x000000010606d824 */ /* 0x000fe200078e0a0c */
[----:B------:R-:W-:Y:S01]  /*2bb0*/  ISETP.GT.U32.AND P5, PT, R12, R11, PT ;  /* 0x0000000b0c00720c */ /* 0x000fe20003fa4070 */
[----:B------:R-:W-:Y:S01]  /*2bc0*/  IMAD.HI.U32 R5, R4, R10, RZ ;  /* 0x0000000a04057227 */ /* 0x000fe200078e00ff */
[----:B------:R-:W-:-:S03]  /*2bd0*/  ISETP.GT.U32.AND P0, PT, R12, R15, PT ;  /* 0x0000000f0c00720c */ /* 0x000fc60003f04070 */
[----:B0-----:R-:W-:Y:S02]  /*2be0*/  IMAD.MOV.U32 R3, RZ, RZ, R16 ;  /* 0x000000ffff037224 */ /* 0x001fe400078e0010 */
[----:B------:R-:W-:Y:S01]  /*2bf0*/  @!P1 IMAD.MOV R17, RZ, RZ, -R17 ;  /* 0x000000ffff119224 */ /* 0x000fe200078e0a11 */
[----:B------:R-:W-:Y:S01]  /*2c00*/  ISETP.GE.AND P1, PT, R9, RZ, PT ;  /* 0x000000ff0900720c */ /* 0x000fe20003f26270 */
[----:B------:R-:W-:Y:S02]  /*2c10*/  @!P3 IMAD.MOV R3, RZ, RZ, -R3 ;  /* 0x000000ffff03b224 */ /* 0x000fe400078e0a03 */
[----:B------:R-:W-:Y:S01]  /*2c20*/  IMAD.MOV R5, RZ, RZ, -R5 ;  /* 0x000000ffff057224 */ /* 0x000fe200078e0a05 */
[----:B------:R-:W-:Y:S01]  /*2c30*/  STL [R1+0x37c], R17 ;  /* 0x00037c1101007387 */ /* 0x000fe20000100800 */
[----:B------:R-:W-:Y:S01]  /*2c40*/  @!P4 IMAD.IADD R13, R13, 0x1, -R12 ;  /* 0x000000010d0dc824 */ /* 0x000fe200078e0a0c */
[----:B------:R-:W-:Y:S01]  /*2c50*/  ISETP.GE.AND P4, PT, R0, RZ, PT ;  /* 0x000000ff0000720c */ /* 0x000fe20003f86270 */
[----:B------:R-:W-:Y:S01]  /*2c60*/  IMAD R10, R12, R5, R10 ;  /* 0x000000050c0a7224 */ /* 0x000fe200078e020a */
[----:B------:R0:W-:Y:S01]  /*2c70*/  STL [R1+0x39c], R3 ;  /* 0x00039c0301007387 */ /* 0x0001e20000100800 */
[----:B------:R-:W-:-:S02]  /*2c80*/  VIADD R0, R24, 0xce ;  /* 0x000000ce18007836 */ /* 0x000fc40000000000 */
[----:B------:R-:W-:Y:S01]  /*2c90*/  VIADD R7, R24, 0xcf ;  /* 0x000000cf18077836 */ /* 0x000fe20000000000 */
[----:B------:R-:W-:Y:S01]  /*2ca0*/  ISETP.GT.U32.AND P3, PT, R12, R10, PT ;  /* 0x0000000a0c00720c */ /* 0x000fe20003f64070 */
[--C-:B------:R-:W-:Y:S01]  /*2cb0*/  @!P5 IMAD.IADD R11, R11, 0x1, -R12.reuse ;  /* 0x000000010b0bd824 */ /* 0x100fe200078e0a0c */
[----:B------:R-:W-:Y:S01]  /*2cc0*/  IABS R14, R0 ;  /* 0x00000000000e7213 */ /* 0x000fe20000000000 */
[----:B------:R-:W-:Y:S01]  /*2cd0*/  @!P0 IMAD.IADD R15, R15, 0x1, -R12 ;  /* 0x000000010f0f8824 */ /* 0x000fe200078e0a0c */
[----:B------:R-:W-:Y:S01]  /*2ce0*/  IABS R5, R7 ;  /* 0x0000000700057213 */ /* 0x000fe20000000000 */
[----:B------:R-:W-:Y:S01]  /*2cf0*/  VIADD R19, R24, 0xba ;  /* 0x000000ba18137836 */ /* 0x000fe20000000000 */
[----:B------:R-:W-:Y:S01]  /*2d00*/  ISETP.GT.U32.AND P5, PT, R12, R11, PT ;  /* 0x0000000b0c00720c */ /* 0x000fe20003fa4070 */
[----:B0-----:R-:W-:Y:S01]  /*2d10*/  IMAD.MOV.U32 R3, RZ, RZ, R13 ;  /* 0x000000ffff037224 */ /* 0x001fe200078e000d */
[----:B------:R-:W-:Y:S01]  /*2d20*/  ISETP.GE.AND P0, PT, R8, RZ, PT ;  /* 0x000000ff0800720c */ /* 0x000fe20003f06270 */
[----:B------:R-:W-:Y:S01]  /*2d30*/  IMAD.HI.U32 R9, R4, R5, RZ ;  /* 0x0000000504097227 */ /* 0x000fe200078e00ff */
[----:B------:R-:W-:-:S03]  /*2d40*/  IABS R20, R19 ;  /* 0x0000001300147213 */ /* 0x000fc60000000000 */
[----:B------:R-:W-:Y:S01]  /*2d50*/  @!P2 IMAD.MOV R3, RZ, RZ, -R3 ;  /* 0x000000ffff03a224 */ /* 0x000fe200078e0a03 */
[----:B------:R-:W-:Y:S01]  /*2d60*/  ISETP.GT.U32.AND P2, PT, R12, R15, PT ;  /* 0x0000000f0c00720c */ /* 0x000fe20003f44070 */
[----:B------:R-:W-:Y:S02]  /*2d70*/  IMAD.MOV R9, RZ, RZ, -R9 ;  /* 0x000000ffff097224 */ /* 0x000fe400078e0a09 */
[--C-:B------:R-:W-:Y:S01]  /*2d80*/  @!P3 IMAD.IADD R10, R10, 0x1, -R12.reuse ;  /* 0x000000010a0ab824 */ /* 0x100fe200078e0a0c */
[----:B------:R0:W-:Y:S01]  /*2d90*/  STL [R1+0x3a4], R3 ;  /* 0x0003a40301007387 */ /* 0x0001e20000100800 */
[----:B------:R-:W-:Y:S02]  /*2da0*/  IMAD R5, R12, R9, R5 ;  /* 0x000000090c057224 */ /* 0x000fe400078e0205 */
[----:B------:R-:W-:Y:S01]  /*2db0*/  VIADD R8, R24, 0xcd ;  /* 0x000000cd18087836 */ /* 0x000fe20000000000 */
[----:B------:R-:W-:Y:S01]  /*2dc0*/  ISETP.GT.U32.AND P3, PT, R12, R10, PT ;  /* 0x0000000a0c00720c */ /* 0x000fe20003f64070 */
[----:B------:R-:W-:-:S02]  /*2dd0*/  @!P5 IMAD.IADD R11, R11, 0x1, -R12 ;  /* 0x000000010b0bd824 */ /* 0x000fc400078e0a0c */
[----:B------:R-:W-:Y:S01]  /*2de0*/  IMAD.HI.U32 R23, R4, R20, RZ ;  /* 0x0000001404177227 */ /* 0x000fe200078e00ff */
[----:B------:R-:W-:-:S03]  /*2df0*/  IABS R13, R8 ;  /* 0x00000008000d7213 */ /* 0x000fc60000000000 */
[----:B0-----:R-:W-:Y:S02]  /*2e00*/  IMAD.MOV.U32 R3, RZ, RZ, R6 ;  /* 0x000000ffff037224 */ /* 0x001fe400078e0006 */
[----:B------:R-:W-:-:S04]  /*2e10*/  IMAD.HI.U32 R6, R4, R14, RZ ;  /* 0x0000000e04067227 */ /* 0x000fc800078e00ff */
[----:B------:R-:W-:Y:S02]  /*2e20*/  IMAD.MOV R6, RZ, RZ, -R6 ;  /* 0x000000ffff067224 */ /* 0x000fe400078e0a06 */
[----:B------:R-:W-:Y:S01]  /*2e30*/  @!P2 IMAD.IADD R15, R15, 0x1, -R12 ;  /* 0x000000010f0fa824 */ /* 0x000fe200078e0a0c */
[C---:B------:R-:W-:Y:S01]  /*2e40*/  ISETP.GT.U32.AND P2, PT, R12.reuse, R5, PT ;  /* 0x000000050c00720c */ /* 0x040fe20003f44070 */
[----:B------:R-:W-:Y:S02]  /*2e50*/  IMAD R14, R12, R6, R14 ;  /* 0x000000060c0e7224 */ /* 0x000fe400078e020e */
[----:B------:R-:W-:Y:S01]  /*2e60*/  @!P6 IMAD.MOV R3, RZ, RZ, -R3 ;  /* 0x000000ffff03e224 */ /* 0x000fe200078e0a03 */
[----:B------:R-:W-:Y:S01]  /*2e70*/  ISETP.GE.AND P6, PT, R7, RZ, PT ;  /* 0x000000ff0700720c */ /* 0x000fe20003fc6270 */
[----:B------:R-:W-:Y:S01]  /*2e80*/  VIADD R6, R24, 0xcc ;  /* 0x000000cc18067836 */ /* 0x000fe20000000000 */
[----:B------:R-:W-:Y:S01]  /*2e90*/  ISETP.GT.U32.AND P5, PT, R12, R14, PT ;  /* 0x0000000e0c00720c */ /* 0x000fe20003fa4070 */
[----:B------:R-:W-:Y:S01]  /*2ea0*/  IMAD.HI.U32 R16, R4, R13, RZ ;  /* 0x0000000d04107227 */ /* 0x000fe200078e00ff */
[----:B------:R0:W-:Y:S03]  /*2eb0*/  STL [R1+0x3c0], R3 ;  /* 0x0003c00301007387 */ /* 0x0001e60000100800 */
[----:B------:R-:W-:Y:S01]  /*2ec0*/  @!P3 IMAD.IADD R10, R10, 0x1, -R12 ;  /* 0x000000010a0ab824 */ /* 0x000fe200078e0a0c */
[----:B------:R-:W-:Y:S01]  /*2ed0*/  ISETP.GE.AND P3, PT, R0, RZ, PT ;  /* 0x000000ff0000720c */ /* 0x000fe20003f66270 */
[----:B------:R-:W-:Y:S01]  /*2ee0*/  IMAD.MOV R16, RZ, RZ, -R16 ;  /* 0x000000ffff107224 */ /* 0x000fe200078e0a10 */
[----:B------:R-:W-:Y:S01]  /*2ef0*/  IABS R0, R6 ;  /* 0x0000000600007213 */ /* 0x000fe20000000000 */
[----:B------:R-:W-:Y:S01]  /*2f00*/  @!P2 IMAD.IADD R5, R5, 0x1, -R12 ;  /* 0x000000010505a824 */ /* 0x000fe200078e0a0c */
[----:B------:R-:W-:Y:S01]  /*2f10*/  ISETP.GE.AND P2, PT, R8, RZ, PT ;  /* 0x000000ff0800720c */ /* 0x000fe20003f46270 */
[----:B------:R-:W-:-:S02]  /*2f20*/  IMAD R13, R12, R16, R13 ;  /* 0x000000100c0d7224 */ /* 0x000fc400078e020d */
[----:B------:R-:W-:Y:S02]  /*2f30*/  @!P5 IMAD.IADD R14, R14, 0x1, -R12 ;  /* 0x000000010e0ed824 */ /* 0x000fe400078e0a0c */
[----:B0-----:R-:W-:Y:S02]  /*2f40*/  IMAD.MOV.U32 R3, RZ, RZ, R15 ;  /* 0x000000ffff037224 */ /* 0x001fe400078e000f */
[----:B------:R-:W-:Y:S01]  /*2f50*/  IMAD.MOV.U32 R15, RZ, RZ, R10 ;  /* 0x000000ffff0f7224 */ /* 0x000fe200078e000a */
[----:B------:R-:W-:Y:S01]  /*2f60*/  ISETP.GT.U32.AND P5, PT, R12, R14, PT ;  /* 0x0000000e0c00720c */ /* 0x000fe20003fa4070 */
[----:B------:R-:W-:Y:S02]  /*2f70*/  VIADD R7, R24, 0xcb ;  /* 0x000000cb18077836 */ /* 0x000fe40000000000 */
[----:B------:R-:W-:Y:S01]  /*2f80*/  @!P1 IMAD.MOV R3, RZ, RZ, -R3 ;  /* 0x000000ffff039224 */ /* 0x000fe200078e0a03 */
[----:B------:R-:W-:Y:S01]  /*2f90*/  ISETP.GT.U32.AND P1, PT, R12, R5, PT ;  /* 0x000000050c00720c */ /* 0x000fe20003f24070 */
[----:B------:R-:W-:Y:S01]  /*2fa0*/  IMAD.HI.U32 R8, R4, R0, RZ ;  /* 0x0000000004087227 */ /* 0x000fe200078e00ff */
[----:B------:R-:W-:-:S02]  /*2fb0*/  IABS R9, R7 ;  /* 0x0000000700097213 */ /* 0x000fc40000000000 */
[----:B------:R0:W-:Y:S01]  /*2fc0*/  STL [R1+0x3c4], R3 ;  /* 0x0003c40301007387 */ /* 0x0001e20000100800 */
[----:B------:R-:W-:Y:S01]  /*2fd0*/  @!P4 IMAD.MOV R15, RZ, RZ, -R15 ;  /* 0x000000ffff0fc224 */ /* 0x000fe200078e0a0f */
[----:B------:R-:W-:Y:S01]  /*2fe0*/  ISETP.GT.U32.AND P4, PT, R12, R13, PT ;  /* 0x0000000d0c00720c */ /* 0x000fe20003f84070 */
[----:B------:R-:W-:Y:S02]  /*2ff0*/  IMAD.MOV R8, RZ, RZ, -R8 ;  /* 0x000000ffff087224 */ /* 0x000fe400078e0a08 */
[----:B------:R-:W-:Y:S01]  /*3000*/  IMAD.HI.U32 R10, R4, R9, RZ ;  /* 0x00000009040a7227 */ /* 0x000fe200078e00ff */
[----:B------:R1:W-:Y:S03]  /*3010*/  STL [R1+0x3cc], R15 ;  /* 0x0003cc0f01007387 */ /* 0x0003e60000100800 */
[----:B------:R-:W-:Y:S02]  /*3020*/  IMAD R0, R12, R8, R0 ;  /* 0x000000080c007224 */ /* 0x000fe400078e0200 */
[----:B0-----:R-:W-:-:S02]  /*3030*/  IMAD.MOV.U32 R3, RZ, RZ, R11 ;  /* 0x000000ffff037224 */ /* 0x001fc400078e000b */
[----:B------:R-:W-:Y:S01]  /*3040*/  @!P5 IMAD.IADD R14, R14, 0x1, -R12 ;  /* 0x000000010e0ed824 */ /* 0x000fe200078e0a0c */
[----:B------:R-:W-:Y:S01]  /*3050*/  ISETP.GT.U32.AND P5, PT, R12, R0, PT ;  /* 0x000000000c00720c */ /* 0x000fe20003fa4070 */
[----:B------:R-:W-:Y:S01]  /*3060*/  @!P0 IMAD.MOV R3, RZ, RZ, -R3 ;  /* 0x000000ffff038224 */ /* 0x000fe200078e0a03 */
[----:B------:R-:W-:Y:S01]  /*3070*/  ISETP.GE.AND P0, PT, R6, RZ, PT ;  /* 0x000000ff0600720c */ /* 0x000fe20003f06270 */
[----:B------:R-:W-:Y:S02]  /*3080*/  IMAD.MOV R6, RZ, RZ, -R10 ;  /* 0x000000ffff067224 */ /* 0x000fe400078e0a0a */
[--C-:B------:R-:W-:Y:S01]  /*3090*/  @!P1 IMAD.IADD R5, R5, 0x1, -R12.reuse ;  /* 0x0000000105059824 */ /* 0x100fe200078e0a0c */
[----:B------:R0:W-:Y:S01]  /*30a0*/  STL [R1+0x3c8], R3 ;  /* 0x0003c80301007387 */ /* 0x0001e20000100800 */
[----:B------:R-:W-:Y:S01]  /*30b0*/  @!P4 IMAD.IADD R13, R13, 0x1, -R12 ;  /* 0x000000010d0dc824 */ /* 0x000fe200078e0a0c */
[----:B------:R-:W-:Y:S01]  /*30c0*/  ISETP.GE.AND P1, PT, R7, RZ, PT ;  /* 0x000000ff0700720c */ /* 0x000fe20003f26270 */
[----:B------:R-:W-:-:S02]  /*30d0*/  IMAD R9, R12, R6, R9 ;  /* 0x000000060c097224 */ /* 0x000fc400078e0209 */
[----:B-1----:R-:W-:Y:S01]  /*30e0*/  IMAD.MOV.U32 R15, RZ, RZ, R5 ;  /* 0x000000ffff0f7224 */ /* 0x002fe200078e0005 */
[----:B------:R-:W-:Y:S01]  /*30f0*/  ISETP.GT.U32.AND P4, PT, R12, R13, PT ;  /* 0x0000000d0c00720c */ /* 0x000fe20003f84070 */
[----:B------:R-:W-:Y:S02]  /*3100*/  @!P5 IMAD.IADD R0, R0, 0x1, -R12 ;  /* 0x000000010000d824 */ /* 0x000fe400078e0a0c */
[----:B------:R-:W-:Y:S01]  /*3110*/  @!P6 IMAD.MOV R15, RZ, RZ, -R15 ;  /* 0x000000ffff0fe224 */ /* 0x000fe200078e0a0f */
[----:B------:R-:W-:Y:S01]  /*3120*/  ISETP.GT.U32.AND P6, PT, R12, R9, PT ;  /* 0x000000090c00720c */ /* 0x000fe20003fc4070 */
[----:B------:R-:W-:Y:S01]  /*3130*/  VIADD R10, R24, 0xca ;  /* 0x000000ca180a7836 */ /* 0x000fe20000000000 */
[----:B------:R-:W-:Y:S01]  /*3140*/  ISETP.GT.U32.AND P5, PT, R12, R0, PT ;  /* 0x000000000c00720c */ /* 0x000fe20003fa4070 */
[----:B0-----:R-:W-:Y:S01]  /*3150*/  IMAD.MOV.U32 R3, RZ, RZ, R14 ;  /* 0x000000ffff037224 */ /* 0x001fe200078e000e */
[----:B------:R-:W-:Y:S01]  /*3160*/  STL [R1+0x3bc], R15 ;  /* 0x0003bc0f01007387 */ /* 0x000fe20000100800 */
[----:B------:R-:W-:Y:S01]  /*3170*/  VIADD R7, R24, 0xc9 ;  /* 0x000000c918077836 */ /* 0x000fe20000000000 */
[----:B------:R-:W-:Y:S01]  /*3180*/  IABS R8, R10 ;  /* 0x0000000a00087213 */ /* 0x000fe20000000000 */
[----:B------:R-:W-:Y:S01]  /*3190*/  @!P3 IMAD.MOV R3, RZ, RZ, -R3 ;  /* 0x000000ffff03b224 */ /* 0x000fe200078e0a03 */
[----:B------:R-:W-:Y:S01]  /*31a0*/  ISETP.GE.AND P3, PT, R10, RZ, PT ;  /* 0x000000ff0a00720c */ /* 0x000fe20003f66270 */
[----:B------:R-:W-:Y:S01]  /*31b0*/  @!P4 IMAD.IADD R13, R13, 0x1, -R12 ;  /* 0x000000010d0dc824 */ /* 0x000fe200078e0a0c */
[----:B------:R-:W-:Y:S01]  /*31c0*/  IABS R11, R7 ;  /* 0x00000007000b7213 */ /* 0x000fe20000000000 */
[----:B------:R-:W-:Y:S01]  /*31d0*/  IMAD.HI.U32 R14, R4, R8, RZ ;  /* 0x00000008040e7227 */ /* 0x000fe200078e00ff */
[----:B------:R0:W-:Y:S01]  /*31e0*/  STL [R1+0x3b8], R3 ;  /* 0x0003b80301007387 */ /* 0x0001e20000100800 */
[----:B------:R-:W-:-:S02]  /*31f0*/  ISETP.GE.AND P4, PT, R7, RZ, PT ;  /* 0x000000ff0700720c */ /* 0x000fc40003f86270 */
[----:B------:R-:W-:Y:S02]  /*3200*/  @!P6 IMAD.IADD R9, R9, 0x1, -R12 ;  /* 0x000000010909e824 */ /* 0x000fe400078e0a0c */
[----:B------:R-:W-:Y:S02]  /*3210*/  VIADD R6, R24, 0xc8 ;  /* 0x000000c818067836 */ /* 0x000fe40000000000 */
[----:B------:R-:W-:Y:S01]  /*3220*/  IMAD.HI.U32 R7, R4, R11, RZ ;  /* 0x0000000b04077227 */ /* 0x000fe200078e00ff */
[----:B------:R-:W-:Y:S02]  /*3230*/  ISETP.GT.U32.AND P6, PT, R12, R9, PT ;  /* 0x000000090c00720c */ /* 0x000fe40003fc4070 */
[----:B------:R-:W-:Y:S01]  /*3240*/  IABS R5, R6 ;  /* 0x0000000600057213 */ /* 0x000fe20000000000 */
[----:B0-----:R-:W-:Y:S02]  /*3250*/  IMAD.MOV.U32 R3, RZ, RZ, R13 ;  /* 0x000000ffff037224 */ /* 0x001fe400078e000d */
[----:B------:R-:W-:-:S02]  /*3260*/  IMAD.MOV R14, RZ, RZ, -R14 ;  /* 0x000000ffff0e7224 */ /* 0x000fc400078e0a0e */
[----:B------:R-:W-:Y:S01]  /*3270*/  @!P2 IMAD.MOV R3, RZ, RZ, -R3 ;  /* 0x000000ffff03a224 */ /* 0x000fe200078e0a03 */
[----:B------:R-:W-:Y:S01]  /*3280*/  ISETP.GE.AND P2, PT, R6, RZ, PT ;  /* 0x000000ff0600720c */ /* 0x000fe20003f46270 */
[----:B------:R-:W-:Y:S02]  /*3290*/  IMAD.MOV R7, RZ, RZ, -R7 ;  /* 0x000000ffff077224 */ /* 0x000fe400078e0a07 */
[----:B------:R-:W-:Y:S01]  /*32a0*/  @!P5 IMAD.IADD R0, R0, 0x1, -R12 ;  /* 0x000000010000d824 */ /* 0x000fe200078e0a0c */
[----:B------:R0:W-:Y:S01]  /*32b0*/  STL [R1+0x3b4], R3 ;  /* 0x0003b40301007387 */ /* 0x0001e20000100800 */
[C---:B------:R-:W-:Y:S02]  /*32c0*/  IMAD R8, R12.reuse, R14, R8 ;  /* 0x0000000e0c087224 */ /* 0x040fe400078e0208 */
[----:B------:R-:W-:Y:S02]  /*32d0*/  IMAD R11, R12, R7, R11 ;  /* 0x000000070c0b7224 */ /* 0x000fe400078e020b */
[----:B------:R-:W-:Y:S01]  /*32e0*/  IMAD.HI.U32 R10, R4, R5, RZ ;  /* 0x00000005040a7227 */ /* 0x000fe200078e00ff */
[----:B------:R-:W-:-:S03]  /*32f0*/  ISETP.GT.U32.AND P5, PT, R12, R8, PT ;  /* 0x000000080c00720c */ /* 0x000fc60003fa4070 */
[----:B------:R-:W-:Y:S02]  /*3300*/  IMAD.MOV R10, RZ, RZ, -R10 ;  /* 0x000000ffff0a7224 */ /* 0x000fe400078e0a0a */
[----:B0-----:R-:W-:Y:S02]  /*3310*/  IMAD.MOV.U32 R3, RZ, RZ, R0 ;  /* 0x000000ffff037224 */ /* 0x001fe400078e0000 */
[--C-:B------:R-:W-:Y:S02]  /*3320*/  @!P6 IMAD.IADD R9, R9, 0x1, -R12.reuse ;  /* 0x000000010909e824 */ /* 0x100fe400078e0a0c */
[----:B------:R-:W-:Y:S01]  /*3330*/  @!P0 IMAD.MOV R3, RZ, RZ, -R3 ;  /* 0x000000ffff038224 */ /* 0x000fe200078e0a03 */
[C---:B------:R-:W-:Y:S01]  /*3340*/  ISETP.GT.U32.AND P0, PT, R12.reuse, R11, PT ;  /* 0x0000000b0c00720c */ /* 0x040fe20003f04070 */
[----:B------:R-:W-:Y:S02]  /*3350*/  IMAD R5, R12, R10, R5 ;  /* 0x0000000a0c057224 */ /* 0x000fe400078e0205 */
[----:B------:R-:W-:Y:S01]  /*3360*/  @!P5 IMAD.IADD R8, R8, 0x1, -R12 ;  /* 0x000000010808d824 */ /* 0x000fe200078e0a0c */
[----:B------:R0:W-:Y:S01]  /*3370*/  STL [R1+0x3b0], R3 ;  /* 0x0003b00301007387 */ /* 0x0001e20000100800 */
[----:B------:R-:W-:-:S02]  /*3380*/  VIADD R16, R24, 0xc7 ;  /* 0x000000c718107836 */ /* 0x000fc40000000000 */
[----:B------:R-:W-:Y:S01]  /*3390*/  VIADD R14, R24, 0xc6 ;  /* 0x000000c6180e7836 */ /* 0x000fe20000000000 */
[----:B------:R-:W-:Y:S01]  /*33a0*/  ISETP.GT.U32.AND P5, PT, R12, R8, PT ;  /* 0x000000080c00720c */ /* 0x000fe20003fa4070 */
[----:B------:R-:W-:Y:S01]  /*33b0*/  VIADD R10, R24, 0xc4 ;  /* 0x000000c4180a7836 */ /* 0x000fe20000000000 */
[----:B------:R-:W-:Y:S01]  /*33c0*/  ISETP.GE.AND P6, PT, R16, RZ, PT ;  /* 0x000000ff1000720c */ /* 0x000fe20003fc6270 */
[----:B------:R-:W-:Y:S01]  /*33d0*/  VIADD R7, R24, 0xc5 ;  /* 0x000000c518077836 */ /* 0x000fe20000000000 */
[----:B------:R-:W-:Y:S01]  /*33e0*/  IABS R16, R16 ;  /* 0x0000001000107213 */ /* 0x000fe20000000000 */
[----:B------:R-:W-:Y:S01]  /*33f0*/  @!P0 IMAD.IADD R11, R11, 0x1, -R12 ;  /* 0x000000010b0b8824 */ /* 0x000fe200078e0a0c */
[----:B------:R-:W-:Y:S01]  /*3400*/  IABS R15, R14 ;  /* 0x0000000e000f7213 */ /* 0x000fe20000000000 */
[----:B0-----:R-:W-:Y:S01]  /*3410*/  IMAD.MOV.U32 R3, RZ, RZ, R9 ;  /* 0x000000ffff037224 */ /* 0x001fe200078e0009 */
[----:B------:R-:W-:Y:S01]  /*3420*/  IABS R0, R10 ;  /* 0x0000000a00007213 */ /* 0x000fe20000000000 */
[----:B------:R-:W-:Y:S01]  /*3430*/  IMAD.HI.U32 R17, R4, R16, RZ ;  /* 0x0000001004117227 */ /* 0x000fe200078e00ff */
[----:B------:R-:W-:-:S02]  /*3440*/  ISETP.GT.U32.AND P0, PT, R12, R11, PT ;  /* 0x0000000b0c00720c */ /* 0x000fc40003f04070 */
[----:B------:R-:W-:Y:S01]  /*3450*/  IABS R6, R7 ;  /* 0x0000000700067213 */ /* 0x000fe20000000000 */
[----:B------:R-:W-:Y:S01]  /*3460*/  @!P1 IMAD.MOV R3, RZ, RZ, -R3 ;  /* 0x000000ffff039224 */ /* 0x000fe200078e0a03 */
[----:B------:R-:W-:Y:S01]  /*3470*/  ISETP.GT.U32.AND P1, PT, R12, R5, PT ;  /* 0x000000050c00720c */ /* 0x000fe20003f24070 */
[----:B------:R-:W-:-:S03]  /*3480*/  IMAD.HI.U32 R13, R4, R15, RZ ;  /* 0x0000000f040d7227 */ /* 0x000fc600078e00ff */
[----:B------:R0:W-:Y:S01]  /*3490*/  STL [R1+0x3ac], R3 ;  /* 0x0003ac0301007387 */ /* 0x0001e20000100800 */
[----:B------:R-:W-:Y:S02]  /*34a0*/  IMAD.MOV R17, RZ, RZ, -R17 ;  /* 0x000000ffff117224 */ /* 0x000fe400078e0a11 */
[----:B------:R-:W-:Y:S01]  /*34b0*/  @!P5 IMAD.IADD R8, R8, 0x1, -R12 ;  /* 0x000000010808d824 */ /* 0x000fe200078e0a0c */
[----:B------:R-:W-:Y:S01]  /*34c0*/  ISETP.GE.AND P5, PT, R14, RZ, PT ;  /* 0x000000ff0e00720c */ /* 0x000fe20003fa6270 */
[----:B------:R-:W-:Y:S02]  /*34d0*/  IMAD.MOV R13, RZ, RZ, -R13 ;  /* 0x000000ffff0d7224 */ /* 0x000fe400078e0a0d */
[C---:B------:R-:W-:Y:S02]  /*34e0*/  IMAD R14, R12.reuse, R17, R16 ;  /* 0x000000110c0e7224 */ /* 0x040fe400078e0210 */
[--C-:B------:R-:W-:Y:S02]  /*34f0*/  @!P1 IMAD.IADD R5, R5, 0x1, -R12.reuse ;  /* 0x0000000105059824 */ /* 0x100fe400078e0a0c */
[----:B------:R-:W-:Y:S01]  /*3500*/  @!P0 IMAD.IADD R11, R11, 0x1, -R12 ;  /* 0x000000010b0b8824 */ /* 0x000fe200078e0a0c */
[C---:B------:R-:W-:Y:S01]  /*3510*/  ISETP.GT.U32.AND P0, PT, R12.reuse, R14, PT ;  /* 0x0000000e0c00720c */ /* 0x040fe20003f04070 */
[----:B------:R-:W-:Y:S01]  /*3520*/  IMAD.MOV.U32 R18, RZ, RZ, R8 ;  /* 0x000000ffff127224 */ /* 0x000fe200078e0008 */
[C---:B------:R-:W-:Y:S01]  /*3530*/  ISETP.GT.U32.AND P1, PT, R12.reuse, R5, PT ;  /* 0x000000050c00720c */ /* 0x040fe20003f24070 */
[----:B------:R-:W-:-:S02]  /*3540*/  IMAD R15, R12, R13, R15 ;  /* 0x0000000d0c0f7224 */ /* 0x000fc400078e020f */
[----:B0-----:R-:W-:Y:S02]  /*3550*/  IMAD.MOV.U32 R3, RZ, RZ, R11 ;  /* 0x000000ffff037224 */ /* 0x001fe400078e000b */
[----:B------:R-:W-:-:S04]  /*3560*/  IMAD.HI.U32 R13, R4, R0, RZ ;  /* 0x00000000040d7227 */ /* 0x000fc800078e00ff */
[----:B------:R-:W-:Y:S01]  /*3570*/  @!P3 IMAD.MOV R18, RZ, RZ, -R18 ;  /* 0x000000ffff12b224 */ /* 0x000fe200078e0a12 */
[C---:B------:R-:W-:Y:S01]  /*3580*/  ISETP.GT.U32.AND P3, PT, R12.reuse, R15, PT ;  /* 0x0000000f0c00720c */ /* 0x040fe20003f64070 */
[----:B------:R-:W-:Y:S01]  /*3590*/  @!P4 IMAD.MOV R3, RZ, RZ, -R3 ;  /* 0x000000ffff03c224 */ /* 0x000fe200078e0a03 */
[----:B------:R-:W-:Y:S01]  /*35a0*/  ISETP.GE.AND P4, PT, R7, RZ, PT ;  /* 0x000000ff0700720c */ /* 0x000fe20003f86270 */
[----:B------:R-:W-:Y:S01]  /*35b0*/  IMAD.MOV R8, RZ, RZ, -R13 ;  /* 0x000000ffff087224 */ /* 0x000fe200078e0a0d */
[----:B------:R-:W-:Y:S01]  /*35c0*/  STL [R1+0x3a8], R18 ;  /* 0x0003a81201007387 */ /* 0x000fe20000100800 */
[----:B------:R-:W-:Y:S02]  /*35d0*/  @!P1 IMAD.IADD R5, R5, 0x1, -R12 ;  /* 0x0000000105059824 */ /* 0x000fe400078e0a0c */
[----:B------:R-:W-:Y:S01]  /*35e0*/  IMAD R0, R12, R8, R0 ;  /* 0x000000080c007224 */ /* 0x000fe200078e0200 */
[----:B------:R0:W-:Y:S01]  /*35f0*/  STL [R1+0x3a0], R3 ;  /* 0x0003a00301007387 */ /* 0x0001e20000100800 */
[----:B------:R-:W-:-:S02]  /*3600*/  VIADD R7, R24, 0xc3 ;  /* 0x000000c318077836 */ /* 0x000fc40000000000 */
[--C-:B------:R-:W-:Y:S02]  /*3610*/  @!P0 IMAD.IADD R14, R14, 0x1, -R12.reuse ;  /* 0x000000010e0e8824 */ /* 0x100fe400078e0a0c */
[----:B------:R-:W-:Y:S01]  /*3620*/  IMAD.HI.U32 R9, R4, R6, RZ ;  /* 0x0000000604097227 */ /* 0x000fe200078e00ff */
[----:B------:R-:W-:Y:S02]  /*3630*/  IABS R13, R7 ;  /* 0x00000007000d7213 */ /* 0x000fe40000000000 */
[C---:B------:R-:W-:Y:S01]  /*3640*/  ISETP.GT.U32.AND P0, PT, R12.reuse, R14, PT ;  /* 0x0000000e0c00720c */ /* 0x040fe20003f04070 */
[----:B------:R-:W-:Y:S02]  /*3650*/  @!P3 IMAD.IADD R15, R15, 0x1, -R12 ;  /* 0x000000010f0fb824 */ /* 0x000fe400078e0a0c */
[----:B0-----:R-:W-:Y:S02]  /*3660*/  IMAD.MOV.U32 R3, RZ, RZ, R5 ;  /* 0x000000ffff037224 */ /* 0x001fe400078e0005 */
[----:B------:R-:W-:Y:S01]  /*3670*/  IMAD.MOV R9, RZ, RZ, -R9 ;  /* 0x000000ffff097224 */ /* 0x000fe200078e0a09 */
[C---:B------:R-:W-:Y:S01]  /*3680*/  ISETP.GT.U32.AND P3, PT, R12.reuse, R15, PT ;  /* 0x0000000f0c00720c */ /* 0x040fe20003f64070 */
[----:B------:R-:W-:Y:S01]  /*3690*/  @!P2 IMAD.MOV R3, RZ, RZ, -R3 ;  /* 0x000000ffff03a224 */ /* 0x000fe200078e0a03 */
[----:B------:R-:W-:Y:S01]  /*36a0*/  ISETP.GT.U32.AND P2, PT, R12, R0, PT ;  /* 0x000000000c00720c */ /* 0x000fe20003f44070 */
[----:B------:R-:W-:-:S02]  /*36b0*/  VIADD R8, R24, 0xc2 ;  /* 0x000000c218087836 */ /* 0x000fc40000000000 */
[----:B------:R-:W-:Y:S01]  /*36c0*/  IMAD.HI.U32 R16, R4, R13, RZ ;  /* 0x0000000d04107227 */ /* 0x000fe200078e00ff */
[----:B------:R0:W-:Y:S02]  /*36d0*/  STL [R1+0x398], R3 ;  /* 0x0003980301007387 */ /* 0x0001e40000100800 */
[----:B------:R-:W-:Y:S01]  /*36e0*/  IABS R11, R8 ;  /* 0x00000008000b7213 */ /* 0x000fe20000000000 */
[----:B------:R-:W-:Y:S02]  /*36f0*/  IMAD R6, R12, R9, R6 ;  /* 0x000000090c067224 */ /* 0x000fe400078e0206 */
[----:B------:R-:W-:Y:S02]  /*3700*/  IMAD.MOV R16, RZ, RZ, -R16 ;  /* 0x000000ffff107224 */ /* 0x000fe400078e0a10 */
[--C-:B------:R-:W-:Y:S01]  /*3710*/  @!P0 IMAD.IADD R14, R14, 0x1, -R12.reuse ;  /* 0x000000010e0e8824 */ /* 0x100fe200078e0a0c */
[----:B------:R-:W-:Y:S01]  /*3720*/  ISETP.GT.U32.AND P1, PT, R12, R6, PT ;  /* 0x000000060c00720c */ /* 0x000fe20003f24070 */
[----:B------:R-:W-:Y:S01]  /*3730*/  @!P2 IMAD.IADD R0, R0, 0x1, -R12 ;  /* 0x000000010000a824 */ /* 0x000fe200078e0a0c */
[----:B------:R-:W-:Y:S01]  /*3740*/  ISETP.GE.AND P0, PT, R10, RZ, PT ;  /* 0x000000ff0a00720c */ /* 0x000fe20003f06270 */
[----:B------:R-:W-:-:S02]  /*3750*/  IMAD R13, R12, R16, R13 ;  /* 0x000000100c0d7224 */ /* 0x000fc400078e020d */
[----:B------:R-:W-:Y:S01]  /*3760*/  IMAD.HI.U32 R10, R4, R11, RZ ;  /* 0x0000000b040a7227 */ /* 0x000fe200078e00ff */
[----:B------:R-:W-:-:S03]  /*3770*/  ISETP.GT.U32.AND P2, PT, R12, R0, PT ;  /* 0x000000000c00720c */ /* 0x000fc60003f44070 */
[----:B------:R-:W-:Y:S01]  /*3780*/  @!P3 IMAD.IADD R15, R15, 0x1, -R12 ;  /* 0x000000010f0fb824 */ /* 0x000fe200078e0a0c */
[----:B------:R-:W-:Y:S01]  /*3790*/  ISETP.GT.U32.AND P3, PT, R12, R13, PT ;  /* 0x0000000d0c00720c */ /* 0x000fe20003f64070 */
[----:B------:R-:W-:Y:S02]  /*37a0*/  IMAD.MOV R10, RZ, RZ, -R10 ;  /* 0x000000ffff0a7224 */ /* 0x000fe400078e0a0a */
[--C-:B------:R-:W-:Y:S02]  /*37b0*/  @!P1 IMAD.IADD R6, R6, 0x1, -R12.reuse ;  /* 0x0000000106069824 */ /* 0x100fe400078e0a0c */
[----:B------:R-:W-:Y:S02]  /*37c0*/  IMAD R11, R12, R10, R11 ;  /* 0x0000000a0c0b7224 */ /* 0x000fe400078e020b */
[----:B------:R-:W-:Y:S01]  /*37d0*/  VIADD R9, R24, 0xc1 ;  /* 0x000000c118097836 */ /* 0x000fe20000000000 */
[----:B------:R-:W-:Y:S01]  /*37e0*/  ISETP.GT.U32.AND P1, PT, R12, R6, PT ;  /* 0x000000060c00720c */ /* 0x000fe20003f24070 */
[----:B------:R-:W-:Y:S01]  /*37f0*/  @!P2 IMAD.IADD R0, R0, 0x1, -R12 ;  /* 0x000000010000a824 */ /* 0x000fe200078e0a0c */
[----:B------:R-:W-:Y:S01]  /*3800*/  ISETP.GT.U32.AND P2, PT, R12, R11, PT ;  /* 0x0000000b0c00720c */ /* 0x000fe20003f44070 */
[----:B------:R-:W-:Y:S01]  /*3810*/  IMAD.MOV.U32 R17, RZ, RZ, R14 ;  /* 0x000000ffff117224 */ /* 0x000fe200078e000e */
[----:B------:R-:W-:Y:S01]  /*3820*/  IABS R5, R9 ;  /* 0x0000000900057213 */ /* 0x000fe20000000000 */
[----:B------:R-:W-:-:S02]  /*3830*/  @!P3 IMAD.IADD R13, R13, 0x1, -R12 ;  /* 0x000000010d0db824 */ /* 0x000fc400078e0a0c */
[----:B------:R-:W-:Y:S01]  /*3840*/  @!P6 IMAD.MOV R17, RZ, RZ, -R17 ;  /* 0x000000ffff11e224 */ /* 0x000fe200078e0a11 */
[----:B------:R-:W-:Y:S01]  /*3850*/  ISETP.GE.AND P6, PT, R7, RZ, PT ;  /* 0x000000ff0700720c */ /* 0x000fe20003fc6270 */
[----:B0-----:R-:W-:Y:S01]  /*3860*/  IMAD.MOV.U32 R3, RZ, RZ, R15 ;  /* 0x000000ffff037224 */ /* 0x001fe200078e000f */
[----:B------:R-:W-:Y:S01]  /*3870*/  ISETP.GT.U32.AND P3, PT, R12, R13, PT ;  /* 0x0000000d0c00720c */ /* 0x000fe20003f64070 */
[----:B------:R-:W-:Y:S01]  /*3880*/  IMAD.HI.U32 R14, R4, R5, RZ ;  /* 0x00000005040e7227 */ /* 0x000fe200078e00ff */
[----:B------:R-:W-:Y:S03]  /*3890*/  STL [R1+0x394], R17 ;  /* 0x0003941101007387 */ /* 0x000fe60000100800 */
[----:B------:R-:W-:Y:S02]  /*38a0*/  VIADD R7, R24, 0xc0 ;  /* 0x000000c018077836 */ /* 0x000fe40000000000 */
[----:B------:R-:W-:Y:S01]  /*38b0*/  @!P5 IMAD.MOV R3, RZ, RZ, -R3 ;  /* 0x000000ffff03d224 */ /* 0x000fe200078e0a03 */
[----:B------:R-:W-:Y:S01]  /*38c0*/  ISETP.GE.AND P5, PT, R8, RZ, PT ;  /* 0x000000ff0800720c */ /* 0x000fe20003fa6270 */
[----:B------:R-:W-:Y:S01]  /*38d0*/  IMAD.MOV R14, RZ, RZ, -R14 ;  /* 0x000000ffff0e7224 */ /* 0x000fe200078e0a0e */
[----:B------:R-:W-:Y:S01]  /*38e0*/  IABS R8, R7 ;  /* 0x0000000700087213 */ /* 0x000fe20000000000 */
[--C-:B------:R-:W-:Y:S01]  /*38f0*/  @!P2 IMAD.IADD R11, R11, 0x1, -R12.reuse ;  /* 0x000000010b0ba824 */ /* 0x100fe200078e0a0c */
[----:B------:R0:W-:Y:S01]  /*3900*/  STL [R1+0x390], R3 ;  /* 0x0003900301007387 */ /* 0x0001e20000100800 */
[----:B------:R-:W-:Y:S01]  /*3910*/  @!P1 IMAD.IADD R6, R6, 0x1, -R12 ;  /* 0x0000000106069824 */ /* 0x000fe200078e0a0c */
[----:B------:R-:W-:Y:S01]  /*3920*/  ISETP.GE.AND P1, PT, R9, RZ, PT ;  /* 0x000000ff0900720c */ /* 0x000fe20003f26270 */
[C---:B------:R-:W-:Y:S01]  /*3930*/  IMAD R5, R12.reuse, R14, R5 ;  /* 0x0000000e0c057224 */ /* 0x040fe200078e0205 */
[----:B------:R-:W-:Y:S01]  /*3940*/  ISETP.GT.U32.AND P2, PT, R12, R11, PT ;  /* 0x0000000b0c00720c */ /* 0x000fe20003f44070 */
[----:B------:R-:W-:-:S02]  /*3950*/  IMAD.MOV.U32 R15, RZ, RZ, R6 ;  /* 0x000000ffff0f7224 */ /* 0x000fc400078e0006 */
[----:B------:R-:W-:Y:S02]  /*3960*/  VIADD R6, R24, 0xbf ;  /* 0x000000bf18067836 */ /* 0x000fe40000000000 */
[----:B------:R-:W-:-:S03]  /*3970*/  IMAD.HI.U32 R10, R4, R8, RZ ;  /* 0x00000008040a7227 */ /* 0x000fc600078e00ff */
[----:B------:R-:W-:Y:S01]  /*3980*/  IABS R14, R6 ;  /* 0x00000006000e7213 */ /* 0x000fe20000000000 */
[----:B------:R-:W-:Y:S01]  /*3990*/  @!P3 IMAD.IADD R13, R13, 0x1, -R12 ;  /* 0x000000010d0db824 */ /* 0x000fe200078e0a0c */
[----:B------:R-:W-:Y:S01]  /*39a0*/  ISETP.GT.U32.AND P3, PT, R12, R5, PT ;  /* 0x000000050c00720c */ /* 0x000fe20003f64070 */
[----:B0-----:R-:W-:Y:S02]  /*39b0*/  IMAD.MOV.U32 R3, RZ, RZ, R0 ;  /* 0x000000ffff037224 */ /* 0x001fe400078e0000 */
[----:B------:R-:W-:Y:S02]  /*39c0*/  IMAD.MOV R10, RZ, RZ, -R10 ;  /* 0x000000ffff0a7224 */ /* 0x000fe400078e0a0a */
[----:B------:R-:W-:Y:S01]  /*39d0*/  @!P0 IMAD.MOV R3, RZ, RZ, -R3 ;  /* 0x000000ffff038224 */ /* 0x000fe200078e0a03 */
[----:B------:R-:W-:Y:S01]  /*39e0*/  ISETP.GE.AND P0, PT, R6, RZ, PT ;  /* 0x000000ff0600720c */ /* 0x000fe20003f06270 */
[----:B------:R-:W-:Y:S02]  /*39f0*/  IMAD R8, R12, R10, R8 ;  /* 0x0000000a0c087224 */ /* 0x000fe400078e0208 */
[----:B------:R-:W-:-:S04]  /*3a00*/  IMAD.HI.U32 R6, R4, R14, RZ ;  /* 0x0000000e04067227 */ /* 0x000fc800078e00ff */
[----:B------:R-:W-:Y:S01]  /*3a10*/  @!P4 IMAD.MOV R15, RZ, RZ, -R15 ;  /* 0x000000ffff0fc224 */ /* 0x000fe200078e0a0f */
[----:B------:R-:W-:Y:S01]  /*3a20*/  ISETP.GE.AND P4, PT, R7, RZ, PT ;  /* 0x000000ff0700720c */ /* 0x000fe20003f86270 */
[----:B------:R-:W-:Y:S01]  /*3a30*/  @!P2 IMAD.IADD R11, R11, 0x1, -R12 ;  /* 0x000000010b0ba824 */ /* 0x000fe200078e0a0c */
[C---:B------:R-:W-:Y:S01]  /*3a40*/  ISETP.GT.U32.AND P2, PT, R12.reuse, R8, PT ;  /* 0x000000080c00720c */ /* 0x040fe20003f44070 */
[----:B------:R-:W-:Y:S01]  /*3a50*/  IMAD.MOV R6, RZ, RZ, -R6 ;  /* 0x000000ffff067224 */ /* 0x000fe200078e0a06 */
[----:B------:R0:W-:Y:S01]  /*3a60*/  STL [R1+0x38c], R15 ;  /* 0x00038c0f01007387 */ /* 0x0001e20000100800 */
[----:B------:R-:W-:Y:S02]  /*3a70*/  @!P3 IMAD.IADD R5, R5, 0x1, -R12 ;  /* 0x000000010505b824 */ /* 0x000fe400078e0a0c */
[----:B------:R-:W-:Y:S01]  /*3a80*/  IMAD R14, R12, R6, R14 ;  /* 0x000000060c0e7224 */ /* 0x000fe200078e020e */
[----:B------:R1:W-:Y:S01]  /*3a90*/  STL [R1+0x388], R3 ;  /* 0x0003880301007387 */ /* 0x0003e20000100800 */
[----:B------:R-:W-:Y:S01]  /*3aa0*/  VIADD R0, R24, 0xbe ;  /* 0x000000be18007836 */ /* 0x000fe20000000000 */
[----:B------:R-:W-:Y:S01]  /*3ab0*/  ISETP.GT.U32.AND P3, PT, R12, R5, PT ;  /* 0x000000050c00720c */ /* 0x000fe20003f64070 */
[----:B------:R-:W-:-:S02]  /*3ac0*/  VIADD R9, R24, 0xbd ;  /* 0x000000bd18097836 */ /* 0x000fc40000000000 */
[----:B------:R-:W-:Y:S01]  /*3ad0*/  IMAD.MOV R23, RZ, RZ, -R23 ;  /* 0x000000ffff177224 */ /* 0x000fe200078e0a17 */
[----:B------:R-:W-:Y:S01]  /*3ae0*/  IABS R7, R0 ;  /* 0x0000000000077213 */ /* 0x000fe20000000000 */
[----:B0-----:R-:W-:Y:S01]  /*3af0*/  IMAD.MOV.U32 R15, RZ, RZ, R13 ;  /* 0x000000ffff0f7224 */ /* 0x001fe200078e000d */
[----:B------:R-:W-:Y:S01]  /*3b00*/  IABS R16, R9 ;  /* 0x0000000900107213 */ /* 0x000fe20000000000 */
[----:B------:R-:W-:Y:S02]  /*3b10*/  @!P2 IMAD.IADD R8, R8, 0x1, -R12 ;  /* 0x000000010808a824 */ /* 0x000fe400078e0a0c */
[----:B------:R-:W-:Y:S01]  /*3b20*/  @!P6 IMAD.MOV R15, RZ, RZ, -R15 ;  /* 0x000000ffff0fe224 */ /* 0x000fe200078e0a0f */
[----:B------:R-:W-:Y:S01]  /*3b30*/  ISETP.GT.U32.AND P6, PT, R12, R14, PT ;  /* 0x0000000e0c00720c */ /* 0x000fe20003fc4070 */
[----:B------:R-:W-:Y:S01]  /*3b40*/  IMAD.HI.U32 R10, R4, R7, RZ ;  /* 0x00000007040a7227 */ /* 0x000fe200078e00ff */
[----:B------:R-:W-:Y:S02]  /*3b50*/  ISETP.GT.U32.AND P2, PT, R12, R8, PT ;  /* 0x000000080c00720c */ /* 0x000fe40003f44070 */
[----:B------:R-:W-:Y:S01]  /*3b60*/  STL [R1+0x384], R15 ;  /* 0x0003840f01007387 */ /* 0x000fe20000100800 */
[----:B-1----:R-:W-:-:S02]  /*3b70*/  IMAD.MOV.U32 R3, RZ, RZ, R11 ;  /* 0x000000ffff037224 */ /* 0x002fc400078e000b */
[----:B------:R-:W-:Y:S01]  /*3b80*/  @!P3 IMAD.IADD R5, R5, 0x1, -R12 ;  /* 0x000000010505b824 */ /* 0x000fe200078e0a0c */
[----:B------:R-:W-:Y:S01]  /*3b90*/  ISETP.GE.AND P3, PT, R9, RZ, PT ;  /* 0x000000ff0900720c */ /* 0x000fe20003f66270 */
[----:B------:R-:W-:Y:S02]  /*3ba0*/  IMAD.MOV R10, RZ, RZ, -R10 ;  /* 0x000000ffff0a7224 */ /* 0x000fe400078e0a0a */
[----:B------:R-:W-:Y:S02]  /*3bb0*/  VIADD R9, R24, 0xbc ;  /* 0x000000bc18097836 */ /* 0x000fe40000000000 */
[----:B------:R-:W-:Y:S02]  /*3bc0*/  @!P6 IMAD.IADD R14, R14, 0x1, -R12 ;  /* 0x000000010e0ee824 */ /* 0x000fe400078e0a0c */
[----:B------:R-:W-:Y:S01]  /*3bd0*/  IMAD.HI.U32 R6, R4, R16, RZ ;  /* 0x0000001004067227 */ /* 0x000fe200078e00ff */
[----:B------:R-:W-:Y:S02]  /*3be0*/  IABS R11, R9 ;  /* 0x00000009000b7213 */ /* 0x000fe40000000000 */
[----:B------:R-:W-:Y:S01]  /*3bf0*/  ISETP.GT.U32.AND P6, PT, R12, R14, PT ;  /* 0x0000000e0c00720c */ /* 0x000fe20003fc4070 */
[----:B------:R-:W-:Y:S01]  /*3c00*/  @!P5 IMAD.MOV R3, RZ, RZ, -R3 ;  /* 0x000000ffff03d224 */ /* 0x000fe200078e0a03 */
[----:B------:R-:W-:Y:S01]  /*3c10*/  ISETP.GE.AND P5, PT, R0, RZ, PT ;  /* 0x000000ff0000720c */ /* 0x000fe20003fa6270 */
[----:B------:R-:W-:-:S02]  /*3c20*/  IMAD R0, R12, R10, R7 ;  /* 0x0000000a0c007224 */ /* 0x000fc400078e0207 */
[----:B------:R-:W-:Y:S01]  /*3c30*/  IMAD.MOV R6, RZ, RZ, -R6 ;  /* 0x000000ffff067224 */ /* 0x000fe200078e0a06 */
[----:B------:R0:W-:Y:S01]  /*3c40*/  STL [R1+0x380], R3 ;  /* 0x0003800301007387 */ /* 0x0001e20000100800 */
[----:B------:R-:W-:Y:S01]  /*3c50*/  @!P2 IMAD.IADD R8, R8, 0x1, -R12 ;  /* 0x000000010808a824 */ /* 0x000fe200078e0a0c */
[C---:B------:R-:W-:Y:S01]  /*3c60*/  ISETP.GT.U32.AND P2, PT, R12.reuse, R0, PT ;  /* 0x000000000c00720c */ /* 0x040fe20003f44070 */
[----:B------:R-:W-:Y:S02]  /*3c70*/  IMAD R16, R12, R6, R16 ;  /* 0x000000060c107224 */ /* 0x000fe400078e0210 */
[----:B------:R-:W-:Y:S02]  /*3c80*/  VIADD R6, R24, 0xbb ;  /* 0x000000bb18067836 */ /* 0x000fe40000000000 */
[----:B------:R-:W-:-:S03]  /*3c90*/  IMAD.HI.U32 R17, R4, R11, RZ ;  /* 0x0000000b04117227 */ /* 0x000fc600078e00ff */
[----:B------:R-:W-:Y:S01]  /*3ca0*/  IABS R22, R6 ;  /* 0x0000000600167213 */ /* 0x000fe20000000000 */
[----:B------:R-:W-:Y:S02]  /*3cb0*/  IMAD.MOV R17, RZ, RZ, -R17 ;  /* 0x000000ffff117224 */ /* 0x000fe400078e0a11 */
[----:B------:R-:W-:Y:S01]  /*3cc0*/  @!P6 IMAD.IADD R14, R14, 0x1, -R12 ;  /* 0x000000010e0ee824 */ /* 0x000fe200078e0a0c */
[C---:B------:R-:W-:Y:S01]  /*3cd0*/  ISETP.GT.U32.AND P6, PT, R12.reuse, R16, PT ;  /* 0x000000100c00720c */ /* 0x040fe20003fc4070 */
[----:B------:R-:W-:Y:S02]  /*3ce0*/  IMAD R11, R12, R17, R11 ;  /* 0x000000110c0b7224 */ /* 0x000fe400078e020b */
[----:B------:R-:W-:-:S04]  /*3cf0*/  IMAD.HI.U32 R21, R4, R22, RZ ;  /* 0x0000001604157227 */ /* 0x000fc800078e00ff */
[----:B------:R-:W-:Y:S01]  /*3d00*/  @!P2 IMAD.IADD R0, R0, 0x1, -R12 ;  /* 0x000000010000a824 */ /* 0x000fe200078e0a0c */
[----:B------:R-:W-:Y:S01]  /*3d10*/  ISETP.GT.U32.AND P2, PT, R12, R11, PT ;  /* 0x0000000b0c00720c */ /* 0x000fe20003f44070 */
[----:B------:R-:W-:Y:S02]  /*3d20*/  IMAD.MOV R21, RZ, RZ, -R21 ;  /* 0x000000ffff157224 */ /* 0x000fe400078e0a15 */
[----:B0-----:R-:W-:Y:S02]  /*3d30*/  IMAD.MOV.U32 R3, RZ, RZ, R5 ;  /* 0x000000ffff037224 */ /* 0x001fe400078e0005 */
[----:B------:R-:W-:Y:S02]  /*3d40*/  VIADD R7, R24, 0xb9 ;  /* 0x000000b918077836 */ /* 0x000fe40000000000 */
[----:B------:R-:W-:Y:S02]  /*3d50*/  IMAD R21, R12, R21, R22 ;  /* 0x000000150c157224 */ /* 0x000fe400078e0216 */
[----:B------:R-:W-:Y:S01]  /*3d60*/  @!P1 IMAD.MOV R3, RZ, RZ, -R3 ;  /* 0x000000ffff039224 */ /* 0x000fe200078e0a03 */
[----:B------:R-:W-:Y:S01]  /*3d70*/  IABS R10, R7 ;  /* 0x00000007000a7213 */ /* 0x000fe20000000000 */
[--C-:B------:R-:W-:Y:S01]  /*3d80*/  @!P6 IMAD.IADD R16, R16, 0x1, -R12.reuse ;  /* 0x000000011010e824 */ /* 0x100fe200078e0a0c */
[----:B------:R-:W-:Y:S01]  /*3d90*/  ISETP.GT.U32.AND P6, PT, R12, R21, PT ;  /* 0x000000150c00720c */ /* 0x000fe20003fc4070 */
[----:B------:R-:W-:Y:S01]  /*3da0*/  VIADD R15, R24, 0xb8 ;  /* 0x000000b8180f7836 */ /* 0x000fe20000000000 */
[----:B------:R0:W-:Y:S01]  /*3db0*/  STL [R1+0x378], R3 ;  /* 0x0003780301007387 */ /* 0x0001e20000100800 */
[----:B------:R-:W-:Y:S01]  /*3dc0*/  @!P2 IMAD.IADD R11, R11, 0x1, -R12 ;  /* 0x000000010b0ba824 */ /* 0x000fe200078e0a0c */
[----:B------:R-:W-:Y:S01]  /*3dd0*/  ISETP.GT.U32.AND P2, PT, R12, R0, PT ;  /* 0x000000000c00720c */ /* 0x000fe20003f44070 */
[----:B------:R-:W-:Y:S01]  /*3de0*/  IMAD.HI.U32 R18, R4, R10, RZ ;  /* 0x0000000a04127227 */ /* 0x000fe200078e00ff */
[----:B------:R-:W-:-:S02]  /*3df0*/  IABS R13, R15 ;  /* 0x0000000f000d7213 */ /* 0x000fc40000000000 */
[----:B------:R-:W-:Y:S01]  /*3e00*/  ISETP.GT.U32.AND P1, PT, R12, R16, PT ;  /* 0x000000100c00720c */ /* 0x000fe20003f24070 */
[----:B------:R-:W-:Y:S02]  /*3e10*/  IMAD.MOV R18, RZ, RZ, -R18 ;  /* 0x000000ffff127224 */ /* 0x000fe400078e0a12 */
[----:B------:R-:W-:-:S04]  /*3e20*/  IMAD.HI.U32 R17, R4, R13, RZ ;  /* 0x0000000d04117227 */ /* 0x000fc800078e00ff */
[----:B0-----:R-:W-:Y:S02]  /*3e30*/  IMAD.MOV.U32 R3, RZ, RZ, R8 ;  /* 0x000000ffff037224 */ /* 0x001fe400078e0008 */
[C---:B------:R-:W-:Y:S02]  /*3e40*/  IMAD R20, R12.reuse, R23, R20 ;  /* 0x000000170c147224 */ /* 0x040fe400078e0214 */
[----:B------:R-:W-:Y:S02]  /*3e50*/  @!P4 IMAD.MOV R3, RZ, RZ, -R3 ;  /* 0x000000ffff03c224 */ /* 0x000fe400078e0a03 */
[C---:B------:R-:W-:Y:S02]  /*3e60*/  IMAD R18, R12.reuse, R18, R10 ;  /* 0x000000120c127224 */ /* 0x040fe400078e020a */
[----:B------:R-:W-:Y:S01]  /*3e70*/  @!P6 IMAD.IADD R21, R21, 0x1, -R12 ;  /* 0x000000011515e824 */ /* 0x000fe200078e0a0c */
[----:B------:R0:W-:Y:S01]  /*3e80*/  STL [R1+0x374], R3 ;  /* 0x0003740301007387 */ /* 0x0001e20000100800 */
[----:B------:R-:W-:Y:S01]  /*3e90*/  ISETP.GT.U32.AND P6, PT, R12, R11, PT ;  /* 0x0000000b0c00720c */ /* 0x000fe20003fc4070 */
[----:B------:R-:W-:-:S02]  /*3ea0*/  IMAD.MOV R17, RZ, RZ, -R17 ;  /* 0x000000ffff117224 */ /* 0x000fc400078e0a11 */
[----:B------:R-:W-:Y:S01]  /*3eb0*/  @!P2 IMAD.IADD R0, R0, 0x1, -R12 ;  /* 0x000000010000a824 */ /* 0x000fe200078e0a0c */
[----:B------:R-:W-:Y:S01]  /*3ec0*/  ISETP.GT.U32.AND P2, PT, R12, R18, PT ;  /* 0x000000120c00720c */ /* 0x000fe20003f44070 */
[----:B------:R-:W-:Y:S01]  /*3ed0*/  VIADD R22, R24, 0xb7 ;  /* 0x000000b718167836 */ /* 0x000fe20000000000 */
[C---:B------:R-:W-:Y:S01]  /*3ee0*/  ISETP.GT.U32.AND P4, PT, R12.reuse, R21, PT ;  /* 0x000000150c00720c */ /* 0x040fe20003f84070 */
[----:B------:R-:W-:Y:S02]  /*3ef0*/  IMAD R10, R12, R17, R13 ;  /* 0x000000110c0a7224 */ /* 0x000fe400078e020d */
[----:B0-----:R-:W-:Y:S01]  /*3f00*/  IMAD.MOV.U32 R3, RZ, RZ, R14 ;  /* 0x000000ffff037224 */ /* 0x001fe200078e000e */
[----:B------:R-:W-:Y:S01]  /*3f10*/  IABS R5, R22 ;  /* 0x0000001600057213 */ /* 0x000fe20000000000 */
[----:B------:R-:W-:Y:S02]  /*3f20*/  VIADD R13, R24, 0xb6 ;  /* 0x000000b6180d7836 */ /* 0x000fe40000000000 */
[----:B------:R-:W-:Y:S01]  /*3f30*/  @!P0 IMAD.MOV R3, RZ, RZ, -R3 ;  /* 0x000000ffff038224 */ /* 0x000fe200078e0a03 */
[----:B------:R-:W-:Y:S01]  /*3f40*/  ISETP.GT.U32.AND P0, PT, R12, R20, PT ;  /* 0x000000140c00720c */ /* 0x000fe20003f04070 */
[--C-:B------:R-:W-:Y:S01]  /*3f50*/  @!P1 IMAD.IADD R16, R16, 0x1, -R12.reuse ;  /* 0x0000000110109824 */ /* 0x100fe200078e0a0c */
[----:B------:R-:W-:Y:S01]  /*3f60*/  IABS R8, R13 ;  /* 0x0000000d00087213 */ /* 0x000fe20000000000 */
[----:B------:R-:W-:Y:S01]  /*3f70*/  @!P6 IMAD.IADD R11, R11, 0x1, -R12 ;  /* 0x000000010b0be824 */ /* 0x000fe200078e0a0c */
[----:B------:R-:W-:Y:S01]  /*3f80*/  ISETP.GT.U32.AND P6, PT, R12, R10, PT ;  /* 0x0000000a0c00720c */ /* 0x000fe20003fc4070 */
[----:B------:R0:W-:Y:S01]  /*3f90*/  STL [R1+0x36c], R3 ;  /* 0x00036c0301007387 */ /* 0x0001e20000100800 */
[----:B------:R-:W-:Y:S01]  /*3fa0*/  ISETP.GE.AND P1, PT, R9, RZ, PT ;  /* 0x000000ff0900720c */ /* 0x000fe20003f26270 */
[----:B------:R-:W-:-:S04]  /*3fb0*/  IMAD.HI.U32 R14, R4, R5, RZ ;  /* 0x00000005040e7227 */ /* 0x000fc800078e00ff */
[----:B------:R-:W-:Y:S02]  /*3fc0*/  IMAD.MOV.U32 R17, RZ, RZ, R0 ;  /* 0x000000ffff117224 */ /* 0x000fe400078e0000 */
[----:B------:R-:W-:Y:S01]  /*3fd0*/  @!P0 IMAD.IADD R20, R20, 0x1, -R12 ;  /* 0x0000000114148824 */ /* 0x000fe200078e0a0c */
[----:B------:R-:W-:Y:S01]  /*3fe0*/  ISETP.GE.AND P0, PT, R19, RZ, PT ;  /* 0x000000ff1300720c */ /* 0x000fe20003f06270 */
[----:B------:R-:W-:-:S04]  /*3ff0*/  IMAD.HI.U32 R9, R4, R8, RZ ;  /* 0x0000000804097227 */ /* 0x000fc800078e00ff */
[----:B------:R-:W-:Y:S01]  /*4000*/  @!P2 IMAD.IADD R18, R18, 0x1, -R12 ;  /* 0x000000011212a824 */ /* 0x000fe200078e0a0c */
[----:B------:R-:W-:Y:S01]  /*4010*/  ISETP.GE.AND P2, PT, R7, RZ, PT ;  /* 0x000000ff0700720c */ /* 0x000fe20003f46270 */
[----:B0-----:R-:W-:Y:S02]  /*4020*/  IMAD.MOV.U32 R3, RZ, RZ, R16 ;  /* 0x000000ffff037224 */ /* 0x001fe400078e0010 */
[----:B------:R-:W-:Y:S01]  /*4030*/  @!P4 IMAD.IADD R21, R21, 0x1, -R12 ;  /* 0x000000011515c824 */ /* 0x000fe200078e0a0c */
[----:B------:R-:W-:Y:S01]  /*4040*/  ISETP.GE.AND P4, PT, R6, RZ, PT ;  /* 0x000000ff0600720c */ /* 0x000fe20003f86270 */
[----:B------:R-:W-:Y:S02]  /*4050*/  IMAD.MOV R14, RZ, RZ, -R14 ;  /* 0x000000ffff0e7224 */ /* 0x000fe400078e0a0e */
[----:B------:R-:W-:Y:S01]  /*4060*/  @!P5 IMAD.MOV R17, RZ, RZ, -R17 ;  /* 0x000000ffff11d224 */ /* 0x000fe200078e0a11 */
[----:B------:R-:W-:Y:S01]  /*4070*/  ISETP.GT.U32.AND P5, PT, R12, R20, PT ;  /* 0x000000140c00720c */ /* 0x000fe20003fa4070 */
[----:B------:R-:W-:-:S02]  /*4080*/  IMAD.MOV R9, RZ, RZ, -R9 ;  /* 0x000000ffff097224 */ /* 0x000fc400078e0a09 */
[----:B------:R-:W-:Y:S01]  /*4090*/  @!P3 IMAD.MOV R3, RZ, RZ, -R3 ;  /* 0x000000ffff03b224 */ /* 0x000fe200078e0a03 */
[C---:B------:R-:W-:Y:S01]  /*40a0*/  ISETP.GT.U32.AND P3, PT, R12.reuse, R18, PT ;  /* 0x000000120c00720c */ /* 0x040fe20003f64070 */
[C---:B------:R-:W-:Y:S01]  /*40b0*/  IMAD R6, R12.reuse, R14, R5 ;  /* 0x0000000e0c067224 */ /* 0x040fe200078e0205 */
[----:B------:R-:W-:Y:S01]  /*40c0*/  STL [R1+0x364], R17 ;  /* 0x0003641101007387 */ /* 0x000fe20000100800 */
[----:B------:R-:W-:Y:S02]  /*40d0*/  IMAD R5, R12, R9, R8 ;  /* 0x000000090c057224 */ /* 0x000fe400078e0208 */
[----:B------:R-:W-:Y:S01]  /*40e0*/  IMAD.MOV.U32 R8, RZ, RZ, R11 ;  /* 0x000000ffff087224 */ /* 0x000fe200078e000b */
[----:B------:R0:W-:Y:S01]  /*40f0*/  STL [R1+0x35c], R3 ;  /* 0x00035c0301007387 */ /* 0x0001e20000100800 */
[----:B------:R-:W-:Y:S02]  /*4100*/  @!P6 IMAD.IADD R10, R10, 0x1, -R12 ;  /* 0x000000010a0ae824 */ /* 0x000fe400078e0a0c */
[----:B------:R-:W-:Y:S01]  /*4110*/  @!P1 IMAD.MOV R8, RZ, RZ, -R8 ;  /* 0x000000ffff089224 */ /* 0x000fe200078e0a08 */
[----:B------:R-:W-:Y:S01]  /*4120*/  ISETP.GT.U32.AND P1, PT, R12, R6, PT ;  /* 0x000000060c00720c */ /* 0x000fe20003f24070 */
[----:B------:R-:W-:Y:S01]  /*4130*/  VIADD R0, R24, 0xb5 ;  /* 0x000000b518007836 */ /* 0x000fe20000000000 */
[----:B------:R-:W-:Y:S01]  /*4140*/  ISETP.GT.U32.AND P6, PT, R12, R10, PT ;  /* 0x0000000a0c00720c */ /* 0x000fe20003fc4070 */
[--C-:B------:R-:W-:Y:S01]  /*4150*/  @!P5 IMAD.IADD R20, R20, 0x1, -R12.reuse ;  /* 0x000000011414d824 */ /* 0x100fe200078e0a0c */
[----:B------:R1:W-:Y:S01]  /*4160*/  STL [R1+0x358], R8 ;  /* 0x0003580801007387 */ /* 0x0003e20000100800 */
[----:B------:R-:W-:Y:S01]  /*4170*/  @!P3 IMAD.IADD R18, R18, 0x1, -R12 ;  /* 0x000000011212b824 */ /* 0x000fe200078e0a0c */
[----:B------:R-:W-:Y:S01]  /*4180*/  ISETP.GT.U32.AND P5, PT, R12, R5, PT ;  /* 0x000000050c00720c */ /* 0x000fe20003fa4070 */
[----:B0-----:R-:W-:Y:S01]  /*4190*/  IMAD.MOV.U32 R3, RZ, RZ, R21 ;  /* 0x000000ffff037224 */ /* 0x001fe200078e0015 */
[----:B------:R-:W-:Y:S01]  /*41a0*/  ISETP.GE.AND P3, PT, R22, RZ, PT ;  /* 0x000000ff1600720c */ /* 0x000fe20003f66270 */
[----:B------:R-:W-:-:S02]  /*41b0*/  IMAD.MOV.U32 R11, RZ, RZ, R20 ;  /* 0x000000ffff0b7224 */ /* 0x000fc400078e0014 */
[----:B------:R-:W-:Y:S01]  /*41c0*/  @!P4 IMAD.MOV R3, RZ, RZ, -R3 ;  /* 0x000000ffff03c224 */ /* 0x000fe200078e0a03 */
[----:B------:R-:W-:Y:S01]  /*41d0*/  ISETP.GE.AND P4, PT, R15, RZ, PT ;  /* 0x000000ff0f00720c */ /* 0x000fe20003f86270 */
[----:B------:R-:W-:Y:S01]  /*41e0*/  @!P0 IMAD.MOV R11, RZ, RZ, -R11 ;  /* 0x000000ffff0b8224 */ /* 0x000fe200078e0a0b */
[----:B-1----:R-:W-:Y:S01]  /*41f0*/  IABS R8, R0 ;  /* 0x0000000000087213 */ /* 0x002fe20000000000 */
[----:B------:R-:W-:Y:S01]  /*4200*/  VIADD R7, R24, 0xb4 ;  /* 0x000000b418077836 */ /* 0x000fe20000000000 */
[----:B------:R0:W-:Y:S01]  /*4210*/  STL [R1+0x354], R3 ;  /* 0x0003540301007387 */ /* 0x0001e20000100800 */
[----:B------:R-:W-:Y:S01]  /*4220*/  @!P6 IMAD.IADD R10, R10, 0x1, -R12 ;  /* 0x000000010a0ae824 */ /* 0x000fe200078e0a0c */
[----:B------:R-:W-:Y:S01]  /*4230*/  ISETP.GE.AND P6, PT, R13, RZ, PT ;  /* 0x000000ff0d00720c */ /* 0x000fe20003fc6270 */
[----:B------:R-:W-:Y:S01]  /*4240*/  IMAD.HI.U32 R9, R4, R8, RZ ;  /* 0x0000000804097227 */ /* 0x000fe200078e00ff */
[----:B------:R-:W-:Y:S01]  /*4250*/  STL [R1+0x350], R11 ;  /* 0x0003500b01007387 */ /* 0x000fe20000100800 */
[----:B------:R-:W-:-:S02]  /*4260*/  IABS R16, R7 ;  /* 0x0000000700107213 */ /* 0x000fc40000000000 */
[----:B------:R-:W-:Y:S01]  /*4270*/  @!P1 IMAD.IADD R6, R6, 0x1, -R12 ;  /* 0x0000000106069824 */ /* 0x000fe200078e0a0c */
[----:B------:R-:W-:Y:S01]  /*4280*/  ISETP.GE.AND P1, PT, R0, RZ, PT ;  /* 0x000000ff0000720c */ /* 0x000fe20003f26270 */
[----:B------:R-:W-:Y:S02]  /*4290*/  IMAD.MOV R9, RZ, RZ, -R9 ;  /* 0x000000ffff097224 */ /* 0x000fe400078e0a09 */
[----:B0-----:R-:W-:Y:S01]  /*42a0*/  IMAD.MOV.U32 R3, RZ, RZ, R18 ;  /* 0x000000ffff037224 */ /* 0x001fe200078e0012 */
[C---:B------:R-:W-:Y:S01]  /*42b0*/  ISETP.GT.U32.AND P0, PT, R12.reuse, R6, PT ;  /* 0x000000060c00720c */ /* 0x040fe20003f04070 */
[----:B------:R-:W-:Y:S02]  /*42c0*/  @!P5 IMAD.IADD R5, R5, 0x1, -R12 ;  /* 0x000000010505d824 */ /* 0x000fe400078e0a0c */
[----:B------:R-:W-:Y:S01]  /*42d0*/  @!P2 IMAD.MOV R3, RZ, RZ, -R3 ;  /* 0x000000ffff03a224 */ /* 0x000fe200078e0a03 */
[----:B------:R-:W-:Y:S01]  /*42e0*/  ISETP.GE.AND P2, PT, R7, RZ, PT ;  /* 0x000000ff0700720c */ /* 0x000fe20003f46270 */
[C---:B------:R-:W-:Y:S01]  /*42f0*/  IMAD R13, R12.reuse, R9, R8 ;  /* 0x000000090c0d7224 */ /* 0x040fe200078e0208 */
[----:B------:R-:W-:Y:S01]  /*4300*/  ISETP.GT.U32.AND P5, PT, R12, R5, PT ;  /* 0x000000050c00720c */ /* 0x000fe20003fa4070 */
[----:B------:R-:W-:Y:S01]  /*4310*/  IMAD.HI.U32 R0, R4, R16, RZ ;  /* 0x0000001004007227 */ /* 0x000fe200078e00ff */
[----:B------:R0:W-:Y:S03]  /*4320*/  STL [R1+0x34c], R3 ;  /* 0x00034c0301007387 */ /* 0x0001e60000100800 */
[----:B------:R-:W-:-:S02]  /*4330*/  IMAD.MOV R0, RZ, RZ, -R0 ;  /* 0x000000ffff007224 */ /* 0x000fc400078e0a00 */
[----:B------:R-:W-:Y:S02]  /*4340*/  VIADD R14, R24, 0xb3 ;  /* 0x000000b3180e7836 */ /* 0x000fe40000000000 */
[----:B------:R-:W-:Y:S02]  /*4350*/  IMAD R16, R12, R0, R16 ;  /* 0x000000000c107224 */ /* 0x000fe400078e0210 */
[----:B------:R-:W-:Y:S01]  /*4360*/  @!P0 IMAD.IADD R6, R6, 0x1, -R12 ;  /* 0x0000000106068824 */ /* 0x000fe200078e0a0c */
[----:B------:R-:W-:Y:S01]  /*4370*/  ISETP.GE.AND P0, PT, R14, RZ, PT ;  /* 0x000000ff0e00720c */ /* 0x000fe20003f06270 */
[----:B0-----:R-:W-:Y:S01]  /*4380*/  IMAD.MOV.U32 R3, RZ, RZ, R10 ;  /* 0x000000ffff037224 */ /* 0x001fe200078e000a */
[----:B------:R-:W-:Y:S01]  /*4390*/  IABS R14, R14 ;  /* 0x0000000e000e7213 */ /* 0x000fe20000000000 */
[----:B------:R-:W-:Y:S01]  /*43a0*/  @!P5 IMAD.IADD R5, R5, 0x1, -R12 ;  /* 0x000000010505d824 */ /* 0x000fe200078e0a0c */
[C---:B------:R-:W-:Y:S01]  /*43b0*/  ISETP.GT.U32.AND P5, PT, R12.reuse, R16, PT ;  /* 0x000000100c00720c */ /* 0x040fe20003fa4070 */
[----:B------:R-:W-:Y:S01]  /*43c0*/  @!P4 IMAD.MOV R3, RZ, RZ, -R3 ;  /* 0x000000ffff03c224 */ /* 0x000fe200078e0a03 */
[----:B------:R-:W-:Y:S01]  /*43d0*/  ISETP.GT.U32.AND P4, PT, R12, R13, PT ;  /* 0x0000000d0c00720c */ /* 0x000fe20003f84070 */
[----:B------:R-:W-:-:S02]  /*43e0*/  VIADD R7, R24, 0xb2 ;  /* 0x000000b218077836 */ /* 0x000fc40000000000 */
[----:B------:R-:W-:Y:S01]  /*43f0*/  VIADD R0, R24, 0xb1 ;  /* 0x000000b118007836 */ /* 0x000fe20000000000 */
[----:B------:R0:W-:Y:S01]  /*4400*/  STL [R1+0x344], R3 ;  /* 0x0003440301007387 */ /* 0x0001e20000100800 */
[----:B------:R-:W-:Y:S01]  /*4410*/  IMAD.HI.U32 R9, R4, R14, RZ ;  /* 0x0000000e04097227 */ /* 0x000fe200078e00ff */
[----:B------:R-:W-:Y:S02]  /*4420*/  IABS R8, R7 ;  /* 0x0000000700087213 */ /* 0x000fe40000000000 */
[----:B------:R-:W-:Y:S01]  /*4430*/  IABS R11, R0 ;  /* 0x00000000000b7213 */ /* 0x000fe20000000000 */
[----:B------:R-:W-:Y:S02]  /*4440*/  IMAD.MOV R9, RZ, RZ, -R9 ;  /* 0x000000ffff097224 */ /* 0x000fe400078e0a09 */
[--C-:B------:R-:W-:Y:S02]  /*4450*/  @!P5 IMAD.IADD R16, R16, 0x1, -R12.reuse ;  /* 0x000000011010d824 */ /* 0x100fe400078e0a0c */
[----:B------:R-:W-:Y:S01]  /*4460*/  @!P4 IMAD.IADD R13, R13, 0x1, -R12 ;  /* 0x000000010d0dc824 */ /* 0x000fe200078e0a0c */
[----:B------:R-:W-:Y:S01]  /*4470*/  ISETP.GE.AND P4, PT, R7, RZ, PT ;  /* 0x000000ff0700720c */ /* 0x000fe20003f86270 */
[----:B0-----:R-:W-:Y:S01]  /*4480*/  IMAD.MOV.U32 R3, RZ, RZ, R6 ;  /* 0x000000ffff037224 */ /* 0x001fe200078e0006 */
[C---:B------:R-:W-:Y:S01]  /*4490*/  ISETP.GT.U32.AND P5, PT, R12.reuse, R16, PT ;  /* 0x000000100c00720c */ /* 0x040fe20003fa4070 */
[----:B------:R-:W-:-:S02]  /*44a0*/  IMAD R14, R12, R9, R14 ;  /* 0x000000090c0e7224 */ /* 0x000fc400078e020e */
[----:B------:R-:W-:Y:S01]  /*44b0*/  @!P3 IMAD.MOV R3, RZ, RZ, -R3 ;  /* 0x000000ffff03b224 */ /* 0x000fe200078e0a03 */
[----:B------:R-:W-:Y:S01]  /*44c0*/  ISETP.GT.U32.AND P3, PT, R12, R13, PT ;  /* 0x0000000d0c00720c */ /* 0x000fe20003f64070 */
[----:B------:R-:W-:Y:S02]  /*44d0*/  IMAD.MOV.U32 R6, RZ, RZ, R8 ;  /* 0x000000ffff067224 */ /* 0x000fe400078e0008 */
[C---:B------:R-:W-:Y:S01]  /*44e0*/  IMAD.HI.U32 R7, R4.reuse, R11, RZ ;  /* 0x0000000b04077227 */ /* 0x040fe200078e00ff */
[----:B------:R0:W-:Y:S03]  /*44f0*/  STL [R1+0x340], R3 ;  /* 0x0003400301007387 */ /* 0x0001e60000100800 */
[----:B------:R-:W-:-:S04]  /*4500*/  IMAD.HI.U32 R8, R4, R6, RZ ;  /* 0x0000000604087227 */ /* 0x000fc800078e00ff */
[----:B------:R-:W-:Y:S02]  /*4510*/  IMAD.MOV R7, RZ, RZ, -R7 ;  /* 0x000000ffff077224 */ /* 0x000fe400078e0a07 */
[----:B------:R-:W-:Y:S01]  /*4520*/  @!P3 IMAD.IADD R13, R13, 0x1, -R12 ;  /* 0x000000010d0db824 */ /* 0x000fe200078e0a0c */
[----:B------:R-:W-:Y:S01]  /*4530*/  ISETP.GT.U32.AND P3, PT, R12, R14, PT ;  /* 0x0000000e0c00720c */ /* 0x000fe20003f64070 */
[----:B0-----:R-:W-:Y:S02]  /*4540*/  IMAD.MOV.U32 R3, RZ, RZ, R5 ;  /* 0x000000ffff037224 */ /* 0x001fe400078e0005 */
[----:B------:R-:W-:Y:S02]  /*4550*/  IMAD.MOV R8, RZ, RZ, -R8 ;  /* 0x000000ffff087224 */ /* 0x000fe400078e0a08 */
[----:B------:R-:W-:Y:S01]  /*4560*/  @!P6 IMAD.MOV R3, RZ, RZ, -R3 ;  /* 0x000000ffff03e224 */ /* 0x000fe200078e0a03 */
[----:B------:R-:W-:Y:S01]  /*4570*/  ISETP.GE.AND P6, PT, R0, RZ, PT ;  /* 0x000000ff0000720c */ /* 0x000fe20003fc6270 */
[----:B------:R-:W-:-:S02]  /*4580*/  IMAD R11, R12, R7, R11 ;  /* 0x000000070c0b7224 */ /* 0x000fc400078e020b */
[----:B------:R-:W-:Y:S01]  /*4590*/  IMAD R6, R12, R8, R6 ;  /* 0x000000080c067224 */ /* 0x000fe200078e0206 */
[----:B------:R0:W-:Y:S01]  /*45a0*/  STL [R1+0x33c], R3 ;  /* 0x00033c0301007387 */ /* 0x0001e20000100800 */
[--C-:B------:R-:W-:Y:S02]  /*45b0*/  @!P5 IMAD.IADD R16, R16, 0x1, -R12.reuse ;  /* 0x000000011010d824 */ /* 0x100fe400078e0a0c */
[----:B------:R-:W-:Y:S01]  /*45c0*/  @!P3 IMAD.IADD R14, R14, 0x1, -R12 ;  /* 0x000000010e0eb824 */ /* 0x000fe200078e0a0c */
[----:B------:R-:W-:Y:S01]  /*45d0*/  ISETP.GT.U32.AND P5, PT, R12, R6, PT ;  /* 0x000000060c00720c */ /* 0x000fe20003fa4070 */
[C---:B------:R-:W-:Y:S02]  /*45e0*/  VIADD R0, R24.reuse, 0xb0 ;  /* 0x000000b018007836 */ /* 0x040fe40000000000 */
[----:B------:R-:W-:Y:S01]  /*45f0*/  VIADD R9, R24, 0xae ;  /* 0x000000ae18097836 */ /* 0x000fe20000000000 */
[----:B------:R-:W-:Y:S01]  /*4600*/  ISETP.GT.U32.AND P3, PT, R12, R14, PT ;  /* 0x0000000e0c00720c */ /* 0x000fe20003f64070 */
[C---:B------:R-:W-:Y:S01]  /*4610*/  VIADD R15, R24.reuse, 0xaf ;  /* 0x000000af180f7836 */ /* 0x040fe20000000000 */
[----:B------:R-:W-:Y:S01]  /*4620*/  IABS R7, R0 ;  /* 0x0000000000077213 */ /* 0x000fe20000000000 */
[----:B0-----:R-:W-:Y:S01]  /*4630*/  IMAD.MOV.U32 R3, RZ, RZ, R13 ;  /* 0x000000ffff037224 */ /* 0x001fe200078e000d */
[----:B------:R-:W-:Y:S01]  /*4640*/  IABS R10, R9 ;  /* 0x00000009000a7213 */ /* 0x000fe20000000000 */
[----:B------:R-:W-:Y:S01]  /*4650*/  VIADD R5, R24, 0xad ;  /* 0x000000ad18057836 */ /* 0x000fe20000000000 */
[----:B------:R-:W-:Y:S01]  /*4660*/  IABS R17, R15 ;  /* 0x0000000f00117213 */ /* 0x000fe20000000000 */
[----:B------:R-:W-:Y:S01]  /*4670*/  @!P1 IMAD.MOV R3, RZ, RZ, -R3 ;  /* 0x000000ffff039224 */ /* 0x000fe200078e0a03 */
[----:B------:R-:W-:Y:S01]  /*4680*/  ISETP.GT.U32.AND P1, PT, R12, R11, PT ;  /* 0x0000000b0c00720c */ /* 0x000fe20003f24070 */
[----:B------:R-:W-:Y:S01]  /*4690*/  IMAD.HI.U32 R13, R4, R7, RZ ;  /* 0x00000007040d7227 */ /* 0x000fe200078e00ff */
[----:B------:R-:W-:-:S02]  /*46a0*/  IABS R8, R5 ;  /* 0x0000000500087213 */ /* 0x000fc40000000000 */
[----:B------:R0:W-:Y:S01]  /*46b0*/  STL [R1+0x334], R3 ;  /* 0x0003340301007387 */ /* 0x0001e20000100800 */
[--C-:B------:R-:W-:Y:S02]  /*46c0*/  @!P5 IMAD.IADD R6, R6, 0x1, -R12.reuse ;  /* 0x000000010606d824 */ /* 0x100fe400078e0a0c */
[----:B------:R-:W-:Y:S02]  /*46d0*/  IMAD.MOV R13, RZ, RZ, -R13 ;  /* 0x000000ffff0d7224 */ /* 0x000fe400078e0a0d */
[--C-:B------:R-:W-:Y:S01]  /*46e0*/  @!P3 IMAD.IADD R14, R14, 0x1, -R12.reuse ;  /* 0x000000010e0eb824 */ /* 0x100fe200078e0a0c */
[----:B------:R-:W-:Y:S01]  /*46f0*/  ISETP.GT.U32.AND P5, PT, R12, R6, PT ;  /* 0x000000060c00720c */ /* 0x000fe20003fa4070 */
[----:B------:R-:W-:Y:S02]  /*4700*/  VIADD R27, R24, 0x4b ;  /* 0x0000004b181b7836 */ /* 0x000fe40000000000 */
[----:B------:R-:W-:Y:S02]  /*4710*/  @!P1 IMAD.IADD R11, R11, 0x1, -R12 ;  /* 0x000000010b0b9824 */ /* 0x000fe400078e0a0c */
[----:B0-----:R-:W-:-:S02]  /*4720*/  IMAD.MOV.U32 R3, RZ, RZ, R16 ;  /* 0x000000ffff037224 */ /* 0x001fc400078e0010 */
[----:B------:R-:W-:Y:S01]  /*4730*/  IMAD.HI.U32 R16, R4, R17, RZ ;  /* 0x0000001104107227 */ /* 0x000fe200078e00ff */
[----:B------:R-:W-:-:S03]  /*4740*/  ISETP.GT.U32.AND P1, PT, R12, R11, PT ;  /* 0x0000000b0c00720c */ /* 0x000fc60003f24070 */
[----:B------:R-:W-:Y:S01]  /*4750*/  @!P2 IMAD.MOV R3, RZ, RZ, -R3 ;  /* 0x000000ffff03a224 */ /* 0x000fe200078e0a03 */
[----:B------:R-:W-:Y:S01]  /*4760*/  ISETP.GE.AND P2, PT, R0, RZ, PT ;  /* 0x000000ff0000720c */ /* 0x000fe20003f46270 */
[----:B------:R-:W-:Y:S02]  /*4770*/  IMAD R0, R12, R13, R7 ;  /* 0x0000000d0c007224 */ /* 0x000fe400078e0207 */
[----:B------:R-:W-:Y:S01]  /*4780*/  IMAD.HI.U32 R7, R4, R10, RZ ;  /* 0x0000000a04077227 */ /* 0x000fe200078e00ff */
[----:B------:R0:W-:Y:S02]  /*4790*/  STL [R1+0x330], R3 ;  /* 0x0003300301007387 */ /* 0x0001e40000100800 */
[----:B------:R-:W-:Y:S01]  /*47a0*/  ISETP.GT.U32.AND P3, PT, R12, R0, PT ;  /* 0x000000000c00720c */ /* 0x000fe20003f64070 */
[----:B------:R-:W-:-:S04]  /*47b0*/  IMAD.HI.U32 R13, R4, R8, RZ ;  /* 0x00000008040d7227 */ /* 0x000fc800078e00ff */
[----:B------:R-:W-:Y:S02]  /*47c0*/  IMAD.MOV R7, RZ, RZ, -R7 ;  /* 0x000000ffff077224 */ /* 0x000fe400078e0a07 */
[----:B------:R-:W-:Y:S02]  /*47d0*/  IMAD.MOV R16, RZ, RZ, -R16 ;  /* 0x000000ffff107224 */ /* 0x000fe400078e0a10 */
[----:B0-----:R-:W-:Y:S02]  /*47e0*/  IMAD.MOV.U32 R3, RZ, RZ, R14 ;  /* 0x000000ffff037224 */ /* 0x001fe400078e000e */
[----:B------:R-:W-:Y:S02]  /*47f0*/  IMAD.MOV R13, RZ, RZ, -R13 ;  /* 0x000000ffff0d7224 */ /* 0x000fe400078e0a0d */
[----:B------:R-:W-:Y:S02]  /*4800*/  @!P0 IMAD.MOV R3, RZ, RZ, -R3 ;  /* 0x000000ffff038224 */ /* 0x000fe400078e0a03 */
[----:B------:R-:W-:-:S02]  /*4810*/  IMAD R10, R12, R7, R10 ;  /* 0x000000070c0a7224 */ /* 0x000fc400078e020a */
[--C-:B------:R-:W-:Y:S01]  /*4820*/  @!P1 IMAD.IADD R11, R11, 0x1, -R12.reuse ;  /* 0x000000010b0b9824 */ /* 0x100fe200078e0a0c */
[----:B------:R0:W-:Y:S01]  /*4830*/  STL [R1+0x32c], R3 ;  /* 0x00032c0301007387 */ /* 0x0001e20000100800 */
[----:B------:R-:W-:Y:S01]  /*4840*/  VIADD R7, R24, 0xac ;  /* 0x000000ac18077836 */ /* 0x000fe20000000000 */
[----:B------:R-:W-:Y:S01]  /*4850*/  ISETP.GT.U32.AND P1, PT, R12, R10, PT ;  /* 0x0000000a0c00720c */ /* 0x000fe20003f24070 */
[----:B------:R-:W-:Y:S01]  /*4860*/  @!P5 IMAD.IADD R6, R6, 0x1, -R12 ;  /* 0x000000010606d824 */ /* 0x000fe200078e0a0c */
[----:B------:R-:W-:Y:S01]  /*4870*/  ISETP.GE.AND P5, PT, R15, RZ, PT ;  /* 0x000000ff0f00720c */ /* 0x000fe20003fa6270 */
[C---:B------:R-:W-:Y:S02]  /*4880*/  IMAD R17, R12.reuse, R16, R17 ;  /* 0x000000100c117224 */ /* 0x040fe400078e0211 */
[C---:B------:R-:W-:Y:S01]  /*4890*/  IMAD R8, R12.reuse, R13, R8 ;  /* 0x0000000d0c087224 */ /* 0x040fe200078e0208 */
[----:B------:R-:W-:Y:S01]  /*48a0*/  IABS R13, R7 ;  /* 0x00000007000d7213 */ /* 0x000fe20000000000 */
[----:B------:R-:W-:Y:S01]  /*48b0*/  IMAD.MOV.U32 R14, RZ, RZ, R6 ;  /* 0x000000ffff0e7224 */ /* 0x000fe200078e0006 */
[----:B------:R-:W-:Y:S01]  /*48c0*/  ISETP.GT.U32.AND P0, PT, R12, R17, PT ;  /* 0x000000110c00720c */ /* 0x000fe20003f04070 */
[----:B0-----:R-:W-:-:S02]  /*48d0*/  IMAD.MOV.U32 R3, RZ, RZ, R11 ;  /* 0x000000ffff037224 */ /* 0x001fc400078e000b */
[----:B------:R-:W-:Y:S02]  /*48e0*/  @!P3 IMAD.IADD R0, R0, 0x1, -R12 ;  /* 0x000000010000b824 */ /* 0x000fe400078e0a0c */
[----:B------:R-:W-:Y:S01]  /*48f0*/  @!P6 IMAD.MOV R3, RZ, RZ, -R3 ;  /* 0x000000ffff03e224 */ /* 0x000fe200078e0a03 */
[C---:B------:R-:W-:Y:S01]  /*4900*/  ISETP.GT.U32.AND P6, PT, R12.reuse, R8, PT ;  /* 0x000000080c00720c */ /* 0x040fe20003fc4070 */
[----:B------:R-:W-:Y:S01]  /*4910*/  IMAD.MOV.U32 R6, RZ, RZ, R13 ;  /* 0x000000ffff067224 */ /* 0x000fe200078e000d */
[----:B------:R-:W-:Y:S01]  /*4920*/  ISETP.GT.U32.AND P3, PT, R12, R0, PT ;  /* 0x000000000c00720c */ /* 0x000fe20003f64070 */
[----:B------:R-:W-:Y:S01]  /*4930*/  @!P4 IMAD.MOV R14, RZ, RZ, -R14 ;  /* 0x000000ffff0ec224 */ /* 0x000fe200078e0a0e */
[----:B------:R-:W-:Y:S01]  /*4940*/  ISETP.GE.AND P4, PT, R9, RZ, PT ;  /* 0x000000ff0900720c */ /* 0x000fe20003f86270 */
[----:B------:R-:W-:Y:S02]  /*4950*/  VIADD R9, R24, 0xab ;  /* 0x000000ab18097836 */ /* 0x000fe40000000000 */
[----:B------:R-:W-:Y:S01]  /*4960*/  IMAD.HI.U32 R11, R4, R6, RZ ;  /* 0x00000006040b7227 */ /* 0x000fe200078e00ff */
[----:B------:R-:W-:Y:S02]  /*4970*/  STL [R1+0x328], R14 ;  /* 0x0003280e01007387 */ /* 0x000fe40000100800 */
[----:B------:R-:W-:Y:S01]  /*4980*/  IABS R16, R9 ;  /* 0x0000000900107213 */ /* 0x000fe20000000000 */
[----:B------:R-:W-:Y:S01]  /*4990*/  @!P1 IMAD.IADD R10, R10, 0x1, -R12 ;  /* 0x000000010a0a9824 */ /* 0x000fe200078e0a0c */
[----:B------:R0:W-:Y:S01]  /*49a0*/  STL [R1+0x320], R3 ;  /* 0x0003200301007387 */ /* 0x0001e20000100800 */
[----:B------:R-:W-:-:S02]  /*49b0*/  IMAD.MOV R11, RZ, RZ, -R11 ;  /* 0x000000ffff0b7224 */ /* 0x000fc400078e0a0b */
[--C-:B------:R-:W-:Y:S01]  /*49c0*/  @!P0 IMAD.IADD R17, R17, 0x1, -R12.reuse ;  /* 0x0000000111118824 */ /* 0x100fe200078e0a0c */
[----:B------:R-:W-:Y:S01]  /*49d0*/  ISETP.GE.AND P0, PT, R7, RZ, PT ;  /* 0x000000ff0700720c */ /* 0x000fe20003f06270 */
[----:B------:R-:W-:Y:S01]  /*49e0*/  @!P6 IMAD.IADD R8, R8, 0x1, -R12 ;  /* 0x000000010808e824 */ /* 0x000fe200078e0a0c */
[C---:B------:R-:W-:Y:S01]  /*49f0*/  ISETP.GT.U32.AND P6, PT, R12.reuse, R10, PT ;  /* 0x0000000a0c00720c */ /* 0x040fe20003fc4070 */
[C---:B------:R-:W-:Y:S01]  /*4a00*/  IMAD R6, R12.reuse, R11, R6 ;  /* 0x0000000b0c067224 */ /* 0x040fe200078e0206 */
[----:B------:R-:W-:Y:S01]  /*4a10*/  ISETP.GT.U32.AND P1, PT, R12, R17, PT ;  /* 0x000000110c00720c */ /* 0x000fe20003f24070 */
[----:B------:R-:W-:-:S04]  /*4a20*/  IMAD.HI.U32 R11, R4, R16, RZ ;  /* 0x00000010040b7227 */ /* 0x000fc800078e00ff */
[----:B------:R-:W-:Y:S01]  /*4a30*/  @!P3 IMAD.IADD R0, R0, 0x1, -R12 ;  /* 0x000000010000b824 */ /* 0x000fe200078e0a0c */
[----:B------:R-:W-:Y:S01]  /*4a40*/  ISETP.GE.AND P3, PT, R5, RZ, PT ;  /* 0x000000ff0500720c */ /* 0x000fe20003f66270 */
[----:B------:R-:W-:Y:S02]  /*4a50*/  IMAD.MOV R11, RZ, RZ, -R11 ;  /* 0x000000ffff0b7224 */ /* 0x000fe400078e0a0b */
[----:B0-----:R-:W-:Y:S02]  /*4a60*/  IMAD.MOV.U32 R3, RZ, RZ, R0 ;  /* 0x000000ffff037224 */ /* 0x001fe400078e0000 */
[C---:B------:R-:W-:Y:S02]  /*4a70*/  IMAD R16, R12.reuse, R11, R16 ;  /* 0x0000000b0c107224 */ /* 0x040fe400078e0210 */
[----:B------:R-:W-:Y:S01]  /*4a80*/  @!P2 IMAD.MOV R3, RZ, RZ, -R3 ;  /* 0x000000ffff03a224 */ /* 0x000fe200078e0a03 */
[----:B------:R-:W-:Y:S01]  /*4a90*/  ISETP.GT.U32.AND P2, PT, R12, R8, PT ;  /* 0x000000080c00720c */ /* 0x000fe20003f44070 */
[--C-:B------:R-:W-:Y:S01]  /*4aa0*/  @!P6 IMAD.IADD R10, R10, 0x1, -R12.reuse ;  /* 0x000000010a0ae824 */ /* 0x100fe200078e0a0c */
[----:B------:R-:W-:Y:S01]  /*4ab0*/  ISETP.GT.U32.AND P6, PT, R12, R16, PT ;  /* 0x000000100c00720c */ /* 0x000fe20003fc4070 */
[----:B------:R-:W-:Y:S01]  /*4ac0*/  VIADD R7, R24, 0xaa ;  /* 0x000000aa18077836 */ /* 0x000fe20000000000 */
[----:B------:R0:W-:Y:S01]  /*4ad0*/  STL [R1+0x31c], R3 ;  /* 0x00031c0301007387 */ /* 0x0001e20000100800 */
[----:B------:R-:W-:Y:S01]  /*4ae0*/  @!P1 IMAD.IADD R17, R17, 0x1, -R12 ;  /* 0x0000000111119824 */ /* 0x000fe200078e0a0c */
[----:B------:R-:W-:Y:S01]  /*4af0*/  ISETP.GT.U32.AND P1, PT, R12, R6, PT ;  /* 0x000000060c00720c */ /* 0x000fe20003f24070 */
[C---:B------:R-:W-:Y:S01]  /*4b00*/  VIADD R5, R24.reuse, 0xa9 ;  /* 0x000000a918057836 */ /* 0x040fe20000000000 */
[----:B------:R-:W-:Y:S01]  /*4b10*/  IABS R15, R7 ;  /* 0x00000007000f7213 */ /* 0x000fe20000000000 */
[----:B------:R-:W-:-:S02]  /*4b20*/  VIADD R0, R24, 0xa8 ;  /* 0x000000a818007836 */ /* 0x000fc40000000000 */
[----:B------:R-:W-:Y:S01]  /*4b30*/  @!P4 IMAD.MOV R10, RZ, RZ, -R10 ;  /* 0x000000ffff0ac224 */ /* 0x000fe200078e0a0a */
[----:B------:R-:W-:Y:S01]  /*4b40*/  IABS R14, R5 ;  /* 0x00000005000e7213 */ /* 0x000fe20000000000 */
[----:B------:R-:W-:Y:S01]  /*4b50*/  IMAD.HI.U32 R11, R4, R15, RZ ;  /* 0x0000000f040b7227 */ /* 0x000fe200078e00ff */
[----:B------:R-:W-:-:S03]  /*4b60*/  IABS R13, R0 ;  /* 0x00000000000d7213 */ /* 0x000fc60000000000 */
[--C-:B------:R-:W-:Y:S01]  /*4b70*/  @!P2 IMAD.IADD R8, R8, 0x1, -R12.reuse ;  /* 0x000000010808a824 */ /* 0x100fe200078e0a0c */
[----:B------:R-:W-:Y:S01]  /*4b80*/  ISETP.GE.AND P2, PT, R9, RZ, PT ;  /* 0x000000ff0900720c */ /* 0x000fe20003f46270 */
[----:B0-----:R-:W-:Y:S02]  /*4b90*/  IMAD.MOV.U32 R3, RZ, RZ, R17 ;  /* 0x000000ffff037224 */ /* 0x001fe400078e0011 */
[----:B------:R-:W-:Y:S02]  /*4ba0*/  @!P6 IMAD.IADD R16, R16, 0x1, -R12 ;  /* 0x000000011010e824 */ /* 0x000fe400078e0a0c */
[----:B------:R-:W-:-:S03]  /*4bb0*/  IMAD.HI.U32 R9, R4, R14, RZ ;  /* 0x0000000e04097227 */ /* 0x000fc600078e00ff */
[----:B------:R-:W-:Y:S01]  /*4bc0*/  ISETP.GT.U32.AND P6, PT, R12, R16, PT ;  /* 0x000000100c00720c */ /* 0x000fe20003fc4070 */
[----:B------:R-:W-:Y:S02]  /*4bd0*/  IMAD.MOV R11, RZ, RZ, -R11 ;  /* 0x000000ffff0b7224 */ /* 0x000fe400078e0a0b */
[----:B------:R-:W-:Y:S01]  /*4be0*/  @!P1 IMAD.IADD R6, R6, 0x1, -R12 ;  /* 0x0000000106069824 */ /* 0x000fe200078e0a0c */
[----:B------:R-:W-:Y:S01]  /*4bf0*/  ISETP.GE.AND P1, PT, R7, RZ, PT ;  /* 0x000000ff0700720c */ /* 0x000fe20003f26270 */
[----:B------:R-:W-:Y:S02]  /*4c00*/  @!P5 IMAD.MOV R3, RZ, RZ, -R3 ;  /* 0x000000ffff03d224 */ /* 0x000fe400078e0a03 */
[----:B------:R-:W-:Y:S01]  /*4c10*/  IMAD.HI.U32 R7, R4, R13, RZ ;  /* 0x0000000d04077227 */ /* 0x000fe200078e00ff */
[----:B------:R-:W-:Y:S02]  /*4c20*/  ISETP.GT.U32.AND P5, PT, R12, R6, PT ;  /* 0x000000060c00720c */ /* 0x000fe40003fa4070 */
[----:B------:R0:W-:Y:S01]  /*4c30*/  STL [R1+0x318], R3 ;  /* 0x0003180301007387 */ /* 0x0001e20000100800 */
[----:B------:R-:W-:-:S02]  /*4c40*/  IMAD.MOV R9, RZ, RZ, -R9 ;  /* 0x000000ffff097224 */ /* 0x000fc400078e0a09 */
[C---:B------:R-:W-:Y:S01]  /*4c50*/  IMAD R15, R12.reuse, R11, R15 ;  /* 0x0000000b0c0f7224 */ /* 0x040fe200078e020f */
[----:B------:R1:W-:Y:S01]  /*4c60*/  STL [R1+0x310], R10 ;  /* 0x0003100a01007387 */ /* 0x0003e20000100800 */
[----:B------:R-:W-:Y:S02]  /*4c70*/  IMAD.MOV R7, RZ, RZ, -R7 ;  /* 0x000000ffff077224 */ /* 0x000fe400078e0a07 */
[C---:B------:R-:W-:Y:S01]  /*4c80*/  IMAD R14, R12.reuse, R9, R14 ;  /* 0x000000090c0e7224 */ /* 0x040fe200078e020e */
[C---:B------:R-:W-:Y:S01]  /*4c90*/  ISETP.GT.U32.AND P4, PT, R12.reuse, R15, PT ;  /* 0x0000000f0c00720c */ /* 0x040fe20003f84070 */
[----:B------:R-:W-:Y:S02]  /*4ca0*/  IMAD R13, R12, R7, R13 ;  /* 0x000000070c0d7224 */ /* 0x000fe400078e020d */
[----:B0-----:R-:W-:Y:S02]  /*4cb0*/  IMAD.MOV.U32 R3, RZ, RZ, R8 ;  /* 0x000000ffff037224 */ /* 0x001fe400078e0008 */
[----:B------:R-:W-:Y:S01]  /*4cc0*/  @!P6 IMAD.IADD R16, R16, 0x1, -R12 ;  /* 0x000000011010e824 */ /* 0x000fe200078e0a0c */
[C---:B------:R-:W-:Y:S01]  /*4cd0*/  ISETP.GT.U32.AND P6, PT, R12.reuse, R13, PT ;  /* 0x0000000d0c00720c */ /* 0x040fe20003fc4070 */
[----:B------:R-:W-:Y:S01]  /*4ce0*/  @!P3 IMAD.MOV R3, RZ, RZ, -R3 ;  /* 0x000000ffff03b224 */ /* 0x000fe200078e0a03 */
[----:B------:R-:W-:Y:S01]  /*4cf0*/  ISETP.GT.U32.AND P3, PT, R12, R14, PT ;  /* 0x0000000e0c00720c */ /* 0x000fe20003f64070 */
[----:B------:R-:W-:-:S02]  /*4d00*/  VIADD R11, R24, 0xa7 ;  /* 0x000000a7180b7836 */ /* 0x000fc40000000000 */
[----:B------:R-:W-:Y:S01]  /*4d10*/  VIADD R8, R24, 0xa6 ;  /* 0x000000a618087836 */ /* 0x000fe20000000000 */
[----:B------:R0:W-:Y:S01]  /*4d20*/  STL [R1+0x30c], R3 ;  /* 0x00030c0301007387 */ /* 0x0001e20000100800 */
[--C-:B------:R-:W-:Y:S01]  /*4d30*/  @!P4 IMAD.IADD R15, R15, 0x1, -R12.reuse ;  /* 0x000000010f0fc824 */ /* 0x100fe200078e0a0c */
[----:B------:R-:W-:Y:S01]  /*4d40*/  IABS R7, R11 ;  /* 0x0000000b00077213 */ /* 0x000fe20000000000 */
[----:B------:R-:W-:Y:S01]  /*4d50*/  @!P5 IMAD.IADD R6, R6, 0x1, -R12 ;  /* 0x000000010606d824 */ /* 0x000fe200078e0a0c */
[----:B------:R-:W-:Y:S01]  /*4d60*/  ISETP.GE.AND P5, PT, R5, RZ, PT ;  /* 0x000000ff0500720c */ /* 0x000fe20003fa6270 */
[----:B------:R-:W-:Y:S01]  /*4d70*/  @!P2 IMAD.MOV R16, RZ, RZ, -R16 ;  /* 0x000000ffff10a224 */ /* 0x000fe200078e0a10 */
[----:B-1----:R-:W-:Y:S01]  /*4d80*/  IABS R10, R8 ;  /* 0x00000008000a7213 */ /* 0x002fe20000000000 */
[----:B------:R-:W-:Y:S01]  /*4d90*/  IMAD.HI.U32 R5, R4, R7, RZ ;  /* 0x0000000704057227 */ /* 0x000fe200078e00ff */
[----:B------:R-:W-:-:S03]  /*4da0*/  ISETP.GE.AND P4, PT, R0, RZ, PT ;  /* 0x000000ff0000720c */ /* 0x000fc60003f86270 */
[--C-:B------:R-:W-:Y:S01]  /*4db0*/  @!P3 IMAD.IADD R14, R14, 0x1, -R12.reuse ;  /* 0x000000010e0eb824 */ /* 0x100fe200078e0a0c */
[C---:B------:R-:W-:Y:S01]  /*4dc0*/  ISETP.GT.U32.AND P3, PT, R12.reuse, R15, PT ;  /* 0x0000000f0c00720c */ /* 0x040fe20003f64070 */
[----:B------:R-:W-:Y:S02]  /*4dd0*/  @!P6 IMAD.IADD R13, R13, 0x1, -R12 ;  /* 0x000000010d0de824 */ /* 0x000fe400078e0a0c */
[----:B0-----:R-:W-:Y:S01]  /*4de0*/  IMAD.MOV.U32 R3, RZ, RZ, R6 ;  /* 0x000000ffff037224 */ /* 0x001fe200078e0006 */
[----:B------:R-:W-:Y:S01]  /*4df0*/  ISETP.GT.U32.AND P6, PT, R12, R14, PT ;  /* 0x0000000e0c00720c */ /* 0x000fe20003fc4070 */
[----:B------:R-:W-:Y:S02]  /*4e00*/  IMAD.MOV R5, RZ, RZ, -R5 ;  /* 0x000000ffff057224 */ /* 0x000fe400078e0a05 */
[----:B------:R-:W-:-:S04]  /*4e10*/  IMAD.HI.U32 R6, R4, R10, RZ ;  /* 0x0000000a04067227 */ /* 0x000fc800078e00ff */
[C---:B------:R-:W-:Y:S02]  /*4e20*/  IMAD R7, R12.reuse, R5, R7 ;  /* 0x000000050c077224 */ /* 0x040fe400078e0207 */
[----:B------:R-:W-:Y:S02]  /*4e30*/  IMAD.MOV R6, RZ, RZ, -R6 ;  /* 0x000000ffff067224 */ /* 0x000fe400078e0a06 */
[----:B------:R-:W-:Y:S01]  /*4e40*/  @!P3 IMAD.IADD R15, R15, 0x1, -R12 ;  /* 0x000000010f0fb824 */ /* 0x000fe200078e0a0c */
[C---:B------:R-:W-:Y:S01]  /*4e50*/  ISETP.GT.U32.AND P3, PT, R12.reuse, R7, PT ;  /* 0x000000070c00720c */ /* 0x040fe20003f64070 */
[C---:B------:R-:W-:Y:S02]  /*4e60*/  IMAD R10, R12.reuse, R6, R10 ;  /* 0x000000060c0a7224 */ /* 0x040fe400078e020a */
[----:B------:R-:W-:Y:S01]  /*4e70*/  @!P0 IMAD.MOV R3, RZ, RZ, -R3 ;  /* 0x000000ffff038224 */ /* 0x000fe200078e0a03 */
[----:B------:R-:W-:Y:S01]  /*4e80*/  ISETP.GT.U32.AND P0, PT, R12, R13, PT ;  /* 0x0000000d0c00720c */ /* 0x000fe20003f04070 */
[----:B------:R-:W-:Y:S01]  /*4e90*/  @!P6 IMAD.IADD R14, R14, 0x1, -R12 ;  /* 0x000000010e0ee824 */ /* 0x000fe200078e0a0c */
[----:B------:R-:W-:Y:S01]  /*4ea0*/  ISETP.GT.U32.AND P6, PT, R12, R10, PT ;  /* 0x0000000a0c00720c */ /* 0x000fe20003fc4070 */
[C---:B------:R-:W-:Y:S01]  /*4eb0*/  VIADD R0, R24.reuse, 0xa5 ;  /* 0x000000a518007836 */ /* 0x040fe20000000000 */
[----:B------:R0:W-:Y:S01]  /*4ec0*/  STL [R1+0x308], R3 ;  /* 0x0003080301007387 */ /* 0x0001e20000100800 */
[----:B------:R-:W-:-:S02]  /*4ed0*/  VIADD R5, R24, 0xa4 ;  /* 0x000000a418057836 */ /* 0x000fc40000000000 */
[----:B------:R-:W-:Y:S01]  /*4ee0*/  @!P5 IMAD.MOV R14, RZ, RZ, -R14 ;  /* 0x000000ffff0ed224 */ /* 0x000fe200078e0a0e */
[----:B------:R-:W-:Y:S01]  /*4ef0*/  IABS R17, R0 ;  /* 0x0000000000117213 */ /* 0x000fe20000000000 */
[----:B------:R-:W-:Y:S01]  /*4f00*/  @!P3 IMAD.IADD R7, R7, 0x1, -R12 ;  /* 0x000000010707b824 */ /* 0x000fe200078e0a0c */
[----:B------:R-:W-:Y:S01]  /*4f10*/  IABS R9, R5 ;  /* 0x0000000500097213 */ /* 0x000fe20000000000 */
[----:B------:R-:W-:Y:S01]  /*4f20*/  STL [R1+0x300], R16 ;  /* 0x0003001001007387 */ /* 0x000fe20000100800 */
[----:B------:R-:W-:Y:S01]  /*4f30*/  ISETP.GE.AND P3, PT, R8, RZ, PT ;  /* 0x000000ff0800720c */ /* 0x000fe20003f66270 */
[----:B------:R-:W-:Y:S01]  /*4f40*/  IMAD.HI.U32 R18, R4, R17, RZ ;  /* 0x0000001104127227 */ /* 0x000fe200078e00ff */
[----:B------:R-:W-:-:S03]  /*4f50*/  ISETP.GE.AND P5, PT, R0, RZ, PT ;  /* 0x000000ff0000720c */ /* 0x000fc60003fa6270 */
[----:B0-----:R-:W-:Y:S02]  /*4f60*/  IMAD.MOV.U32 R3, RZ, RZ, R15 ;  /* 0x000000ffff037224 */ /* 0x001fe400078e000f */
[--C-:B------:R-:W-:Y:S01]  /*4f70*/  @!P0 IMAD.IADD R13, R13, 0x1, -R12.reuse ;  /* 0x000000010d0d8824 */ /* 0x100fe200078e0a0c */
[----:B------:R-:W-:Y:S01]  /*4f80*/  ISETP.GE.AND P0, PT, R11, RZ, PT ;  /* 0x000000ff0b00720c */ /* 0x000fe20003f06270 */
[----:B------:R-:W-:Y:S01]  /*4f90*/  @!P6 IMAD.IADD R10, R10, 0x1, -R12 ;  /* 0x000000010a0ae824 */ /* 0x000fe200078e0a0c */
[----:B------:R-:W-:Y:S01]  /*4fa0*/  ISETP.GT.U32.AND P6, PT, R12, R7, PT ;  /* 0x000000070c00720c */ /* 0x000fe20003fc4070 */
[----:B------:R-:W-:Y:S02]  /*4fb0*/  IMAD.MOV R18, RZ, RZ, -R18 ;  /* 0x000000ffff127224 */ /* 0x000fe400078e0a12 */
[----:B------:R-:W-:-:S04]  /*4fc0*/  IMAD.HI.U32 R11, R4, R9, RZ ;  /* 0x00000009040b7227 */ /* 0x000fc800078e00ff */
[----:B------:R-:W-:Y:S01]  /*4fd0*/  @!P1 IMAD.MOV R3, RZ, RZ, -R3 ;  /* 0x000000ffff039224 */ /* 0x000fe200078e0a03 */
[C---:B------:R-:W-:Y:S01]  /*4fe0*/  ISETP.GT.U32.AND P1, PT, R12.reuse, R10, PT ;  /* 0x0000000a0c00720c */ /* 0x040fe20003f24070 */
[----:B------:R-:W-:Y:S02]  /*4ff0*/  IMAD R8, R12, R18, R17 ;  /* 0x000000120c087224 */ /* 0x000fe400078e0211 */
[----:B------:R-:W-:Y:S01]  /*5000*/  IMAD.MOV R11, RZ, RZ, -R11 ;  /* 0x000000ffff0b7224 */ /* 0x000fe200078e0a0b */
[----:B------:R0:W-:Y:S01]  /*5010*/  STL [R1+0x2fc], R3 ;  /* 0x0002fc0301007387 */ /* 0x0001e20000100800 */
[----:B------:R-:W-:Y:S01]  /*5020*/  VIADD R6, R24, 0xa3 ;  /* 0x000000a318067836 */ /* 0x000fe20000000000 */
[C---:B------:R-:W-:Y:S01]  /*5030*/  ISETP.GT.U32.AND P2, PT, R12.reuse, R8, PT ;  /* 0x000000080c00720c */ /* 0x040fe20003f44070 */
[----:B------:R-:W-:Y:S01]  /*5040*/  IMAD R0, R12, R11, R9 ;  /* 0x0000000b0c007224 */ /* 0x000fe200078e0209 */
[----:B------:R-:W-:Y:S01]  /*5050*/  STL [R1+0x2f8], R14 ;  /* 0x0002f80e01007387 */ /* 0x000fe20000100800 */
[--C-:B------:R-:W-:Y:S01]  /*5060*/  @!P6 IMAD.IADD R7, R7, 0x1, -R12.reuse ;  /* 0x000000010707e824 */ /* 0x100fe200078e0a0c */
[----:B------:R-:W-:Y:S01]  /*5070*/  IABS R19, R6 ;  /* 0x0000000600137213 */ /* 0x000fe20000000000 */
[----:B------:R-:W-:Y:S01]  /*5080*/  VIADD R9, R24, 0xa0 ;  /* 0x000000a018097836 */ /* 0x000fe20000000000 */
[----:B------:R-:W-:Y:S01]  /*5090*/  ISETP.GT.U32.AND P6, PT, R12, R0, PT ;  /* 0x000000000c00720c */ /* 0x000fe20003fc4070 */
[----:B------:R-:W-:Y:S01]  /*50a0*/  @!P1 IMAD.IADD R10, R10, 0x1, -R12 ;  /* 0x000000010a0a9824 */ /* 0x000fe200078e0a0c */
[----:B------:R-:W-:Y:S01]  /*50b0*/  ISETP.GE.AND P1, PT, R6, RZ, PT ;  /* 0x000000ff0600720c */ /* 0x000fe20003f26270 */
[----:B0-----:R-:W-:Y:S01]  /*50c0*/  IMAD.MOV.U32 R3, RZ, RZ, R13 ;  /* 0x000000ffff037224 */ /* 0x001fe200078e000d */
[----:B------:R-:W-:Y:S01]  /*50d0*/  IABS R17, R9 ;  /* 0x0000000900117213 */ /* 0x000fe20000000000 */
[----:B------:R-:W-:-:S04]  /*50e0*/  IMAD.HI.U32 R13, R4, R19, RZ ;  /* 0x00000013040d7227 */ /* 0x000fc800078e00ff */
[----:B------:R-:W-:Y:S01]  /*50f0*/  @!P4 IMAD.MOV R3, RZ, RZ, -R3 ;  /* 0x000000ffff03c224 */ /* 0x000fe200078e0a03 */
[----:B------:R-:W-:Y:S01]  /*5100*/  ISETP.GE.AND P4, PT, R5, RZ, PT ;  /* 0x000000ff0500720c */ /* 0x000fe20003f86270 */
[----:B------:R-:W-:Y:S02]  /*5110*/  VIADD R5, R24, 0xa2 ;  /* 0x000000a218057836 */ /* 0x000fe40000000000 */
[----:B------:R-:W-:Y:S01]  /*5120*/  IMAD.MOV R13, RZ, RZ, -R13 ;  /* 0x000000ffff0d7224 */ /* 0x000fe200078e0a0d */
[----:B------:R0:W-:Y:S01]  /*5130*/  STL [R1+0x2f4], R3 ;  /* 0x0002f40301007387 */ /* 0x0001e20000100800 */
[--C-:B------:R-:W-:Y:S01]  /*5140*/  @!P2 IMAD.IADD R8, R8, 0x1, -R12.reuse ;  /* 0x000000010808a824 */ /* 0x100fe200078e0a0c */
[----:B------:R-:W-:Y:S01]  /*5150*/  IABS R18, R5 ;  /* 0x0000000500127213 */ /* 0x000fe20000000000 */
[----:B------:R-:W-:Y:S01]  /*5160*/  IMAD R19, R12, R13, R19 ;  /* 0x0000000d0c137224 */ /* 0x000fe200078e0213 */
[----:B------:R-:W-:Y:S01]  /*5170*/  ISETP.GE.AND P2, PT, R5, RZ, PT ;  /* 0x000000ff0500720c */ /* 0x000fe20003f46270 */
[----:B------:R-:W-:Y:S01]  /*5180*/  @!P6 IMAD.IADD R0, R0, 0x1, -R12 ;  /* 0x000000010000e824 */ /* 0x000fe200078e0a0c */
[----:B------:R-:W-:Y:S01]  /*5190*/  ISETP.GT.U32.AND P6, PT, R12, R8, PT ;  /* 0x000000080c00720c */ /* 0x000fe20003fc4070 */
[----:B------:R-:W-:-:S02]  /*51a0*/  VIADD R6, R24, 0xa1 ;  /* 0x000000a118067836 */ /* 0x000fc40000000000 */
[----:B------:R-:W-:Y:S02]  /*51b0*/  VIADD R5, R24, 0x9f ;  /* 0x0000009f18057836 */ /* 0x000fe40000000000 */
[----:B0-----:R-:W-:Y:S01]  /*51c0*/  IMAD.MOV.U32 R3, RZ, RZ, R7 ;  /* 0x000000ffff037224 */ /* 0x001fe200078e0007 */
[----:B------:R-:W-:Y:S01]  /*51d0*/  IABS R14, R6 ;  /* 0x00000006000e7213 */ /* 0x000fe20000000000 */
[----:B------:R-:W-:Y:S01]  /*51e0*/  IMAD.HI.U32 R7, R4, R18, RZ ;  /* 0x0000001204077227 */ /* 0x000fe200078e00ff */
[----:B------:R-:W-:-:S03]  /*51f0*/  IABS R16, R5 ;  /* 0x0000000500107213 */ /* 0x000fc60000000000 */
[----:B------:R-:W-:Y:S01]  /*5200*/  @!P0 IMAD.MOV R3, RZ, RZ, -R3 ;  /* 0x000000ffff038224 */ /* 0x000fe200078e0a03 */
[----:B------:R-:W-:Y:S01]  /*5210*/  ISETP.GT.U32.AND P0, PT, R12, R0, PT ;  /* 0x000000000c00720c */ /* 0x000fe20003f04070 */
[----:B------:R-:W-:Y:S02]  /*5220*/  IMAD.MOV R7, RZ, RZ, -R7 ;  /* 0x000000ffff077224 */ /* 0x000fe400078e0a07 */
[----:B------:R-:W-:Y:S01]  /*5230*/  @!P6 IMAD.IADD R8, R8, 0x1, -R12 ;  /* 0x000000010808e824 */ /* 0x000fe200078e0a0c */
[----:B------:R0:W-:Y:S01]  /*5240*/  STL [R1+0x2f0], R3 ;  /* 0x0002f00301007387 */ /* 0x0001e20000100800 */
[----:B------:R-:W-:Y:S02]  /*5250*/  IMAD R18, R12, R7, R18 ;  /* 0x000000070c127224 */ /* 0x000fe400078e0212 */
[----:B------:R-:W-:-:S03]  /*5260*/  IMAD.HI.U32 R7, R4, R17, RZ ;  /* 0x0000001104077227 */ /* 0x000fc600078e00ff */
[----:B------:R-:W-:Y:S01]  /*5270*/  ISETP.GT.U32.AND P6, PT, R12, R18, PT ;  /* 0x000000120c00720c */ /* 0x000fe20003fc4070 */
[----:B------:R-:W-:Y:S02]  /*5280*/  IMAD.MOV R7, RZ, RZ, -R7 ;  /* 0x000000ffff077224 */ /* 0x000fe400078e0a07 */
[----:B------:R-:W-:Y:S01]  /*5290*/  @!P0 IMAD.IADD R0, R0, 0x1, -R12 ;  /* 0x0000000100008824 */ /* 0x000fe200078e0a0c */
[----:B------:R-:W-:Y:S01]  /*52a0*/  ISETP.GE.AND P0, PT, R6, RZ, PT ;  /* 0x000000ff0600720c */ /* 0x000fe20003f06270 */
[----:B0-----:R-:W-:Y:S02]  /*52b0*/  IMAD.MOV.U32 R3, RZ, RZ, R10 ;  /* 0x000000ffff037224 */ /* 0x001fe400078e000a */
[----:B------:R-:W-:-:S04]  /*52c0*/  IMAD.HI.U32 R10, R4, R14, RZ ;  /* 0x0000000e040a7227 */ /* 0x000fc800078e00ff */
[----:B------:R-:W-:Y:S01]  /*52d0*/  @!P3 IMAD.MOV R3, RZ, RZ, -R3 ;  /* 0x000000ffff03b224 */ /* 0x000fe200078e0a03 */
[----:B------:R-:W-:Y:S01]  /*52e0*/  ISETP.GT.U32.AND P3, PT, R12, R19, PT ;  /* 0x000000130c00720c */ /* 0x000fe20003f64070 */
[----:B------:R-:W-:Y:S02]  /*52f0*/  IMAD.MOV R10, RZ, RZ, -R10 ;  /* 0x000000ffff0a7224 */ /* 0x000fe400078e0a0a */
[----:B------:R-:W-:Y:S01]  /*5300*/  @!P6 IMAD.IADD R18, R18, 0x1, -R12 ;  /* 0x000000011212e824 */ /* 0x000fe200078e0a0c */
[----:B------:R0:W-:Y:S01]  /*5310*/  STL [R1+0x2e8], R3 ;  /* 0x0002e80301007387 */ /* 0x0001e20000100800 */
[C---:B------:R-:W-:Y:S02]  /*5320*/  IMAD R14, R12.reuse, R10, R14 ;  /* 0x0000000a0c0e7224 */ /* 0x040fe400078e020e */
[C---:B------:R-:W-:Y:S01]  /*5330*/  IMAD R17, R12.reuse, R7, R17 ;  /* 0x000000070c117224 */ /* 0x040fe200078e0211 */
[----:B------:R-:W-:Y:S01]  /*5340*/  ISETP.GT.U32.AND P6, PT, R12, R18, PT ;  /* 0x000000120c00720c */ /* 0x000fe20003fc4070 */
[----:B------:R-:W-:-:S04]  /*5350*/  IMAD.HI.U32 R6, R4, R16, RZ ;  /* 0x0000001004067227 */ /* 0x000fc800078e00ff */
[----:B------:R-:W-:Y:S01]  /*5360*/  @!P3 IMAD.IADD R19, R19, 0x1, -R12 ;  /* 0x000000011313b824 */ /* 0x000fe200078e0a0c */
[----:B------:R-:W-:Y:S01]  /*5370*/  ISETP.GE.AND P3, PT, R9, RZ, PT ;  /* 0x000000ff0900720c */ /* 0x000fe20003f66270 */
[----:B0-----:R-:W-:Y:S02]  /*5380*/  IMAD.MOV.U32 R3, RZ, RZ, R8 ;  /* 0x000000ffff037224 */ /* 0x001fe400078e0008 */
[----:B------:R-:W-:Y:S02]  /*5390*/  IMAD.MOV R6, RZ, RZ, -R6 ;  /* 0x000000ffff067224 */ /* 0x000fe400078e0a06 */
[----:B------:R-:W-:Y:S01]  /*53a0*/  @!P5 IMAD.MOV R3, RZ, RZ, -R3 ;  /* 0x000000ffff03d224 */ /* 0x000fe200078e0a03 */
[----:B------:R-:W-:Y:S01]  /*53b0*/  ISETP.GT.U32.AND P5, PT, R12, R19, PT ;  /* 0x000000130c00720c */ /* 0x000fe20003fa4070 */
[----:B------:R-:W-:Y:S02]  /*53c0*/  VIADD R9, R24, 0x9e ;  /* 0x0000009e18097836 */ /* 0x000fe40000000000 */
[----:B------:R-:W-:Y:S01]  /*53d0*/  IMAD R16, R12, R6, R16 ;  /* 0x000000060c107224 */ /* 0x000fe200078e0210 */
[----:B------:R0:W-:Y:S01]  /*53e0*/  STL [R1+0x2e0], R3 ;  /* 0x0002e00301007387 */ /* 0x0001e20000100800 */
[----:B------:R-:W-:Y:S01]  /*53f0*/  @!P6 IMAD.IADD R18, R18, 0x1, -R12 ;  /* 0x000000011212e824 */ /* 0x000fe200078e0a0c */
[----:B------:R-:W-:Y:S01]  /*5400*/  IABS R11, R9 ;  /* 0x00000009000b7213 */ /* 0x000fe20000000000 */
[----:B------:R-:W-:Y:S01]  /*5410*/  VIADD R13, R24, 0x9b ;  /* 0x0000009b180d7836 */ /* 0x000fe20000000000 */
[----:B------:R-:W-:Y:S01]  /*5420*/  ISETP.GT.U32.AND P6, PT, R12, R16, PT ;  /* 0x000000100c00720c */ /* 0x000fe20003fc4070 */
[----:B------:R-:W-:-:S02]  /*5430*/  VIADD R10, R24, 0x9c ;  /* 0x0000009c180a7836 */ /* 0x000fc40000000000 */
[----:B------:R-:W-:Y:S01]  /*5440*/  IMAD.HI.U32 R15, R4, R11, RZ ;  /* 0x0000000b040f7227 */ /* 0x000fe200078e00ff */
[----:B------:R-:W-:Y:S02]  /*5450*/  IABS R6, R13 ;  /* 0x0000000d00067213 */ /* 0x000fe40000000000 */
[----:B------:R-:W-:Y:S01]  /*5460*/  IABS R7, R10 ;  /* 0x0000000a00077213 */ /* 0x000fe20000000000 */
[----:B0-----:R-:W-:Y:S02]  /*5470*/  IMAD.MOV.U32 R3, RZ, RZ, R0 ;  /* 0x000000ffff037224 */ /* 0x001fe400078e0000 */
[----:B------:R-:W-:Y:S01]  /*5480*/  @!P5 IMAD.IADD R19, R19, 0x1, -R12 ;  /* 0x000000011313d824 */ /* 0x000fe200078e0a0c */
[C---:B------:R-:W-:Y:S01]  /*5490*/  ISETP.GT.U32.AND P5, PT, R12.reuse, R17, PT ;  /* 0x000000110c00720c */ /* 0x040fe20003fa4070 */
[----:B------:R-:W-:Y:S01]  /*54a0*/  @!P4 IMAD.MOV R3, RZ, RZ, -R3 ;  /* 0x000000ffff03c224 */ /* 0x000fe200078e0a03 */
[----:B------:R-:W-:Y:S01]  /*54b0*/  ISETP.GT.U32.AND P4, PT, R12, R14, PT ;  /* 0x0000000e0c00720c */ /* 0x000fe20003f84070 */
[----:B------:R-:W-:-:S02]  /*54c0*/  VIADD R0, R24, 0x9d ;  /* 0x0000009d18007836 */ /* 0x000fc40000000000 */
[----:B------:R-:W-:Y:S01]  /*54d0*/  IMAD.MOV R15, RZ, RZ, -R15 ;  /* 0x000000ffff0f7224 */ /* 0x000fe200078e0a0f */
[----:B------:R0:W-:Y:S01]  /*54e0*/  STL [R1+0x2dc], R3 ;  /* 0x0002dc0301007387 */ /* 0x0001e20000100800 */
[--C-:B------:R-:W-:Y:S01]  /*54f0*/  @!P6 IMAD.IADD R16, R16, 0x1, -R12.reuse ;  /* 0x000000011010e824 */ /* 0x100fe200078e0a0c */
[----:B------:R-:W-:Y:S01]  /*5500*/  IABS R8, R0 ;  /* 0x0000000000087213 */ /* 0x000fe20000000000 */
[----:B------:R-:W-:Y:S02]  /*5510*/  IMAD R11, R12, R15, R11 ;  /* 0x0000000f0c0b7224 */ /* 0x000fe400078e020b */
[----:B------:R-:W-:Y:S02]  /*5520*/  IMAD.MOV.U32 R20, RZ, RZ, R19 ;  /* 0x000000ffff147224 */ /* 0x000fe400078e0013 */
[--C-:B------:R-:W-:Y:S02]  /*5530*/  @!P5 IMAD.IADD R17, R17, 0x1, -R12.reuse ;  /* 0x000000011111d824 */ /* 0x100fe400078e0a0c */
[----:B------:R-:W-:Y:S01]  /*5540*/  @!P4 IMAD.IADD R14, R14, 0x1, -R12 ;  /* 0x000000010e0ec824 */ /* 0x000fe200078e0a0c */
[----:B------:R-:W-:Y:S01]  /*5550*/  ISETP.GE.AND P4, PT, R5, RZ, PT ;  /* 0x000000ff0500720c */ /* 0x000fe20003f86270 */
[----:B------:R-:W-:Y:S01]  /*5560*/  IMAD.HI.U32 R5, R4, R8, RZ ;  /* 0x0000000804057227 */ /* 0x000fe200078e00ff */
[----:B------:R-:W-:-:S02]  /*5570*/  ISETP.GT.U32.AND P6, PT, R12, R17, PT ;  /* 0x000000110c00720c */ /* 0x000fc40003fc4070 */
[C---:B------:R-:W-:Y:S01]  /*5580*/  ISETP.GT.U32.AND P5, PT, R12.reuse, R14, PT ;  /* 0x0000000e0c00720c */ /* 0x040fe20003fa4070 */
[----:B------:R-:W-:Y:S02]  /*5590*/  IMAD.MOV R5, RZ, RZ, -R5 ;  /* 0x000000ffff057224 */ /* 0x000fe400078e0a05 */
[----:B0-----:R-:W-:Y:S02]  /*55a0*/  IMAD.MOV.U32 R3, RZ, RZ, R18 ;  /* 0x000000ffff037224 */ /* 0x001fe400078e0012 */
[----:B------:R-:W-:Y:S01]  /*55b0*/  @!P1 IMAD.MOV R20, RZ, RZ, -R20 ;  /* 0x000000ffff149224 */ /* 0x000fe200078e0a14 */
[C---:B------:R-:W-:Y:S01]  /*55c0*/  ISETP.GT.U32.AND P1, PT, R12.reuse, R16, PT ;  /* 0x000000100c00720c */ /* 0x040fe20003f24070 */
[----:B------:R-:W-:Y:S01]  /*55d0*/  @!P2 IMAD.MOV R3, RZ, RZ, -R3 ;  /* 0x000000ffff03a224 */ /* 0x000fe200078e0a03 */
[----:B------:R-:W-:Y:S01]  /*55e0*/  ISETP.GE.AND P2, PT, R9, RZ, PT ;  /* 0x000000ff0900720c */ /* 0x000fe20003f46270 */
[----:B------:R-:W-:Y:S01]  /*55f0*/  IMAD R8, R12, R5, R8 ;  /* 0x000000050c087224 */ /* 0x000fe200078e0208 */
[----:B------:R-:W-:Y:S01]  /*5600*/  STL [R1+0x2d4], R20 ;  /* 0x0002d41401007387 */ /* 0x000fe20000100800 */
[----:B------:R-:W-:-:S03]  /*5610*/  IMAD.HI.U32 R9, R4, R6, RZ ;  /* 0x0000000604097227 */ /* 0x000fc600078e00ff */
[----:B------:R0:W-:Y:S01]  /*5620*/  STL [R1+0x2d0], R3 ;  /* 0x0002d00301007387 */ /* 0x0001e20000100800 */
[--C-:B------:R-:W-:Y:S01]  /*5630*/  @!P5 IMAD.IADD R14, R14, 0x1, -R12.reuse ;  /* 0x000000010e0ed824 */ /* 0x100fe200078e0a0c */
[C---:B------:R-:W-:Y:S01]  /*5640*/  ISETP.GT.U32.AND P5, PT, R12.reuse, R11, PT ;  /* 0x0000000b0c00720c */ /* 0x040fe20003fa4070 */
[----:B------:R-:W-:Y:S01]  /*5650*/  @!P6 IMAD.IADD R17, R17, 0x1, -R12 ;  /* 0x000000011111e824 */ /* 0x000fe200078e0a0c */
[----:B------:R-:W-:Y:S01]  /*5660*/  ISETP.GT.U32.AND P6, PT, R12, R8, PT ;  /* 0x000000080c00720c */ /* 0x000fe20003fc4070 */
[----:B------:R-:W-:Y:S02]  /*5670*/  IMAD.MOV R9, RZ, RZ, -R9 ;  /* 0x000000ffff097224 */ /* 0x000fe400078e0a09 */
[----:B------:R-:W-:Y:S02]  /*5680*/  VIADD R5, R24, 0x9a ;  /* 0x0000009a18057836 */ /* 0x000fe40000000000 */
[----:B------:R-:W-:Y:S02]  /*5690*/  IMAD R6, R12, R9, R6 ;  /* 0x000000090c067224 */ /* 0x000fe400078e0206 */
[----:B0-----:R-:W-:-:S02]  /*56a0*/  IMAD.MOV.U32 R3, RZ, RZ, R14 ;  /* 0x000000ffff037224 */ /* 0x001fc400078e000e */
[--C-:B------:R-:W-:Y:S01]  /*56b0*/  @!P1 IMAD.IADD R16, R16, 0x1, -R12.reuse ;  /* 0x0000000110109824 */ /* 0x100fe200078e0a0c */
[----:B------:R-:W-:Y:S01]  /*56c0*/  ISETP.GE.AND P1, PT, R0, RZ, PT ;  /* 0x000000ff0000720c */ /* 0x000fe20003f26270 */
[--C-:B------:R-:W-:Y:S01]  /*56d0*/  @!P5 IMAD.IADD R11, R11, 0x1, -R12.reuse ;  /* 0x000000010b0bd824 */ /* 0x100fe200078e0a0c */
[----:B------:R-:W-:Y:S01]  /*56e0*/  IABS R0, R5 ;  /* 0x0000000500007213 */ /* 0x000fe20000000000 */
[----:B------:R-:W-:Y:S02]  /*56f0*/  @!P0 IMAD.MOV R3, RZ, RZ, -R3 ;  /* 0x000000ffff038224 */ /* 0x000fe400078e0a03 */
[----:B------:R-:W-:Y:S01]  /*5700*/  @!P3 IMAD.MOV R17, RZ, RZ, -R17 ;  /* 0x000000ffff11b224 */ /* 0x000fe200078e0a11 */
[----:B------:R-:W-:Y:S01]  /*5710*/  ISETP.GT.U32.AND P0, PT, R12, R11, PT ;  /* 0x0000000b0c00720c */ /* 0x000fe20003f04070 */
[----:B------:R-:W-:Y:S01]  /*5720*/  IMAD.HI.U32 R15, R4, R7, RZ ;  /* 0x00000007040f7227 */ /* 0x000fe200078e00ff */
[----:B------:R-:W-:Y:S01]  /*5730*/  ISETP.GT.U32.AND P3, PT, R12, R6, PT ;  /* 0x000000060c00720c */ /* 0x000fe20003f64070 */
[----:B------:R0:W-:Y:S02]  /*5740*/  STL [R1+0x2cc], R3 ;  /* 0x0002cc0301007387 */ /* 0x0001e40000100800 */
[----:B------:R-:W-:-:S02]  /*5750*/  @!P6 IMAD.IADD R8, R8, 0x1, -R12 ;  /* 0x000000010808e824 */ /* 0x000fc400078e0a0c */
[----:B------:R-:W-:Y:S01]  /*5760*/  IMAD.MOV R15, RZ, RZ, -R15 ;  /* 0x000000ffff0f7224 */ /* 0x000fe200078e0a0f */
[----:B------:R-:W-:Y:S01]  /*5770*/  STL [R1+0x2c8], R17 ;  /* 0x0002c81101007387 */ /* 0x000fe20000100800 */
[----:B------:R-:W-:Y:S01]  /*5780*/  VIADD R9, R24, 0x99 ;  /* 0x0000009918097836 */ /* 0x000fe20000000000 */
[C---:B------:R-:W-:Y:S01]  /*5790*/  ISETP.GT.U32.AND P6, PT, R12.reuse, R8, PT ;  /* 0x000000080c00720c */ /* 0x040fe20003fc4070 */
[----:B------:R-:W-:Y:S02]  /*57a0*/  IMAD R7, R12, R15, R7 ;  /* 0x0000000f0c077224 */ /* 0x000fe400078e0207 */
[----:B0-----:R-:W-:Y:S01]  /*57b0*/  IMAD.MOV.U32 R3, RZ, RZ, R16 ;  /* 0x000000ffff037224 */ /* 0x001fe200078e0010 */
[----:B------:R-:W-:Y:S01]  /*57c0*/  IABS R15, R9 ;  /* 0x00000009000f7213 */ /* 0x000fe20000000000 */
[----:B------:R-:W-:Y:S01]  /*57d0*/  IMAD.HI.U32 R14, R4, R0, RZ ;  /* 0x00000000040e7227 */ /* 0x000fe200078e00ff */
[----:B------:R-:W-:-:S03]  /*57e0*/  ISETP.GT.U32.AND P5, PT, R12, R7, PT ;  /* 0x000000070c00720c */ /* 0x000fc60003fa4070 */
[----:B------:R-:W-:Y:S01]  /*57f0*/  @!P4 IMAD.MOV R3, RZ, RZ, -R3 ;  /* 0x000000ffff03c224 */ /* 0x000fe200078e0a03 */
[----:B------:R-:W-:Y:S01]  /*5800*/  ISETP.GE.AND P4, PT, R10, RZ, PT ;  /* 0x000000ff0a00720c */ /* 0x000fe20003f86270 */
[----:B------:R-:W-:Y:S01]  /*5810*/  @!P0 IMAD.IADD R11, R11, 0x1, -R12 ;  /* 0x000000010b0b8824 */ /* 0x000fe200078e0a0c */
[----:B------:R-:W-:Y:S01]  /*5820*/  ISETP.GE.AND P0, PT, R13, RZ, PT ;  /* 0x000000ff0d00720c */ /* 0x000fe20003f06270 */
[----:B------:R-:W-:Y:S01]  /*5830*/  IMAD.MOV R14, RZ, RZ, -R14 ;  /* 0x000000ffff0e7224 */ /* 0x000fe200078e0a0e */
[----:B------:R0:W-:Y:S01]  /*5840*/  STL [R1+0x2c4], R3 ;  /* 0x0002c40301007387 */ /* 0x0001e20000100800 */
[----:B------:R-:W-:Y:S01]  /*5850*/  @!P3 IMAD.IADD R6, R6, 0x1, -R12 ;  /* 0x000000010606b824 */ /* 0x000fe200078e0a0c */
[----:B------:R-:W-:Y:S01]  /*5860*/  ISETP.GE.AND P3, PT, R5, RZ, PT ;  /* 0x000000ff0500720c */ /* 0x000fe20003f66270 */
[----:B------:R-:W-:Y:S02]  /*5870*/  IMAD.MOV.U32 R10, RZ, RZ, R15 ;  /* 0x000000ffff0a7224 */ /* 0x000fe400078e000f */
[----:B------:R-:W-:-:S02]  /*5880*/  IMAD R0, R12, R14, R0 ;  /* 0x0000000e0c007224 */ /* 0x000fc400078e0200 */
[----:B------:R-:W-:-:S04]  /*5890*/  IMAD.HI.U32 R13, R4, R10, RZ ;  /* 0x0000000a040d7227 */ /* 0x000fc800078e00ff */
[----:B0-----:R-:W-:Y:S02]  /*58a0*/  IMAD.MOV.U32 R3, RZ, RZ, R11 ;  /* 0x000000ffff037224 */ /* 0x001fe400078e000b */
[--C-:B------:R-:W-:Y:S01]  /*58b0*/  @!P6 IMAD.IADD R8, R8, 0x1, -R12.reuse ;  /* 0x000000010808e824 */ /* 0x100fe200078e0a0c */
[C---:B------:R-:W-:Y:S01]  /*58c0*/  ISETP.GT.U32.AND P6, PT, R12.reuse, R0, PT ;  /* 0x000000000c00720c */ /* 0x040fe20003fc4070 */
[----:B------:R-:W-:Y:S01]  /*58d0*/  @!P2 IMAD.MOV R3, RZ, RZ, -R3 ;  /* 0x000000ffff03a224 */ /* 0x000fe200078e0a03 */
[C---:B------:R-:W-:Y:S01]  /*58e0*/  ISETP.GT.U32.AND P2, PT, R12.reuse, R6, PT ;  /* 0x000000060c00720c */ /* 0x040fe20003f44070 */
[----:B------:R-:W-:Y:S02]  /*58f0*/  IMAD.MOV R13, RZ, RZ, -R13 ;  /* 0x000000ffff0d7224 */ /* 0x000fe400078e0a0d */
[----:B------:R-:W-:Y:S01]  /*5900*/  @!P5 IMAD.IADD R7, R7, 0x1, -R12 ;  /* 0x000000010707d824 */ /* 0x000fe200078e0a0c */
[----:B------:R0:W-:Y:S01]  /*5910*/  STL [R1+0x2c0], R3 ;  /* 0x0002c00301007387 */ /* 0x0001e20000100800 */
[----:B------:R-:W-:-:S02]  /*5920*/  IMAD R5, R12, R13, R10 ;  /* 0x0000000d0c057224 */ /* 0x000fc400078e020a */
[----:B------:R-:W-:Y:S01]  /*5930*/  VIADD R19, R24, 0x98 ;  /* 0x0000009818137836 */ /* 0x000fe20000000000 */
[----:B------:R-:W-:Y:S01]  /*5940*/  ISETP.GT.U32.AND P5, PT, R12, R7, PT ;  /* 0x000000070c00720c */ /* 0x000fe20003fa4070 */
[----:B------:R-:W-:Y:S02]  /*5950*/  VIADD R11, R24, 0x97 ;  /* 0x00000097180b7836 */ /* 0x000fe40000000000 */
[--C-:B------:R-:W-:Y:S02]  /*5960*/  @!P6 IMAD.IADD R0, R0, 0x1, -R12.reuse ;  /* 0x000000010000e824 */ /* 0x100fe400078e0a0c */
[----:B------:R-:W-:Y:S01]  /*5970*/  @!P2 IMAD.IADD R6, R6, 0x1, -R12 ;  /* 0x000000010606a824 */ /* 0x000fe200078e0a0c */
[C---:B------:R-:W-:Y:S01]  /*5980*/  ISETP.GT.U32.AND P2, PT, R12.reuse, R5, PT ;  /* 0x000000050c00720c */ /* 0x040fe20003f44070 */
[----:B0-----:R-:W-:Y:S01]  /*5990*/  IMAD.MOV.U32 R3, RZ, RZ, R8 ;  /* 0x000000ffff037224 */ /* 0x001fe200078e0008 */
[----:B------:R-:W-:Y:S01]  /*59a0*/  ISETP.GT.U32.AND P6, PT, R12, R0, PT ;  /* 0x000000000c00720c */ /* 0x000fe20003fc4070 */
[----:B------:R-:W-:-:S02]  /*59b0*/  VIADD R8, R24, 0x95 ;  /* 0x0000009518087836 */ /* 0x000fc40000000000 */
[----:B------:R-:W-:Y:S01]  /*59c0*/  @!P1 IMAD.MOV R3, RZ, RZ, -R3 ;  /* 0x000000ffff039224 */ /* 0x000fe200078e0a03 */
[----:B------:R-:W-:Y:S01]  /*59d0*/  ISETP.GE.AND P1, PT, R19, RZ, PT ;  /* 0x000000ff1300720c */ /* 0x000fe20003f26270 */
[--C-:B------:R-:W-:Y:S01]  /*59e0*/  @!P5 IMAD.IADD R7, R7, 0x1, -R12.reuse ;  /* 0x000000010707d824 */ /* 0x100fe200078e0a0c */
[----:B------:R-:W-:Y:S01]  /*59f0*/  ISETP.GE.AND P5, PT, R9, RZ, PT ;  /* 0x000000ff0900720c */ /* 0x000fe20003fa6270 */
[----:B------:R-:W-:Y:S01]  /*5a00*/  VIADD R9, R24, 0x96 ;  /* 0x0000009618097836 */ /* 0x000fe20000000000 */
[----:B------:R0:W-:Y:S01]  /*5a10*/  STL [R1+0x2bc], R3 ;  /* 0x0002bc0301007387 */ /* 0x0001e20000100800 */
[----:B------:R-:W-:Y:S01]  /*5a20*/  IABS R19, R19 ;  /* 0x0000001300137213 */ /* 0x000fe20000000000 */
[----:B------:R-:W-:Y:S01]  /*5a30*/  @!P4 IMAD.MOV R7, RZ, RZ, -R7 ;  /* 0x000000ffff07c224 */ /* 0x000fe200078e0a07 */
[----:B------:R-:W-:Y:S01]  /*5a40*/  ISETP.GE.AND P4, PT, R11, RZ, PT ;  /* 0x000000ff0b00720c */ /* 0x000fe20003f86270 */
[--C-:B------:R-:W-:Y:S01]  /*5a50*/  @!P2 IMAD.IADD R5, R5, 0x1, -R12.reuse ;  /* 0x000000010505a824 */ /* 0x100fe200078e0a0c */
[----:B------:R-:W-:Y:S01]  /*5a60*/  IABS R11, R11 ;  /* 0x0000000b000b7213 */ /* 0x000fe20000000000 */
[----:B------:R-:W-:Y:S01]  /*5a70*/  @!P6 IMAD.IADD R0, R0, 0x1, -R12 ;  /* 0x000000010000e824 */ /* 0x000fe200078e0a0c */
[----:B------:R1:W-:Y:S01]  /*5a80*/  STL [R1+0x2b8], R7 ;  /* 0x0002b80701007387 */ /* 0x0003e20000100800 */
[----:B------:R-:W-:Y:S01]  /*5a90*/  IMAD.HI.U32 R10, R4, R19, RZ ;  /* 0x00000013040a7227 */ /* 0x000fe200078e00ff */
[----:B------:R-:W-:-:S02]  /*5aa0*/  ISETP.GT.U32.AND P2, PT, R12, R5, PT ;  /* 0x000000050c00720c */ /* 0x000fc40003f44070 */
[----:B------:R-:W-:Y:S01]  /*5ab0*/  ISETP.GE.AND P6, PT, R8, RZ, PT ;  /* 0x000000ff0800720c */ /* 0x000fe20003fc6270 */
[----:B0-----:R-:W-:Y:S01]  /*5ac0*/  IMAD.MOV.U32 R3, RZ, RZ, R6 ;  /* 0x000000ffff037224 */ /* 0x001fe200078e0006 */
[----:B------:R-:W-:Y:S01]  /*5ad0*/  IABS R8, R8 ;  /* 0x0000000800087213 */ /* 0x000fe20000000000 */
[----:B------:R-:W-:Y:S02]  /*5ae0*/  IMAD.MOV R10, RZ, RZ, -R10 ;  /* 0x000000ffff0a7224 */ /* 0x000fe400078e0a0a */
[----:B------:R-:W-:Y:S01]  /*5af0*/  @!P0 IMAD.MOV R3, RZ, RZ, -R3 ;  /* 0x000000ffff038224 */ /* 0x000fe200078e0a03 */
[----:B------:R-:W-:Y:S01]  /*5b00*/  ISETP.GE.AND P0, PT, R9, RZ, PT ;  /* 0x000000ff0900720c */ /* 0x000fe20003f06270 */
[----:B-1----:R-:W-:Y:S01]  /*5b10*/  IMAD.HI.U32 R7, R4, R11, RZ ;  /* 0x0000000b04077227 */ /* 0x002fe200078e00ff */
[----:B------:R-:W-:Y:S02]  /*5b20*/  IABS R9, R9 ;  /* 0x0000000900097213 */ /* 0x000fe40000000000 */
[----:B------:R0:W-:Y:S01]  /*5b30*/  STL [R1+0x2b0], R3 ;  /* 0x0002b00301007387 */ /* 0x0001e20000100800 */
[----:B------:R-:W-:-:S02]  /*5b40*/  IMAD R19, R12, R10, R19 ;  /* 0x0000000a0c137224 */ /* 0x000fc400078e0213 */
[----:B------:R-:W-:-:S04]  /*5b50*/  IMAD.HI.U32 R6, R4, R9, RZ ;  /* 0x0000000904067227 */ /* 0x000fc800078e00ff */
[----:B------:R-:W-:Y:S02]  /*5b60*/  IMAD.MOV R7, RZ, RZ, -R7 ;  /* 0x000000ffff077224 */ /* 0x000fe400078e0a07 */
[----:B------:R-:W-:Y:S02]  /*5b70*/  IMAD.MOV R6, RZ, RZ, -R6 ;  /* 0x000000ffff067224 */ /* 0x000fe400078e0a06 */
[----:B0-----:R-:W-:Y:S02]  /*5b80*/  IMAD.MOV.U32 R3, RZ, RZ, R0 ;  /* 0x000000ffff037224 */ /* 0x001fe400078e0000 */
[----:B------:R-:W-:Y:S02]  /*5b90*/  @!P2 IMAD.IADD R5, R5, 0x1, -R12 ;  /* 0x000000010505a824 */ /* 0x000fe400078e0a0c */
[----:B------:R-:W-:Y:S01]  /*5ba0*/  @!P3 IMAD.MOV R3, RZ, RZ, -R3 ;  /* 0x000000ffff03b224 */ /* 0x000fe200078e0a03 */
[C---:B------:R-:W-:Y:S01]  /*5bb0*/  ISETP.GT.U32.AND P3, PT, R12.reuse, R19, PT ;  /* 0x000000130c00720c */ /* 0x040fe20003f64070 */
[----:B------:R-:W-:-:S02]  /*5bc0*/  IMAD R11, R12, R7, R11 ;  /* 0x000000070c0b7224 */ /* 0x000fc400078e020b */
[----:B------:R-:W-:Y:S01]  /*5bd0*/  IMAD R9, R12, R6, R9 ;  /* 0x000000060c097224 */ /* 0x000fe200078e0209 */
[----:B------:R0:W-:Y:S01]  /*5be0*/  STL [R1+0x2ac], R3 ;  /* 0x0002ac0301007387 */ /* 0x0001e20000100800 */
[----:B------:R-:W-:Y:S01]  /*5bf0*/  VIADD R18, R24, 0x94 ;  /* 0x0000009418127836 */ /* 0x000fe20000000000 */
[----:B------:R-:W-:Y:S01]  /*5c00*/  ISETP.GT.U32.AND P2, PT, R12, R11, PT ;  /* 0x0000000b0c00720c */ /* 0x000fe20003f44070 */
[----:B------:R-:W-:Y:S02]  /*5c10*/  VIADD R15, R24, 0x93 ;  /* 0x00000093180f7836 */ /* 0x000fe40000000000 */
[----:B------:R-:W-:Y:S01]  /*5c20*/  IMAD.HI.U32 R0, R4, R8, RZ ;  /* 0x0000000804007227 */ /* 0x000fe200078e00ff */
[----:B------:R-:W-:Y:S02]  /*5c30*/  IABS R6, R18 ;  /* 0x0000001200067213 */ /* 0x000fe40000000000 */
[----:B------:R-:W-:Y:S01]  /*5c40*/  IABS R17, R15 ;  /* 0x0000000f00117213 */ /* 0x000fe20000000000 */
[----:B------:R-:W-:-:S02]  /*5c50*/  @!P3 IMAD.IADD R19, R19, 0x1, -R12 ;  /* 0x000000011313b824 */ /* 0x000fc400078e0a0c */
[----:B0-----:R-:W-:Y:S02]  /*5c60*/  IMAD.MOV.U32 R3, RZ, RZ, R5 ;  /* 0x000000ffff037224 */ /* 0x001fe400078e0005 */
[----:B------:R-:W-:Y:S01]  /*5c70*/  IMAD.MOV R0, RZ, RZ, -R0 ;  /* 0x000000ffff007224 */ /* 0x000fe200078e0a00 */
[C---:B------:R-:W-:Y:S01]  /*5c80*/  ISETP.GT.U32.AND P3, PT, R12.reuse, R19, PT ;  /* 0x000000130c00720c */ /* 0x040fe20003f64070 */
[----:B------:R-:W-:Y:S01]  /*5c90*/  @!P5 IMAD.MOV R3, RZ, RZ, -R3 ;  /* 0x000000ffff03d224 */ /* 0x000fe200078e0a03 */
[C---:B------:R-:W-:Y:S01]  /*5ca0*/  ISETP.GT.U32.AND P5, PT, R12.reuse, R9, PT ;  /* 0x000000090c00720c */ /* 0x040fe20003fa4070 */
[----:B------:R-:W-:Y:S02]  /*5cb0*/  @!P2 IMAD.IADD R11, R11, 0x1, -R12 ;  /* 0x000000010b0ba824 */ /* 0x000fe400078e0a0c */
[----:B------:R-:W-:Y:S01]  /*5cc0*/  IMAD R8, R12, R0, R8 ;  /* 0x000000000c087224 */ /* 0x000fe200078e0208 */
[----:B------:R0:W-:Y:S01]  /*5cd0*/  STL [R1+0x2a8], R3 ;  /* 0x0002a80301007387 */ /* 0x0001e20000100800 */
[----:B------:R-:W-:Y:S01]  /*5ce0*/  IMAD.HI.U32 R10, R4, R6, RZ ;  /* 0x00000006040a7227 */ /* 0x000fe200078e00ff */
[----:B------:R-:W-:-:S03]  /*5cf0*/  ISETP.GT.U32.AND P2, PT, R12, R11, PT ;  /* 0x0000000b0c00720c */ /* 0x000fc60003f44070 */
[----:B------:R-:W-:-:S04]  /*5d00*/  IMAD.HI.U32 R0, R4, R17, RZ ;  /* 0x0000001104007227 */ /* 0x000fc800078e00ff */
[----:B------:R-:W-:Y:S02]  /*5d10*/  @!P5 IMAD.IADD R9, R9, 0x1, -R12 ;  /* 0x000000010909d824 */ /* 0x000fe400078e0a0c */
[----:B------:R-:W-:Y:S02]  /*5d20*/  IMAD.MOV R10, RZ, RZ, -R10 ;  /* 0x000000ffff0a7224 */ /* 0x000fe400078e0a0a */
[----:B------:R-:W-:Y:S01]  /*5d30*/  IMAD.MOV R0, RZ, RZ, -R0 ;  /* 0x000000ffff007224 */ /* 0x000fe200078e0a00 */
[C---:B------:R-:W-:Y:S01]  /*5d40*/  ISETP.GT.U32.AND P5, PT, R12.reuse, R9, PT ;  /* 0x000000090c00720c */ /* 0x040fe20003fa4070 */
[----:B------:R-:W-:Y:S01]  /*5d50*/  @!P3 IMAD.IADD R19, R19, 0x1, -R12 ;  /* 0x000000011313b824 */ /* 0x000fe200078e0a0c */
[C---:B------:R-:W-:Y:S01]  /*5d60*/  ISETP.GT.U32.AND P3, PT, R12.reuse, R8, PT ;  /* 0x000000080c00720c */ /* 0x040fe20003f64070 */
[C---:B------:R-:W-:Y:S02]  /*5d70*/  IMAD R6, R12.reuse, R10, R6 ;  /* 0x0000000a0c067224 */ /* 0x040fe400078e0206 */
[----:B------:R-:W-:-:S02]  /*5d80*/  IMAD R17, R12, R0, R17 ;  /* 0x000000000c117224 */ /* 0x000fc400078e0211 */
[--C-:B------:R-:W-:Y:S01]  /*5d90*/  @!P2 IMAD.IADD R11, R11, 0x1, -R12.reuse ;  /* 0x000000010b0ba824 */ /* 0x100fe200078e0a0c */
[----:B------:R-:W-:Y:S01]  /*5da0*/  ISETP.GT.U32.AND P2, PT, R12, R6, PT ;  /* 0x000000060c00720c */ /* 0x000fe20003f44070 */
[----:B------:R-:W-:Y:S02]  /*5db0*/  VIADD R5, R24, 0x91 ;  /* 0x0000009118057836 */ /* 0x000fe40000000000 */
[----:B0-----:R-:W-:Y:S02]  /*5dc0*/  IMAD.MOV.U32 R3, RZ, RZ, R19 ;  /* 0x000000ffff037224 */ /* 0x001fe400078e0013 */
[----:B------:R-:W-:Y:S01]  /*5dd0*/  @!P5 IMAD.IADD R9, R9, 0x1, -R12 ;  /* 0x000000010909d824 */ /* 0x000fe200078e0a0c */
[----:B------:R-:W-:Y:S01]  /*5de0*/  ISETP.GT.U32.AND P5, PT, R12, R17, PT ;  /* 0x000000110c00720c */ /* 0x000fe20003fa4070 */
[C---:B------:R-:W-:Y:S01]  /*5df0*/  VIADD R0, R24.reuse, 0x90 ;  /* 0x0000009018007836 */ /* 0x040fe20000000000 */
[----:B------:R-:W-:Y:S01]  /*5e00*/  IABS R16, R5 ;  /* 0x0000000500107213 */ /* 0x000fe20000000000 */
[----:B------:R-:W-:-:S02]  /*5e10*/  VIADD R7, R24, 0x92 ;  /* 0x0000009218077836 */ /* 0x000fc40000000000 */
[--C-:B------:R-:W-:Y:S01]  /*5e20*/  @!P3 IMAD.IADD R8, R8, 0x1, -R12.reuse ;  /* 0x000000010808b824 */ /* 0x100fe200078e0a0c */
[----:B------:R-:W-:Y:S01]  /*5e30*/  ISETP.GE.AND P3, PT, R18, RZ, PT ;  /* 0x000000ff1200720c */ /* 0x000fe20003f66270 */
[----:B------:R-:W-:Y:S01]  /*5e40*/  @!P1 IMAD.MOV R3, RZ, RZ, -R3 ;  /* 0x000000ffff039224 */ /* 0x000fe200078e0a03 */
[----:B------:R-:W-:Y:S01]  /*5e50*/  IABS R18, R0 ;  /* 0x0000000000127213 */ /* 0x000fe20000000000 */
[----:B------:R-:W-:Y:S01]  /*5e60*/  IMAD.HI.U32 R10, R4, R16, RZ ;  /* 0x00000010040a7227 */ /* 0x000fe200078e00ff */
[----:B------:R-:W-:Y:S02]  /*5e70*/  IABS R14, R7 ;  /* 0x00000007000e7213 */ /* 0x000fe40000000000 */
[----:B------:R0:W-:Y:S01]  /*5e80*/  STL [R1+0x2a4], R3 ;  /* 0x0002a40301007387 */ /* 0x0001e20000100800 */
[----:B------:R-:W-:Y:S01]  /*5e90*/  ISETP.GT.U32.AND P1, PT, R12, R8, PT ;  /* 0x000000080c00720c */ /* 0x000fe20003f24070 */
[--C-:B------:R-:W-:Y:S01]  /*5ea0*/  @!P2 IMAD.IADD R6, R6, 0x1, -R12.reuse ;  /* 0x000000010606a824 */ /* 0x100fe200078e0a0c */
[----:B------:R-:W-:Y:S01]  /*5eb0*/  ISETP.GE.AND P2, PT, R15, RZ, PT ;  /* 0x000000ff0f00720c */ /* 0x000fe20003f46270 */
[----:B------:R-:W-:-:S02]  /*5ec0*/  @!P5 IMAD.IADD R17, R17, 0x1, -R12 ;  /* 0x000000011111d824 */ /* 0x000fc400078e0a0c */
[----:B------:R-:W-:Y:S01]  /*5ed0*/  IMAD.MOV R10, RZ, RZ, -R10 ;  /* 0x000000ffff0a7224 */ /* 0x000fe200078e0a0a */
[----:B------:R-:W-:Y:S01]  /*5ee0*/  ISETP.GT.U32.AND P5, PT, R12, R6, PT ;  /* 0x000000060c00720c */ /* 0x000fe20003fa4070 */
[----:B------:R-:W-:Y:S02]  /*5ef0*/  IMAD.MOV.U32 R15, RZ, RZ, R18 ;  /* 0x000000ffff0f7224 */ /* 0x000fe400078e0012 */
[----:B0-----:R-:W-:Y:S02]  /*5f00*/  IMAD.MOV.U32 R3, RZ, RZ, R11 ;  /* 0x000000ffff037224 */ /* 0x001fe400078e000b */
[----:B------:R-:W-:-:S04]  /*5f10*/  IMAD.HI.U32 R13, R4, R14, RZ ;  /* 0x0000000e040d7227 */ /* 0x000fc800078e00ff */
[----:B------:R-:W-:Y:S01]  /*5f20*/  @!P4 IMAD.MOV R3, RZ, RZ, -R3 ;  /* 0x000000ffff03c224 */ /* 0x000fe200078e0a03 */
[C---:B------:R-:W-:Y:S01]  /*5f30*/  ISETP.GT.U32.AND P4, PT, R12.reuse, R17, PT ;  /* 0x000000110c00720c */ /* 0x040fe20003f84070 */
[----:B------:R-:W-:Y:S02]  /*5f40*/  IMAD R16, R12, R10, R16 ;  /* 0x0000000a0c107224 */ /* 0x000fe400078e0210 */
[----:B------:R-:W-:Y:S01]  /*5f50*/  IMAD.HI.U32 R10, R4, R15, RZ ;  /* 0x0000000f040a7227 */ /* 0x000fe200078e00ff */
[----:B------:R0:W-:Y:S03]  /*5f60*/  STL [R1+0x29c], R3 ;  /* 0x00029c0301007387 */ /* 0x0001e60000100800 */
[----:B------:R-:W-:Y:S02]  /*5f70*/  IMAD.MOV R13, RZ, RZ, -R13 ;  /* 0x000000ffff0d7224 */ /* 0x000fe400078e0a0d */
[----:B------:R-:W-:-:S02]  /*5f80*/  IMAD.MOV R10, RZ, RZ, -R10 ;  /* 0x000000ffff0a7224 */ /* 0x000fc400078e0a0a */
[----:B------:R-:W-:Y:S02]  /*5f90*/  IMAD R14, R12, R13, R14 ;  /* 0x0000000d0c0e7224 */ /* 0x000fe400078e020e */
[----:B------:R-:W-:Y:S02]  /*5fa0*/  @!P1 IMAD.IADD R8, R8, 0x1, -R12 ;  /* 0x0000000108089824 */ /* 0x000fe400078e0a0c */
[C---:B------:R-:W-:Y:S01]  /*5fb0*/  IMAD R15, R12.reuse, R10, R15 ;  /* 0x0000000a0c0f7224 */ /* 0x040fe200078e020f */
[C---:B------:R-:W-:Y:S01]  /*5fc0*/  ISETP.GT.U32.AND P1, PT, R12.reuse, R14, PT ;  /* 0x0000000e0c00720c */ /* 0x040fe20003f24070 */
[----:B0-----:R-:W-:Y:S02]  /*5fd0*/  IMAD.MOV.U32 R3, RZ, RZ, R8 ;  /* 0x000000ffff037224 */ /* 0x001fe400078e0008 */
[----:B------:R-:W-:Y:S01]  /*5fe0*/  @!P4 IMAD.IADD R17, R17, 0x1, -R12 ;  /* 0x000000011111c824 */ /* 0x000fe200078e0a0c */
[C---:B------:R-:W-:Y:S01]  /*5ff0*/  ISETP.GT.U32.AND P4, PT, R12.reuse, R15, PT ;  /* 0x0000000f0c00720c */ /* 0x040fe20003f84070 */
[----:B------:R-:W-:Y:S01]  /*6000*/  @!P6 IMAD.MOV R3, RZ, RZ, -R3 ;  /* 0x000000ffff03e224 */ /* 0x000fe200078e0a03 */
[----:B------:R-:W-:Y:S01]  /*6010*/  ISETP.GT.U32.AND P6, PT, R12, R16, PT ;  /* 0x000000100c00720c */ /* 0x000fe20003fc4070 */
[----:B------:R-:W-:Y:S01]  /*6020*/  @!P0 IMAD.MOV R9, RZ, RZ, -R9 ;  /* 0x000000ffff098224 */ /* 0x000fe200078e0a09 */
[----:B------:R-:W-:Y:S01]  /*6030*/  ISETP.GE.AND P0, PT, R7, RZ, PT ;  /* 0x000000ff0700720c */ /* 0x000fe20003f06270 */
[----:B------:R-:W-:-:S02]  /*6040*/  VIADD R10, R24, 0x8f ;  /* 0x0000008f180a7836 */ /* 0x000fc40000000000 */
[--C-:B------:R-:W-:Y:S01]  /*6050*/  @!P5 IMAD.IADD R6, R6, 0x1, -R12.reuse ;  /* 0x000000010606d824 */ /* 0x100fe200078e0a0c */
[----:B------:R0:W-:Y:S01]  /*6060*/  STL [R1+0x298], R9 ;  /* 0x0002980901007387 */ /* 0x0001e20000100800 */
[----:B------:R-:W-:Y:S01]  /*6070*/  VIADD R7, R24, 0x8e ;  /* 0x0000008e18077836 */ /* 0x000fe20000000000 */
[----:B------:R-:W-:Y:S01]  /*6080*/  IABS R8, R10 ;  /* 0x0000000a00087213 */ /* 0x000fe20000000000 */
[--C-:B------:R-:W-:Y:S01]  /*6090*/  @!P1 IMAD.IADD R14, R14, 0x1, -R12.reuse ;  /* 0x000000010e0e9824 */ /* 0x100fe200078e0a0c */
[----:B------:R1:W-:Y:S01]  /*60a0*/  STL [R1+0x294], R3 ;  /* 0x0002940301007387 */ /* 0x0003e20000100800 */
[----:B------:R-:W-:Y:S01]  /*60b0*/  ISETP.GE.AND P5, PT, R5, RZ, PT ;  /* 0x000000ff0500720c */ /* 0x000fe20003fa6270 */
[--C-:B------:R-:W-:Y:S01]  /*60c0*/  @!P4 IMAD.IADD R15, R15, 0x1, -R12.reuse ;  /* 0x000000010f0fc824 */ /* 0x100fe200078e0a0c */
[----:B------:R-:W-:Y:S01]  /*60d0*/  IABS R5, R7 ;  /* 0x0000000700057213 */ /* 0x000fe20000000000 */
[----:B------:R-:W-:Y:S01]  /*60e0*/  @!P6 IMAD.IADD R16, R16, 0x1, -R12 ;  /* 0x000000011010e824 */ /* 0x000fe200078e0a0c */
[----:B------:R-:W-:Y:S01]  /*60f0*/  ISETP.GT.U32.AND P6, PT, R12, R14, PT ;  /* 0x0000000e0c00720c */ /* 0x000fe20003fc4070 */
[----:B0-----:R-:W-:Y:S01]  /*6100*/  IMAD.HI.U32 R9, R4, R8, RZ ;  /* 0x0000000804097227 */ /* 0x001fe200078e00ff */
[----:B------:R-:W-:-:S02]  /*6110*/  ISETP.GE.AND P1, PT, R0, RZ, PT ;  /* 0x000000ff0000720c */ /* 0x000fc40003f26270 */
[----:B------:R-:W-:Y:S01]  /*6120*/  ISETP.GT.U32.AND P4, PT, R12, R16, PT ;  /* 0x000000100c00720c */ /* 0x000fe20003f84070 */
[----:B-1----:R-:W-:Y:S02]  /*6130*/  IMAD.MOV.U32 R3, RZ, RZ, R6 ;  /* 0x000000ffff037224 */ /* 0x002fe400078e0006 */
[----:B------:R-:W-:-:S04]  /*6140*/  IMAD.HI.U32 R11, R4, R5, RZ ;  /* 0x00000005040b7227 */ /* 0x000fc800078e00ff */
[----:B------:R-:W-:Y:S01]  /*6150*/  @!P3 IMAD.MOV R3, RZ, RZ, -R3 ;  /* 0x000000ffff03b224 */ /* 0x000fe200078e0a03 */
[C---:B------:R-:W-:Y:S01]  /*6160*/  ISETP.GT.U32.AND P3, PT, R12.reuse, R15, PT ;  /* 0x0000000f0c00720c */ /* 0x040fe20003f64070 */
[----:B------:R-:W-:Y:S02]  /*6170*/  IMAD.MOV R9, RZ, RZ, -R9 ;  /* 0x000000ffff097224 */ /* 0x000fe400078e0a09 */
[----:B------:R-:W-:Y:S01]  /*6180*/  IMAD.MOV R11, RZ, RZ, -R11 ;  /* 0x000000ffff0b7224 */ /* 0x000fe200078e0a0b */
[----:B------:R0:W-:Y:S01]  /*6190*/  STL [R1+0x28c], R3 ;  /* 0x00028c0301007387 */ /* 0x0001e20000100800 */
[C---:B------:R-:W-:Y:S02]  /*61a0*/  IMAD R8, R12.reuse, R9, R8 ;  /* 0x000000090c087224 */ /* 0x040fe400078e0208 */
[----:B------:R-:W-:Y:S02]  /*61b0*/  IMAD R5, R12, R11, R5 ;  /* 0x0000000b0c057224 */ /* 0x000fe400078e0205 */
[----:B------:R-:W-:Y:S01]  /*61c0*/  @!P6 IMAD.IADD R14, R14, 0x1, -R12 ;  /* 0x000000010e0ee824 */ /* 0x000fe200078e0a0c */
[----:B------:R-:W-:Y:S01]  /*61d0*/  ISETP.GT.U32.AND P6, PT, R12, R8, PT ;  /* 0x000000080c00720c */ /* 0x000fe20003fc4070 */
[----:B------:R-:W-:-:S02]  /*61e0*/  VIADD R0, R24, 0x8d ;  /* 0x0000008d18007836 */ /* 0x000fc40000000000 */
[--C-:B------:R-:W-:Y:S01]  /*61f0*/  @!P3 IMAD.IADD R15, R15, 0x1, -R12.reuse ;  /* 0x000000010f0fb824 */ /* 0x100fe200078e0a0c */
[----:B------:R-:W-:Y:S01]  /*6200*/  ISETP.GT.U32.AND P3, PT, R12, R5, PT ;  /* 0x000000050c00720c */ /* 0x000fe20003f64070 */
[----:B------:R-:W-:Y:S01]  /*6210*/  VIADD R6, R24, 0x8c ;  /* 0x0000008c18067836 */ /* 0x000fe20000000000 */
[----:B------:R-:W-:Y:S01]  /*6220*/  IABS R9, R0 ;  /* 0x0000000000097213 */ /* 0x000fe20000000000 */
[----:B------:R-:W-:Y:S01]  /*6230*/  @!P4 IMAD.IADD R16, R16, 0x1, -R12 ;  /* 0x000000011010c824 */ /* 0x000fe200078e0a0c */
[----:B------:R-:W-:Y:S01]  /*6240*/  ISETP.GE.AND P4, PT, R10, RZ, PT ;  /* 0x000000ff0a00720c */ /* 0x000fe20003f86270 */
[----:B------:R-:W-:Y:S01]  /*6250*/  VIADD R10, R24, 0x8b ;  /* 0x0000008b180a7836 */ /* 0x000fe20000000000 */
[----:B------:R-:W-:Y:S01]  /*6260*/  IABS R20, R6 ;  /* 0x0000000600147213 */ /* 0x000fe20000000000 */
[----:B------:R-:W-:-:S04]  /*6270*/  IMAD.HI.U32 R13, R4, R9, RZ ;  /* 0x00000009040d7227 */ /* 0x000fc800078e00ff */
[--C-:B------:R-:W-:Y:S01]  /*6280*/  @!P6 IMAD.IADD R8, R8, 0x1, -R12.reuse ;  /* 0x000000010808e824 */ /* 0x100fe200078e0a0c */
[----:B------:R-:W-:Y:S01]  /*6290*/  ISETP.GE.AND P6, PT, R7, RZ, PT ;  /* 0x000000ff0700720c */ /* 0x000fe20003fc6270 */
[----:B------:R-:W-:Y:S02]  /*62a0*/  @!P3 IMAD.IADD R5, R5, 0x1, -R12 ;  /* 0x000000010505b824 */ /* 0x000fe400078e0a0c */
[----:B------:R-:W-:-:S03]  /*62b0*/  IMAD.HI.U32 R11, R4, R20, RZ ;  /* 0x00000014040b7227 */ /* 0x000fc600078e00ff */
[C---:B------:R-:W-:Y:S01]  /*62c0*/  ISETP.GT.U32.AND P3, PT, R12.reuse, R5, PT ;  /* 0x000000050c00720c */ /* 0x040fe20003f64070 */
[----:B------:R-:W-:Y:S02]  /*62d0*/  IMAD.MOV R13, RZ, RZ, -R13 ;  /* 0x000000ffff0d7224 */ /* 0x000fe400078e0a0d */
[----:B------:R-:W-:Y:S01]  /*62e0*/  @!P2 IMAD.MOV R17, RZ, RZ, -R17 ;  /* 0x000000ffff11a224 */ /* 0x000fe200078e0a11 */
[----:B------:R-:W-:Y:S01]  /*62f0*/  ISETP.GT.U32.AND P2, PT, R12, R8, PT ;  /* 0x000000080c00720c */ /* 0x000fe20003f44070 */
[----:B0-----:R-:W-:Y:S02]  /*6300*/  IMAD.MOV.U32 R3, RZ, RZ, R14 ;  /* 0x000000ffff037224 */ /* 0x001fe400078e000e */
[----:B------:R-:W-:Y:S01]  /*6310*/  IMAD.MOV R11, RZ, RZ, -R11 ;  /* 0x000000ffff0b7224 */ /* 0x000fe200078e0a0b */
[----:B------:R-:W-:Y:S01]  /*6320*/  STL [R1+0x288], R17 ;  /* 0x0002881101007387 */ /* 0x000fe20000100800 */
[----:B------:R-:W-:Y:S02]  /*6330*/  VIADD R7, R24, 0x8a ;  /* 0x0000008a18077836 */ /* 0x000fe40000000000 */
[----:B------:R-:W-:Y:S01]  /*6340*/  IMAD R9, R12, R13, R9 ;  /* 0x0000000d0c097224 */ /* 0x000fe200078e0209 */
[----:B------:R-:W-:Y:S01]  /*6350*/  IABS R13, R10 ;  /* 0x0000000a000d7213 */ /* 0x000fe20000000000 */
[----:B------:R-:W-:-:S02]  /*6360*/  @!P0 IMAD.MOV R3, RZ, RZ, -R3 ;  /* 0x000000ffff038224 */ /* 0x000fc400078e0a03 */
[----:B------:R-:W-:Y:S01]  /*6370*/  IMAD R20, R12, R11, R20 ;  /* 0x0000000b0c147224 */ /* 0x000fe200078e0214 */
[----:B------:R-:W-:Y:S01]  /*6380*/  IABS R11, R7 ;  /* 0x00000007000b7213 */ /* 0x000fe20000000000 */
[----:B------:R-:W-:Y:S01]  /*6390*/  IMAD.HI.U32 R14, R4, R13, RZ ;  /* 0x0000000d040e7227 */ /* 0x000fe200078e00ff */
[----:B------:R0:W-:Y:S01]  /*63a0*/  STL [R1+0x284], R3 ;  /* 0x0002840301007387 */ /* 0x0001e20000100800 */
[C---:B------:R-:W-:Y:S02]  /*63b0*/  ISETP.GT.U32.AND P0, PT, R12.reuse, R9, PT ;  /* 0x000000090c00720c */ /* 0x040fe40003f04070 */
[----:B------:R-:W-:Y:S01]  /*63c0*/  @!P5 IMAD.MOV R16, RZ, RZ, -R16 ;  /* 0x000000ffff10d224 */ /* 0x000fe200078e0a10 */
[----:B------:R-:W-:Y:S01]  /*63d0*/  ISETP.GT.U32.AND P5, PT, R12, R20, PT ;  /* 0x000000140c00720c */ /* 0x000fe20003fa4070 */
[----:B------:R-:W-:Y:S01]  /*63e0*/  @!P2 IMAD.IADD R8, R8, 0x1, -R12 ;  /* 0x000000010808a824 */ /* 0x000fe200078e0a0c */
[----:B------:R-:W-:Y:S01]  /*63f0*/  ISETP.GE.AND P2, PT, R6, RZ, PT ;  /* 0x000000ff0600720c */ /* 0x000fe20003f46270 */
[----:B------:R-:W-:Y:S01]  /*6400*/  IMAD.MOV R14, RZ, RZ, -R14 ;  /* 0x000000ffff0e7224 */ /* 0x000fe200078e0a0e */
[----:B------:R1:W-:Y:S01]  /*6410*/  STL [R1+0x280], R16 ;  /* 0x0002801001007387 */ /* 0x0003e20000100800 */
[----:B------:R-:W-:Y:S01]  /*6420*/  @!P3 IMAD.IADD R5, R5, 0x1, -R12 ;  /* 0x000000010505b824 */ /* 0x000fe200078e0a0c */
[----:B------:R-:W-:Y:S01]  /*6430*/  ISETP.GE.AND P3, PT, R10, RZ, PT ;  /* 0x000000ff0a00720c */ /* 0x000fe20003f66270 */
[----:B0-----:R-:W-:-:S02]  /*6440*/  IMAD.MOV.U32 R3, RZ, RZ, R15 ;  /* 0x000000ffff037224 */ /* 0x001fc400078e000f */
[----:B------:R-:W-:-:S04]  /*6450*/  IMAD.HI.U32 R15, R4, R11, RZ ;  /* 0x0000000b040f7227 */ /* 0x000fc800078e00ff */
[----:B------:R-:W-:Y:S01]  /*6460*/  @!P1 IMAD.MOV R3, RZ, RZ, -R3 ;  /* 0x000000ffff039224 */ /* 0x000fe200078e0a03 */
[----:B------:R-:W-:Y:S01]  /*6470*/  ISETP.GE.AND P1, PT, R0, RZ, PT ;  /* 0x000000ff0000720c */ /* 0x000fe20003f26270 */
[----:B------:R-:W-:Y:S02]  /*6480*/  IMAD.MOV R15, RZ, RZ, -R15 ;  /* 0x000000ffff0f7224 */ /* 0x000fe400078e0a0f */
[C---:B------:R-:W-:Y:S01]  /*6490*/  IMAD R10, R12.reuse, R14, R13 ;  /* 0x0000000e0c0a7224 */ /* 0x040fe200078e020d */
[----:B------:R0:W-:Y:S01]  /*64a0*/  STL [R1+0x27c], R3 ;  /* 0x00027c0301007387 */ /* 0x0001e20000100800 */
[----:B-1----:R-:W-:Y:S02]  /*64b0*/  IMAD.MOV.U32 R16, RZ, RZ, R8 ;  /* 0x000000ffff107224 */ /* 0x002fe400078e0008 */
[C---:B------:R-:W-:Y:S02]  /*64c0*/  IMAD R11, R12.reuse, R15, R11 ;  /* 0x0000000f0c0b7224 */ /* 0x040fe400078e020b */
[----:B------:R-:W-:Y:S01]  /*64d0*/  @!P4 IMAD.MOV R16, RZ, RZ, -R16 ;  /* 0x000000ffff10c224 */ /* 0x000fe200078e0a10 */
[----:B------:R-:W-:Y:S01]  /*64e0*/  ISETP.GT.U32.AND P4, PT, R12, R10, PT ;  /* 0x0000000a0c00720c */ /* 0x000fe20003f84070 */
[----:B------:R-:W-:-:S02]  /*64f0*/  @!P5 IMAD.IADD R20, R20, 0x1, -R12 ;  /* 0x000000011414d824 */ /* 0x000fc400078e0a0c */
[----:B------:R-:W-:Y:S01]  /*6500*/  VIADD R0, R24, 0x89 ;  /* 0x0000008918007836 */ /* 0x000fe20000000000 */
[----:B------:R-:W-:Y:S01]  /*6510*/  STL [R1+0x278], R16 ;  /* 0x0002781001007387 */ /* 0x000fe20000100800 */
[----:B0-----:R-:W-:Y:S01]  /*6520*/  IMAD.MOV.U32 R3, RZ, RZ, R5 ;  /* 0x000000ffff037224 */ /* 0x001fe200078e0005 */
[----:B------:R-:W-:Y:S01]  /*6530*/  ISETP.GT.U32.AND P5, PT, R12, R20, PT ;  /* 0x000000140c00720c */ /* 0x000fe20003fa4070 */
[----:B------:R-:W-:Y:S01]  /*6540*/  VIADD R6, R24, 0x88 ;  /* 0x0000008818067836 */ /* 0x000fe20000000000 */
[----:B------:R-:W-:Y:S01]  /*6550*/  IABS R13, R0 ;  /* 0x00000000000d7213 */ /* 0x000fe20000000000 */
[----:B------:R-:W-:Y:S01]  /*6560*/  @!P6 IMAD.MOV R3, RZ, RZ, -R3 ;  /* 0x000000ffff03e224 */ /* 0x000fe200078e0a03 */
[----:B------:R-:W-:Y:S01]  /*6570*/  ISETP.GT.U32.AND P6, PT, R12, R11, PT ;  /* 0x0000000b0c00720c */ /* 0x000fe20003fc4070 */
[--C-:B------:R-:W-:Y:S01]  /*6580*/  @!P0 IMAD.IADD R9, R9, 0x1, -R12.reuse ;  /* 0x0000000109098824 */ /* 0x100fe200078e0a0c */
[----:B------:R-:W-:Y:S01]  /*6590*/  IABS R5, R6 ;  /* 0x0000000600057213 */ /* 0x000fe20000000000 */
[----:B------:R-:W-:Y:S01]  /*65a0*/  @!P4 IMAD.IADD R10, R10, 0x1, -R12 ;  /* 0x000000010a0ac824 */ /* 0x000fe200078e0a0c */
[----:B------:R0:W-:Y:S01]  /*65b0*/  STL [R1+0x270], R3 ;  /* 0x0002700301007387 */ /* 0x0001e20000100800 */
[----:B------:R-:W-:Y:S01]  /*65c0*/  IMAD.HI.U32 R8, R4, R13, RZ ;  /* 0x0000000d04087227 */ /* 0x000fe200078e00ff */
[----:B------:R-:W-:-:S02]  /*65d0*/  ISETP.GT.U32.AND P0, PT, R12, R9, PT ;  /* 0x000000090c00720c */ /* 0x000fc40003f04070 */
[----:B------:R-:W-:Y:S01]  /*65e0*/  ISETP.GT.U32.AND P4, PT, R12, R10, PT ;  /* 0x0000000a0c00720c */ /* 0x000fe20003f84070 */
[----:B------:R-:W-:Y:S01]  /*65f0*/  @!P5 IMAD.IADD R20, R20, 0x1, -R12 ;  /* 0x000000011414d824 */ /* 0x000fe200078e0a0c */
[----:B------:R-:W-:Y:S01]  /*6600*/  ISETP.GE.AND P5, PT, R0, RZ, PT ;  /* 0x000000ff0000720c */ /* 0x000fe20003fa6270 */
[----:B------:R-:W-:-:S04]  /*6610*/  IMAD.HI.U32 R0, R4, R5, RZ ;  /* 0x0000000504007227 */ /* 0x000fc800078e00ff */
[----:B------:R-:W-:Y:S02]  /*6620*/  @!P6 IMAD.IADD R11, R11, 0x1, -R12 ;  /* 0x000000010b0be824 */ /* 0x000fe400078e0a0c */
[----:B------:R-:W-:Y:S02]  /*6630*/  IMAD.MOV R8, RZ, RZ, -R8 ;  /* 0x000000ffff087224 */ /* 0x000fe400078e0a08 */
[----:B------:R-:W-:Y:S01]  /*6640*/  IMAD.MOV R0, RZ, RZ, -R0 ;  /* 0x000000ffff007224 */ /* 0x000fe200078e0a00 */
[C---:B------:R-:W-:Y:S01]  /*6650*/  ISETP.GT.U32.AND P6, PT, R12.reuse, R11, PT ;  /* 0x0000000b0c00720c */ /* 0x040fe20003fc4070 */
[C---:B------:R-:W-:Y:S02]  /*6660*/  IMAD R13, R12.reuse, R8, R13 ;  /* 0x000000080c0d7224 */ /* 0x040fe400078e020d */
[----:B------:R-:W-:Y:S02]  /*6670*/  IMAD R5, R12, R0, R5 ;  /* 0x000000000c057224 */ /* 0x000fe400078e0205 */
[--C-:B------:R-:W-:Y:S01]  /*6680*/  @!P4 IMAD.IADD R10, R10, 0x1, -R12.reuse ;  /* 0x000000010a0ac824 */ /* 0x100fe200078e0a0c */
[----:B------:R-:W-:Y:S01]  /*6690*/  ISETP.GT.U32.AND P4, PT, R12, R13, PT ;  /* 0x0000000d0c00720c */ /* 0x000fe20003f84070 */
[----:B------:R-:W-:Y:S01]  /*66a0*/  @!P0 IMAD.IADD R9, R9, 0x1, -R12 ;  /* 0x0000000109098824 */ /* 0x000fe200078e0a0c */
[----:B------:R-:W-:Y:S01]  /*66b0*/  ISETP.GE.AND P0, PT, R7, RZ, PT ;  /* 0x000000ff0700720c */ /* 0x000fe20003f06270 */
[----:B------:R-:W-:-:S02]  /*66c0*/  VIADD R8, R24, 0x86 ;  /* 0x0000008618087836 */ /* 0x000fc40000000000 */
[----:B0-----:R-:W-:Y:S02]  /*66d0*/  IMAD.MOV.U32 R3, RZ, RZ, R9 ;  /* 0x000000ffff037224 */ /* 0x001fe400078e0009 */
[--C-:B------:R-:W-:Y:S01]  /*66e0*/  @!P6 IMAD.IADD R11, R11, 0x1, -R12.reuse ;  /* 0x000000010b0be824 */ /* 0x100fe200078e0a0c */
[----:B------:R-:W-:Y:S01]  /*66f0*/  ISETP.GT.U32.AND P6, PT, R12, R5, PT ;  /* 0x000000050c00720c */ /* 0x000fe20003fc4070 */
[----:B------:R-:W-:Y:S01]  /*6700*/  VIADD R7, R24, 0x87 ;  /* 0x0000008718077836 */ /* 0x000fe20000000000 */
[----:B------:R-:W-:Y:S01]  /*6710*/  IABS R17, R8 ;  /* 0x0000000800117213 */ /* 0x000fe20000000000 */
[----:B------:R-:W-:Y:S01]  /*6720*/  @!P1 IMAD.MOV R3, RZ, RZ, -R3 ;  /* 0x000000ffff039224 */ /* 0x000fe200078e0a03 */
[----:B------:R-:W-:Y:S01]  /*6730*/  ISETP.GE.AND P1, PT, R6, RZ, PT ;  /* 0x000000ff0600720c */ /* 0x000fe20003f26270 */
[----:B------:R-:W-:Y:S01]  /*6740*/  @!P4 IMAD.IADD R13, R13, 0x1, -R12 ;  /* 0x000000010d0dc824 */ /* 0x000fe200078e0a0c */
[----:B------:R-:W-:Y:S01]  /*6750*/  IABS R14, R7 ;  /* 0x00000007000e7213 */ /* 0x000fe20000000000 */
[----:B------:R-:W-:Y:S01]  /*6760*/  IMAD.HI.U32 R19, R4, R17, RZ ;  /* 0x0000001104137227 */ /* 0x000fe200078e00ff */
[----:B------:R0:W-:Y:S03]  /*6770*/  STL [R1+0x26c], R3 ;  /* 0x00026c0301007387 */ /* 0x0001e60000100800 */
[----:B------:R-:W-:-:S02]  /*6780*/  VIADD R6, R24, 0x84 ;  /* 0x0000008418067836 */ /* 0x000fc40000000000 */
[----:B------:R-:W-:Y:S01]  /*6790*/  @!P6 IMAD.IADD R5, R5, 0x1, -R12 ;  /* 0x000000010505e824 */ /* 0x000fe200078e0a0c */
[----:B------:R-:W-:Y:S01]  /*67a0*/  ISETP.GT.U32.AND P6, PT, R12, R13, PT ;  /* 0x0000000d0c00720c */ /* 0x000fe20003fc4070 */
[----:B------:R-:W-:Y:S01]  /*67b0*/  IMAD.HI.U32 R0, R4, R14, RZ ;  /* 0x0000000e04007227 */ /* 0x000fe200078e00ff */
[----:B------:R-:W-:-:S03]  /*67c0*/  IABS R15, R6 ;  /* 0x00000006000f7213 */ /* 0x000fc60000000000 */
[----:B0-----:R-:W-:Y:S02]  /*67d0*/  IMAD.MOV.U32 R3, RZ, RZ, R20 ;  /* 0x000000ffff037224 */ /* 0x001fe400078e0014 */
[----:B------:R-:W-:Y:S02]  /*67e0*/  IMAD.MOV R19, RZ, RZ, -R19 ;  /* 0x000000ffff137224 */ /* 0x000fe400078e0a13 */
[----:B------:R-:W-:Y:S02]  /*67f0*/  VIADD R9, R24, 0x85 ;  /* 0x0000008518097836 */ /* 0x000fe40000000000 */
[----:B------:R-:W-:Y:S01]  /*6800*/  @!P2 IMAD.MOV R3, RZ, RZ, -R3 ;  /* 0x000000ffff03a224 */ /* 0x000fe200078e0a03 */
[----:B------:R-:W-:Y:S01]  /*6810*/  ISETP.GE.AND P2, PT, R7, RZ, PT ;  /* 0x000000ff0700720c */ /* 0x000fe20003f46270 */
[----:B------:R-:W-:Y:S01]  /*6820*/  IMAD.MOV R0, RZ, RZ, -R0 ;  /* 0x000000ffff007224 */ /* 0x000fe200078e0a00 */
[----:B------:R-:W-:Y:S01]  /*6830*/  IABS R18, R9 ;  /* 0x0000000900127213 */ /* 0x000fe20000000000 */
[C---:B------:R-:W-:Y:S01]  /*6840*/  IMAD R17, R12.reuse, R19, R17 ;  /* 0x000000130c117224 */ /* 0x040fe200078e0211 */
[----:B------:R0:W-:Y:S01]  /*6850*/  STL [R1+0x268], R3 ;  /* 0x0002680301007387 */ /* 0x0001e20000100800 */
[----:B------:R-:W-:-:S02]  /*6860*/  IMAD R14, R12, R0, R14 ;  /* 0x000000000c0e7224 */ /* 0x000fc400078e020e */
[----:B------:R-:W-:Y:S01]  /*6870*/  @!P6 IMAD.IADD R13, R13, 0x1, -R12 ;  /* 0x000000010d0de824 */ /* 0x000fe200078e0a0c */
[----:B------:R-:W-:Y:S01]  /*6880*/  ISETP.GT.U32.AND P6, PT, R12, R17, PT ;  /* 0x000000110c00720c */ /* 0x000fe20003fc4070 */
[----:B------:R-:W-:Y:S01]  /*6890*/  IMAD.HI.U32 R16, R4, R18, RZ ;  /* 0x0000001204107227 */ /* 0x000fe200078e00ff */
[----:B------:R-:W-:-:S03]  /*68a0*/  ISETP.GT.U32.AND P4, PT, R12, R14, PT ;  /* 0x0000000e0c00720c */ /* 0x000fc60003f84070 */
[----:B------:R-:W-:Y:S02]  /*68b0*/  IMAD.MOV R16, RZ, RZ, -R16 ;  /* 0x000000ffff107224 */ /* 0x000fe400078e0a10 */
[----:B0-----:R-:W-:Y:S02]  /*68c0*/  IMAD.MOV.U32 R3, RZ, RZ, R10 ;  /* 0x000000ffff037224 */ /* 0x001fe400078e000a */
[----:B------:R-:W-:-:S04]  /*68d0*/  IMAD.HI.U32 R10, R4, R15, RZ ;  /* 0x0000000f040a7227 */ /* 0x000fc800078e00ff */
[----:B------:R-:W-:Y:S01]  /*68e0*/  @!P3 IMAD.MOV R3, RZ, RZ, -R3 ;  /* 0x000000ffff03b224 */ /* 0x000fe200078e0a03 */
[C---:B------:R-:W-:Y:S01]  /*68f0*/  ISETP.GT.U32.AND P3, PT, R12.reuse, R5, PT ;  /* 0x000000050c00720c */ /* 0x040fe20003f64070 */
[----:B------:R-:W-:Y:S02]  /*6900*/  IMAD.MOV R10, RZ, RZ, -R10 ;  /* 0x000000ffff0a7224 */ /* 0x000fe400078e0a0a */
[C---:B------:R-:W-:Y:S01]  /*6910*/  IMAD R18, R12.reuse, R16, R18 ;  /* 0x000000100c127224 */ /* 0x040fe200078e0212 */
[----:B------:R0:W-:Y:S01]  /*6920*/  STL [R1+0x264], R3 ;  /* 0x0002640301007387 */ /* 0x0001e20000100800 */
[C---:B------:R-:W-:Y:S02]  /*6930*/  IMAD R15, R12.reuse, R10, R15 ;  /* 0x0000000a0c0f7224 */ /* 0x040fe400078e020f */
[----:B------:R-:W-:Y:S02]  /*6940*/  IMAD.MOV.U32 R16, RZ, RZ, R11 ;  /* 0x000000ffff107224 */ /* 0x000fe400078e000b */
[----:B------:R-:W-:Y:S01]  /*6950*/  @!P6 IMAD.IADD R17, R17, 0x1, -R12 ;  /* 0x000000011111e824 */ /* 0x000fe200078e0a0c */
[----:B------:R-:W-:Y:S01]  /*6960*/  ISETP.GT.U32.AND P6, PT, R12, R15, PT ;  /* 0x0000000f0c00720c */ /* 0x000fe20003fc4070 */
[----:B------:R-:W-:Y:S01]  /*6970*/  @!P0 IMAD.MOV R16, RZ, RZ, -R16 ;  /* 0x000000ffff108224 */ /* 0x000fe200078e0a10 */
[----:B------:R-:W-:Y:S01]  /*6980*/  ISETP.GE.AND P0, PT, R8, RZ, PT ;  /* 0x000000ff0800720c */ /* 0x000fe20003f06270 */
[----:B------:R-:W-:-:S02]  /*6990*/  @!P4 IMAD.IADD R14, R14, 0x1, -R12 ;  /* 0x000000010e0ec824 */ /* 0x000fc400078e0a0c */
[----:B0-----:R-:W-:Y:S01]  /*69a0*/  IMAD.MOV.U32 R3, RZ, RZ, R13 ;  /* 0x000000ffff037224 */ /* 0x001fe200078e000d */
[----:B------:R0:W-:Y:S01]  /*69b0*/  STL [R1+0x260], R16 ;  /* 0x0002601001007387 */ /* 0x0001e20000100800 */
[----:B------:R-:W-:Y:S01]  /*69c0*/  VIADD R0, R24, 0x83 ;  /* 0x0000008318007836 */ /* 0x000fe20000000000 */
[C---:B------:R-:W-:Y:S01]  /*69d0*/  ISETP.GT.U32.AND P4, PT, R12.reuse, R14, PT ;  /* 0x0000000e0c00720c */ /* 0x040fe20003f84070 */
[----:B------:R-:W-:Y:S01]  /*69e0*/  @!P5 IMAD.MOV R3, RZ, RZ, -R3 ;  /* 0x000000ffff03d224 */ /* 0x000fe200078e0a03 */
[----:B------:R-:W-:Y:S01]  /*69f0*/  ISETP.GT.U32.AND P5, PT, R12, R18, PT ;  /* 0x000000120c00720c */ /* 0x000fe20003fa4070 */
[--C-:B------:R-:W-:Y:S01]  /*6a00*/  @!P3 IMAD.IADD R5, R5, 0x1, -R12.reuse ;  /* 0x000000010505b824 */ /* 0x100fe200078e0a0c */
[----:B------:R-:W-:Y:S01]  /*6a10*/  IABS R7, R0 ;  /* 0x0000000000077213 */ /* 0x000fe20000000000 */
[----:B------:R-:W-:Y:S01]  /*6a20*/  @!P6 IMAD.IADD R15, R15, 0x1, -R12 ;  /* 0x000000010f0fe824 */ /* 0x000fe200078e0a0c */
[----:B------:R1:W-:Y:S01]  /*6a30*/  STL [R1+0x254], R3 ;  /* 0x0002540301007387 */ /* 0x0003e20000100800 */
[C---:B------:R-:W-:Y:S01]  /*6a40*/  VIADD R10, R24.reuse, 0x80 ;  /* 0x00000080180a7836 */ /* 0x040fe20000000000 */
[----:B------:R-:W-:Y:S01]  /*6a50*/  ISETP.GE.AND P3, PT, R9, RZ, PT ;  /* 0x000000ff0900720c */ /* 0x000fe20003f66270 */
[----:B0-----:R-:W-:Y:S01]  /*6a60*/  VIADD R16, R24, 0x82 ;  /* 0x0000008218107836 */ /* 0x001fe20000000000 */
[----:B------:R-:W-:Y:S01]  /*6a70*/  ISETP.GT.U32.AND P6, PT, R12, R15, PT ;  /* 0x0000000f0c00720c */ /* 0x000fe20003fc4070 */
[----:B------:R-:W-:Y:S01]  /*6a80*/  IMAD.HI.U32 R11, R4, R7, RZ ;  /* 0x00000007040b7227 */ /* 0x000fe200078e00ff */
[----:B------:R-:W-:-:S03]  /*6a90*/  IABS R13, R10 ;  /* 0x0000000a000d7213 */ /* 0x000fc60000000000 */
[----:B------:R-:W-:Y:S02]  /*6aa0*/  IMAD.MOV R11, RZ, RZ, -R11 ;  /* 0x000000ffff0b7224 */ /* 0x000fe400078e0a0b */
[----:B-1----:R-:W-:Y:S01]  /*6ab0*/  IMAD.MOV.U32 R3, RZ, RZ, R5 ;  /* 0x000000ffff037224 */ /* 0x002fe200078e0005 */
[----:B------:R-:W-:Y:S01]  /*6ac0*/  IABS R5, R16 ;  /* 0x0000001000057213 */ /* 0x000fe20000000000 */
[----:B------:R-:W-:Y:S01]  /*6ad0*/  @!P4 IMAD.IADD R14, R14, 0x1, -R12 ;  /* 0x000000010e0ec824 */ /* 0x000fe200078e0a0c */
[----:B------:R-:W-:Y:S01]  /*6ae0*/  ISETP.GE.AND P4, PT, R6, RZ, PT ;  /* 0x000000ff0600720c */ /* 0x000fe20003f86270 */
[----:B------:R-:W-:Y:S01]  /*6af0*/  @!P1 IMAD.MOV R3, RZ, RZ, -R3 ;  /* 0x000000ffff039224 */ /* 0x000fe200078e0a03 */
[----:B------:R-:W-:Y:S01]  /*6b00*/  ISETP.GT.U32.AND P1, PT, R12, R17, PT ;  /* 0x000000110c00720c */ /* 0x000fe20003f24070 */
[----:B------:R-:W-:-:S03]  /*6b10*/  IMAD.HI.U32 R8, R4, R5, RZ ;  /* 0x0000000504087227 */ /* 0x000fc600078e00ff */
[----:B------:R0:W-:Y:S01]  /*6b20*/  STL [R1+0x250], R3 ;  /* 0x0002500301007387 */ /* 0x0001e20000100800 */
[----:B------:R-:W-:Y:S02]  /*6b30*/  IMAD R6, R12, R11, R7 ;  /* 0x0000000b0c067224 */ /* 0x000fe400078e0207 */
[----:B------:R-:W-:Y:S02]  /*6b40*/  IMAD.MOV R8, RZ, RZ, -R8 ;  /* 0x000000ffff087224 */ /* 0x000fe400078e0a08 */
[--C-:B------:R-:W-:Y:S02]  /*6b50*/  @!P5 IMAD.IADD R18, R18, 0x1, -R12.reuse ;  /* 0x000000011212d824 */ /* 0x100fe400078e0a0c */
[C---:B------:R-:W-:Y:S02]  /*6b60*/  IMAD R5, R12.reuse, R8, R5 ;  /* 0x000000080c057224 */ /* 0x040fe400078e0205 */
[--C-:B------:R-:W-:Y:S01]  /*6b70*/  @!P1 IMAD.IADD R17, R17, 0x1, -R12.reuse ;  /* 0x0000000111119824 */ /* 0x100fe200078e0a0c */
[C---:B------:R-:W-:Y:S01]  /*6b80*/  ISETP.GT.U32.AND P1, PT, R12.reuse, R6, PT ;  /* 0x000000060c00720c */ /* 0x040fe20003f24070 */
[----:B------:R-:W-:Y:S01]  /*6b90*/  @!P6 IMAD.IADD R15, R15, 0x1, -R12 ;  /* 0x000000010f0fe824 */ /* 0x000fe200078e0a0c */
[----:B------:R-:W-:Y:S01]  /*6ba0*/  ISETP.GT.U32.AND P5, PT, R12, R18, PT ;  /* 0x000000120c00720c */ /* 0x000fe20003fa4070 */
[----:B------:R-:W-:Y:S01]  /*6bb0*/  VIADD R7, R24, 0x81 ;  /* 0x0000008118077836 */ /* 0x000fe20000000000 */
[----:B------:R-:W-:Y:S01]  /*6bc0*/  ISETP.GT.U32.AND P6, PT, R12, R5, PT ;  /* 0x000000050c00720c */ /* 0x000fe20003fc4070 */
[----:B------:R-:W-:-:S02]  /*6bd0*/  VIADD R11, R24, 0x7f ;  /* 0x0000007f180b7836 */ /* 0x000fc40000000000 */
[----:B------:R-:W-:Y:S01]  /*6be0*/  IMAD.MOV.U32 R21, RZ, RZ, R14 ;  /* 0x000000ffff157224 */ /* 0x000fe200078e000e */
[----:B------:R-:W-:Y:S01]  /*6bf0*/  IABS R19, R7 ;  /* 0x0000000700137213 */ /* 0x000fe20000000000 */
[----:B0-----:R-:W-:Y:S01]  /*6c00*/  IMAD.MOV.U32 R3, RZ, RZ, R17 ;  /* 0x000000ffff037224 */ /* 0x001fe200078e0011 */
[----:B------:R-:W-:Y:S01]  /*6c10*/  IABS R9, R11 ;  /* 0x0000000b00097213 */ /* 0x000fe20000000000 */
[----:B------:R-:W-:Y:S02]  /*6c20*/  @!P2 IMAD.MOV R21, RZ, RZ, -R21 ;  /* 0x000000ffff15a224 */ /* 0x000fe400078e0a15 */
[--C-:B------:R-:W-:Y:S01]  /*6c30*/  @!P1 IMAD.IADD R6, R6, 0x1, -R12.reuse ;  /* 0x0000000106069824 */ /* 0x100fe200078e0a0c */
[----:B------:R-:W-:Y:S01]  /*6c40*/  ISETP.GE.AND P1, PT, R16, RZ, PT ;  /* 0x000000ff1000720c */ /* 0x000fe20003f26270 */
[----:B------:R-:W-:Y:S01]  /*6c50*/  IMAD.HI.U32 R20, R4, R19, RZ ;  /* 0x0000001304147227 */ /* 0x000fe200078e00ff */
[----:B------:R-:W-:Y:S03]  /*6c60*/  STL [R1+0x24c], R21 ;  /* 0x00024c1501007387 */ /* 0x000fe60000100800 */
[--C-:B------:R-:W-:Y:S01]  /*6c70*/  @!P5 IMAD.IADD R18, R18, 0x1, -R12.reuse ;  /* 0x000000011212d824 */ /* 0x100fe200078e0a0c */
[----:B------:R-:W-:Y:S01]  /*6c80*/  ISETP.GE.AND P5, PT, R0, RZ, PT ;  /* 0x000000ff0000720c */ /* 0x000fe20003fa6270 */
[----:B------:R-:W-:Y:S01]  /*6c90*/  @!P6 IMAD.IADD R5, R5, 0x1, -R12 ;  /* 0x000000010505e824 */ /* 0x000fe200078e0a0c */
[----:B------:R-:W-:Y:S01]  /*6ca0*/  ISETP.GT.U32.AND P6, PT, R12, R6, PT ;  /* 0x000000060c00720c */ /* 0x000fe20003fc4070 */
[----:B------:R-:W-:-:S03]  /*6cb0*/  IMAD.HI.U32 R0, R4, R13, RZ ;  /* 0x0000000d04007227 */ /* 0x000fc600078e00ff */
[----:B------:R-:W-:Y:S01]  /*6cc0*/  ISETP.GT.U32.AND P2, PT, R12, R5, PT ;  /* 0x000000050c00720c */ /* 0x000fe20003f44070 */
[----:B------:R-:W-:Y:S02]  /*6cd0*/  IMAD.MOV R20, RZ, RZ, -R20 ;  /* 0x000000ffff147224 */ /* 0x000fe400078e0a14 */
[----:B------:R-:W-:Y:S02]  /*6ce0*/  @!P0 IMAD.MOV R3, RZ, RZ, -R3 ;  /* 0x000000ffff038224 */ /* 0x000fe400078e0a03 */
[----:B------:R-:W-:-:S03]  /*6cf0*/  IMAD.HI.U32 R8, R4, R9, RZ ;  /* 0x0000000904087227 */ /* 0x000fc600078e00ff */
[----:B------:R0:W-:Y:S01]  /*6d00*/  STL [R1+0x244], R3 ;  /* 0x0002440301007387 */ /* 0x0001e20000100800 */
[----:B------:R-:W-:Y:S02]  /*6d10*/  IMAD.MOV R0, RZ, RZ, -R0 ;  /* 0x000000ffff007224 */ /* 0x000fe400078e0a00 */
[C---:B------:R-:W-:Y:S02]  /*6d20*/  IMAD R16, R12.reuse, R20, R19 ;  /* 0x000000140c107224 */ /* 0x040fe400078e0213 */
[----:B------:R-:W-:Y:S02]  /*6d30*/  IMAD.MOV R8, RZ, RZ, -R8 ;  /* 0x000000ffff087224 */ /* 0x000fe400078e0a08 */
[C---:B------:R-:W-:Y:S01]  /*6d40*/  IMAD R13, R12.reuse, R0, R13 ;  /* 0x000000000c0d7224 */ /* 0x040fe200078e020d */
[----:B------:R-:W-:Y:S01]  /*6d50*/  ISETP.GT.U32.AND P0, PT, R12, R16, PT ;  /* 0x000000100c00720c */ /* 0x000fe20003f04070 */
[----:B------:R-:W-:Y:S02]  /*6d60*/  VIADD R0, R24, 0x7e ;  /* 0x0000007e18007836 */ /* 0x000fe40000000000 */
[----:B0-----:R-:W-:-:S02]  /*6d70*/  IMAD.MOV.U32 R3, RZ, RZ, R15 ;  /* 0x000000ffff037224 */ /* 0x001fc400078e000f */
[----:B------:R-:W-:Y:S01]  /*6d80*/  @!P3 IMAD.MOV R18, RZ, RZ, -R18 ;  /* 0x000000ffff12b224 */ /* 0x000fe200078e0a12 */
[----:B------:R-:W-:Y:S01]  /*6d90*/  IABS R14, R0 ;  /* 0x00000000000e7213 */ /* 0x000fe20000000000 */
[C---:B------:R-:W-:Y:S01]  /*6da0*/  IMAD R9, R12.reuse, R8, R9 ;  /* 0x000000080c097224 */ /* 0x040fe200078e0209 */
[----:B------:R-:W-:Y:S01]  /*6db0*/  ISETP.GT.U32.AND P3, PT, R12, R13, PT ;  /* 0x0000000d0c00720c */ /* 0x000fe20003f64070 */
[----:B------:R-:W-:Y:S01]  /*6dc0*/  @!P4 IMAD.MOV R3, RZ, RZ, -R3 ;  /* 0x000000ffff03c224 */ /* 0x000fe200078e0a03 */
[----:B------:R-:W-:Y:S01]  /*6dd0*/  STL [R1+0x240], R18 ;  /* 0x0002401201007387 */ /* 0x000fe20000100800 */
[----:B------:R-:W-:Y:S01]  /*6de0*/  @!P6 IMAD.IADD R6, R6, 0x1, -R12 ;  /* 0x000000010606e824 */ /* 0x000fe200078e0a0c */
[----:B------:R-:W-:Y:S01]  /*6df0*/  ISETP.GT.U32.AND P6, PT, R12, R9, PT ;  /* 0x000000090c00720c */ /* 0x000fe20003fc4070 */
[----:B------:R-:W-:Y:S01]  /*6e00*/  IMAD.HI.U32 R15, R4, R14, RZ ;  /* 0x0000000e040f7227 */ /* 0x000fe200078e00ff */
[----:B------:R0:W-:Y:S01]  /*6e10*/  STL [R1+0x23c], R3 ;  /* 0x00023c0301007387 */ /* 0x0001e20000100800 */
[----:B------:R-:W-:-:S02]  /*6e20*/  ISETP.GE.AND P4, PT, R7, RZ, PT ;  /* 0x000000ff0700720c */ /* 0x000fc40003f86270 */
[----:B------:R-:W-:Y:S02]  /*6e30*/  IMAD.MOV R15, RZ, RZ, -R15 ;  /* 0x000000ffff0f7224 */ /* 0x000fe400078e0a0f */
[--C-:B------:R-:W-:Y:S01]  /*6e40*/  @!P2 IMAD.IADD R5, R5, 0x1, -R12.reuse ;  /* 0x000000010505a824 */ /* 0x100fe200078e0a0c */
[----:B------:R-:W-:Y:S01]  /*6e50*/  ISETP.GE.AND P2, PT, R10, RZ, PT ;  /* 0x000000ff0a00720c */ /* 0x000fe20003f46270 */
[----:B------:R-:W-:Y:S01]  /*6e60*/  @!P0 IMAD.IADD R16, R16, 0x1, -R12 ;  /* 0x0000000110108824 */ /* 0x000fe200078e0a0c */
[----:B------:R-:W-:Y:S01]  /*6e70*/  ISETP.GE.AND P0, PT, R11, RZ, PT ;  /* 0x000000ff0b00720c */ /* 0x000fe20003f06270 */
[----:B------:R-:W-:Y:S02]  /*6e80*/  VIADD R8, R24, 0x7d ;  /* 0x0000007d18087836 */ /* 0x000fe40000000000 */
[----:B0-----:R-:W-:Y:S02]  /*6e90*/  IMAD.MOV.U32 R3, RZ, RZ, R6 ;  /* 0x000000ffff037224 */ /* 0x001fe400078e0006 */
[----:B------:R-:W-:Y:S01]  /*6ea0*/  IMAD R10, R12, R15, R14 ;  /* 0x0000000f0c0a7224 */ /* 0x000fe200078e020e */
[----:B------:R-:W-:Y:S01]  /*6eb0*/  IABS R17, R8 ;  /* 0x0000000800117213 */ /* 0x000fe20000000000 */
[----:B------:R-:W-:-:S02]  /*6ec0*/  @!P5 IMAD.MOV R3, RZ, RZ, -R3 ;  /* 0x000000ffff03d224 */ /* 0x000fc400078e0a03 */
[--C-:B------:R-:W-:Y:S01]  /*6ed0*/  @!P3 IMAD.IADD R13, R13, 0x1, -R12.reuse ;  /* 0x000000010d0db824 */ /* 0x100fe200078e0a0c */
[C---:B------:R-:W-:Y:S01]  /*6ee0*/  ISETP.GT.U32.AND P3, PT, R12.reuse, R16, PT ;  /* 0x000000100c00720c */ /* 0x040fe20003f64070 */
[----:B------:R-:W-:Y:S01]  /*6ef0*/  @!P6 IMAD.IADD R9, R9, 0x1, -R12 ;  /* 0x000000010909e824 */ /* 0x000fe200078e0a0c */
[----:B------:R0:W-:Y:S01]  /*6f00*/  STL [R1+0x238], R3 ;  /* 0x0002380301007387 */ /* 0x0001e20000100800 */
[----:B------:R-:W-:Y:S01]  /*6f10*/  IMAD.MOV.U32 R7, RZ, RZ, R17 ;  /* 0x000000ffff077224 */ /* 0x000fe200078e0011 */
[----:B------:R-:W-:Y:S01]  /*6f20*/  ISETP.GT.U32.AND P6, PT, R12, R13, PT ;  /* 0x0000000d0c00720c */ /* 0x000fe20003fc4070 */
[----:B------:R-:W-:Y:S01]  /*6f30*/  VIADD R6, R24, 0x7b ;  /* 0x0000007b18067836 */ /* 0x000fe20000000000 */
[----:B------:R-:W-:Y:S01]  /*6f40*/  ISETP.GT.U32.AND P5, PT, R12, R9, PT ;  /* 0x000000090c00720c */ /* 0x000fe20003fa4070 */
[----:B------:R-:W-:-:S04]  /*6f50*/  IMAD.HI.U32 R11, R4, R7, RZ ;  /* 0x00000007040b7227 */ /* 0x000fc800078e00ff */
[----:B------:R-:W-:Y:S02]  /*6f60*/  IMAD.MOV R11, RZ, RZ, -R11 ;  /* 0x000000ffff0b7224 */ /* 0x000fe400078e0a0b */
[----:B0-----:R-:W-:Y:S02]  /*6f70*/  IMAD.MOV.U32 R3, RZ, RZ, R5 ;  /* 0x000000ffff037224 */ /* 0x001fe400078e0005 */
[--C-:B------:R-:W-:Y:S01]  /*6f80*/  @!P3 IMAD.IADD R16, R16, 0x1, -R12.reuse ;  /* 0x000000011010b824 */ /* 0x100fe200078e0a0c */
[----:B------:R-:W-:Y:S01]  /*6f90*/  ISETP.GE.AND P3, PT, R0, RZ, PT ;  /* 0x000000ff0000720c */ /* 0x000fe20003f66270 */
[----:B------:R-:W-:Y:S01]  /*6fa0*/  @!P1 IMAD.MOV R3, RZ, RZ, -R3 ;  /* 0x000000ffff039224 */ /* 0x000fe200078e0a03 */
[----:B------:R-:W-:Y:S01]  /*6fb0*/  ISETP.GT.U32.AND P1, PT, R12, R10, PT ;  /* 0x0000000a0c00720c */ /* 0x000fe20003f24070 */
[----:B------:R-:W-:Y:S01]  /*6fc0*/  @!P5 IMAD.IADD R9, R9, 0x1, -R12 ;  /* 0x000000010909d824 */ /* 0x000fe200078e0a0c */
[----:B------:R-:W-:Y:S01]  /*6fd0*/  IABS R0, R6 ;  /* 0x0000000600007213 */ /* 0x000fe20000000000 */
[----:B------:R-:W-:Y:S01]  /*6fe0*/  VIADD R14, R24, 0x7c ;  /* 0x0000007c180e7836 */ /* 0x000fe20000000000 */
[----:B------:R0:W-:Y:S01]  /*6ff0*/  STL [R1+0x230], R3 ;  /* 0x0002300301007387 */ /* 0x0001e20000100800 */
[----:B------:R-:W-:Y:S01]  /*7000*/  ISETP.GE.AND P5, PT, R8, RZ, PT ;  /* 0x000000ff0800720c */ /* 0x000fe20003fa6270 */
[----:B------:R-:W-:-:S02]  /*7010*/  IMAD R7, R12, R11, R7 ;  /* 0x0000000b0c077224 */ /* 0x000fc400078e0207 */
[----:B------:R-:W-:Y:S01]  /*7020*/  VIADD R8, R24, 0x7a ;  /* 0x0000007a18087836 */ /* 0x000fe20000000000 */
[----:B------:R-:W-:Y:S01]  /*7030*/  IABS R5, R14 ;  /* 0x0000000e00057213 */ /* 0x000fe20000000000 */
[----:B------:R-:W-:-:S04]  /*7040*/  IMAD.HI.U32 R11, R4, R0, RZ ;  /* 0x00000000040b7227 */ /* 0x000fc800078e00ff */
        /* <DEDUP_REMOVED lines=8> */
[----:B------:R-:W-:Y:S02]  /*70d0*/  IMAD.MOV R11, RZ, RZ, -R11 ;  /* 0x000000ffff0b7224 */ /* 0x000fe400078e0a0b */
[----:B------:R-:W-:Y:S01]  /*70e0*/  IMAD.HI.U32 R15, R4, R5, RZ ;  /* 0x00000005040f7227 */ /* 0x000fe200078e00ff */
[----:B------:R0:W-:Y:S03]  /*70f0*/  STL [R1+0x22c], R3 ;  /* 0x00022c0301007387 */ /* 0x0001e60000100800 */
[----:B------:R-:W-:-:S02]  /*7100*/  IMAD R0, R12, R11, R0 ;  /* 0x0000000b0c007224 */ /* 0x000fc400078e0200 */
[----:B------:R-:W-:-:S04]  /*7110*/  IMAD.HI.U32 R11, R4, R14, RZ ;  /* 0x0000000e040b7227 */ /* 0x000fc800078e00ff */
[----:B------:R-:W-:Y:S02]  /*7120*/  @!P2 IMAD.MOV R13, RZ, RZ, -R13 ;  /* 0x000000ffff0da224 */ /* 0x000fe400078e0a0d */
[----:B------:R-:W-:Y:S02]  /*7130*/  IMAD.MOV R11, RZ, RZ, -R11 ;  /* 0x000000ffff0b7224 */ /* 0x000fe400078e0a0b */
[----:B------:R-:W-:Y:S01]  /*7140*/  @!P4 IMAD.IADD R10, R10, 0x1, -R12 ;  /* 0x000000010a0ac824 */ /* 0x000fe200078e0a0c */
[----:B------:R1:W-:Y:S01]  /*7150*/  STL [R1+0x228], R13 ;  /* 0x0002280d01007387 */ /* 0x0003e20000100800 */
[----:B------:R-:W-:Y:S01]  /*7160*/  IMAD.MOV R15, RZ, RZ, -R15 ;  /* 0x000000ffff0f7224 */ /* 0x000fe200078e0a0f */
[C---:B------:R-:W-:Y:S01]  /*7170*/  ISETP.GT.U32.AND P4, PT, R12.reuse, R0, PT ;  /* 0x000000000c00720c */ /* 0x040fe20003f84070 */
[----:B------:R-:W-:Y:S02]  /*7180*/  IMAD R14, R12, R11, R14 ;  /* 0x0000000b0c0e7224 */ /* 0x000fe400078e020e */
[----:B------:R-:W-:-:S02]  /*7190*/  @!P6 IMAD.IADD R7, R7, 0x1, -R12 ;  /* 0x000000010707e824 */ /* 0x000fc400078e0a0c */
[C---:B------:R-:W-:Y:S02]  /*71a0*/  IMAD R5, R12.reuse, R15, R5 ;  /* 0x0000000f0c057224 */ /* 0x040fe400078e0205 */
[----:B0-----:R-:W-:Y:S01]  /*71b0*/  IMAD.MOV.U32 R3, RZ, RZ, R9 ;  /* 0x000000ffff037224 */ /* 0x001fe200078e0009 */
[C---:B------:R-:W-:Y:S01]  /*71c0*/  ISETP.GT.U32.AND P6, PT, R12.reuse, R7, PT ;  /* 0x000000070c00720c */ /* 0x040fe20003fc4070 */
        /* <DEDUP_REMOVED lines=9> */
[----:B------:R-:W-:Y:S01]  /*7260*/  VIADD R6, R24, 0x79 ;  /* 0x0000007918067836 */ /* 0x000fe20000000000 */
[----:B------:R0:W-:Y:S01]  /*7270*/  STL [R1+0x224], R3 ;  /* 0x0002240301007387 */ /* 0x0001e20000100800 */
[--C-:B------:R-:W-:Y:S01]  /*7280*/  @!P6 IMAD.IADD R7, R7, 0x1, -R12.reuse ;  /* 0x000000010707e824 */ /* 0x100fe200078e0a0c */
[----:B------:R-:W-:Y:S01]  /*7290*/  ISETP.GT.U32.AND P4, PT, R12, R0, PT ;  /* 0x000000000c00720c */ /* 0x000fe20003f84070 */
[--C-:B------:R-:W-:Y:S01]  /*72a0*/  @!P2 IMAD.IADD R5, R5, 0x1, -R12.reuse ;  /* 0x000000010505a824 */ /* 0x100fe200078e0a0c */
[----:B------:R-:W-:Y:S01]  /*72b0*/  IABS R20, R6 ;  /* 0x0000000600147213 */ /* 0x000fe20000000000 */
[----:B------:R-:W-:Y:S01]  /*72c0*/  STL [R1+0x220], R13 ;  /* 0x0002200d01007387 */ /* 0x000fe20000100800 */
[----:B------:R-:W-:Y:S01]  /*72d0*/  ISETP.GE.AND P6, PT, R8, RZ, PT ;  /* 0x000000ff0800720c */ /* 0x000fe20003fc6270 */
[----:B------:R-:W-:Y:S01]  /*72e0*/  @!P3 IMAD.IADD R14, R14, 0x1, -R12 ;  /* 0x000000010e0eb824 */ /* 0x000fe200078e0a0c */
[----:B------:R-:W-:Y:S01]  /*72f0*/  ISETP.GT.U32.AND P2, PT, R12, R5, PT ;  /* 0x000000050c00720c */ /* 0x000fe20003f44070 */
[----:B------:R-:W-:-:S03]  /*7300*/  IMAD.HI.U32 R10, R4, R20, RZ ;  /* 0x00000014040a7227 */ /* 0x000fc600078e00ff */
[----:B------:R-:W-:Y:S01]  /*7310*/  ISETP.GT.U32.AND P3, PT, R12, R14, PT ;  /* 0x0000000e0c00720c */ /* 0x000fe20003f64070 */
[----:B0-----:R-:W-:Y:S02]  /*7320*/  IMAD.MOV.U32 R3, RZ, RZ, R7 ;  /* 0x000000ffff037224 */ /* 0x001fe400078e0007 */
[----:B------:R-:W-:-:S04]  /*7330*/  IMAD.HI.U32 R7, R4, R21, RZ ;  /* 0x0000001504077227 */ /* 0x000fc800078e00ff */
[----:B------:R-:W-:Y:S02]  /*7340*/  IMAD.MOV R7, RZ, RZ, -R7 ;  /* 0x000000ffff077224 */ /* 0x000fe400078e0a07 */
[----:B------:R-:W-:Y:S02]  /*7350*/  VIADD R8, R24, 0x77 ;  /* 0x0000007718087836 */ /* 0x000fe40000000000 */
[----:B------:R-:W-:Y:S02]  /*7360*/  IMAD R21, R12, R7, R21 ;  /* 0x000000070c157224 */ /* 0x000fe400078e0215 */
[--C-:B------:R-:W-:Y:S01]  /*7370*/  @!P3 IMAD.IADD R14, R14, 0x1, -R12.reuse ;  /* 0x000000010e0eb824 */ /* 0x100fe200078e0a0c */
[----:B------:R-:W-:Y:S01]  /*7380*/  IABS R19, R8 ;  /* 0x0000000800137213 */ /* 0x000fe20000000000 */
[----:B------:R-:W-:Y:S01]  /*7390*/  @!P2 IMAD.IADD R5, R5, 0x1, -R12 ;  /* 0x000000010505a824 */ /* 0x000fe200078e0a0c */
[----:B------:R-:W-:Y:S01]  /*73a0*/  ISETP.GT.U32.AND P3, PT, R12, R21, PT ;  /* 0x000000150c00720c */ /* 0x000fe20003f64070 */
[----:B------:R-:W-:Y:S01]  /*73b0*/  @!P5 IMAD.MOV R3, RZ, RZ, -R3 ;  /* 0x000000ffff03d224 */ /* 0x000fe200078e0a03 */
[----:B------:R-:W-:Y:S01]  /*73c0*/  ISETP.GE.AND P2, PT, R9, RZ, PT ;  /* 0x000000ff0900720c */ /* 0x000fe20003f46270 */
[----:B------:R-:W-:Y:S01]  /*73d0*/  IMAD.MOV R9, RZ, RZ, -R10 ;  /* 0x000000ffff097224 */ /* 0x000fe200078e0a0a */
[----:B------:R-:W-:Y:S01]  /*73e0*/  ISETP.GE.AND P5, PT, R6, RZ, PT ;  /* 0x000000ff0600720c */ /* 0x000fe20003fa6270 */
[----:B------:R-:W-:Y:S01]  /*73f0*/  @!P4 IMAD.IADD R0, R0, 0x1, -R12 ;  /* 0x000000010000c824 */ /* 0x000fe200078e0a0c */
[----:B------:R0:W-:Y:S01]  /*7400*/  STL [R1+0x21c], R3 ;  /* 0x00021c0301007387 */ /* 0x0001e20000100800 */
[----:B------:R-:W-:Y:S01]  /*7410*/  IMAD R20, R12, R9, R20 ;  /* 0x000000090c147224 */ /* 0x000fe200078e0214 */
[----:B------:R-:W-:Y:S01]  /*7420*/  ISETP.GE.AND P4, PT, R8, RZ, PT ;  /* 0x000000ff0800720c */ /* 0x000fe20003f86270 */
[----:B------:R-:W-:-:S02]  /*7430*/  IMAD.MOV.U32 R11, RZ, RZ, R5 ;  /* 0x000000ffff0b7224 */ /* 0x000fc400078e0005 */
[----:B------:R-:W-:Y:S02]  /*7440*/  VIADD R18, R24, 0x76 ;  /* 0x0000007618127836 */ /* 0x000fe40000000000 */
[----:B------:R-:W-:-:S04]  /*7450*/  IMAD.HI.U32 R6, R4, R19, RZ ;  /* 0x0000001304067227 */ /* 0x000fc800078e00ff */
[----:B0-----:R-:W-:Y:S02]  /*7460*/  IMAD.MOV.U32 R3, RZ, RZ, R0 ;  /* 0x000000ffff037224 */ /* 0x001fe400078e0000 */
[----:B------:R-:W-:Y:S01]  /*7470*/  @!P1 IMAD.MOV R11, RZ, RZ, -R11 ;  /* 0x000000ffff0b9224 */ /* 0x000fe200078e0a0b */
[----:B------:R-:W-:Y:S01]  /*7480*/  ISETP.GT.U32.AND P1, PT, R12, R20, PT ;  /* 0x000000140c00720c */ /* 0x000fe20003f24070 */
[----:B------:R-:W-:Y:S01]  /*7490*/  @!P0 IMAD.MOV R3, RZ, RZ, -R3 ;  /* 0x000000ffff038224 */ /* 0x000fe200078e0a03 */
[----:B------:R-:W-:Y:S01]  /*74a0*/  ISETP.GE.AND P0, PT, R18, RZ, PT ;  /* 0x000000ff1200720c */ /* 0x000fe20003f06270 */
[----:B------:R-:W-:Y:S01]  /*74b0*/  @!P3 IMAD.IADD R21, R21, 0x1, -R12 ;  /* 0x000000011515b824 */ /* 0x000fe200078e0a0c */
[----:B------:R-:W-:Y:S01]  /*74c0*/  IABS R18, R18 ;  /* 0x0000001200127213 */ /* 0x000fe20000000000 */
[----:B------:R-:W-:Y:S01]  /*74d0*/  IMAD.MOV R6, RZ, RZ, -R6 ;  /* 0x000000ffff067224 */ /* 0x000fe200078e0a06 */
[----:B------:R-:W-:Y:S01]  /*74e0*/  STL [R1+0x218], R11 ;  /* 0x0002180b01007387 */ /* 0x000fe20000100800 */
[----:B------:R-:W-:Y:S01]  /*74f0*/  VIADD R9, R24, 0x75 ;  /* 0x0000007518097836 */ /* 0x000fe20000000000 */
[C---:B------:R-:W-:Y:S01]  /*7500*/  ISETP.GT.U32.AND P3, PT, R12.reuse, R21, PT ;  /* 0x000000150c00720c */ /* 0x040fe20003f64070 */
[----:B------:R-:W-:Y:S01]  /*7510*/  IMAD R19, R12, R6, R19 ;  /* 0x000000060c137224 */ /* 0x000fe200078e0213 */
[----:B------:R0:W-:Y:S01]  /*7520*/  STL [R1+0x214], R3 ;  /* 0x0002140301007387 */ /* 0x0001e20000100800 */
[----:B------:R-:W-:Y:S01]  /*7530*/  IMAD.HI.U32 R10, R4, R18, RZ ;  /* 0x00000012040a7227 */ /* 0x000fe200078e00ff */
[----:B------:R-:W-:-:S03]  /*7540*/  IABS R17, R9 ;  /* 0x0000000900117213 */ /* 0x000fc60000000000 */
[----:B------:R-:W-:Y:S02]  /*7550*/  IMAD.MOV R10, RZ, RZ, -R10 ;  /* 0x000000ffff0a7224 */ /* 0x000fe400078e0a0a */
[----:B------:R-:W-:Y:S02]  /*7560*/  VIADD R6, R24, 0x73 ;  /* 0x0000007318067836 */ /* 0x000fe40000000000 */
[----:B------:R-:W-:Y:S02]  /*7570*/  @!P1 IMAD.IADD R20, R20, 0x1, -R12 ;  /* 0x0000000114149824 */ /* 0x000fe400078e0a0c */
[----:B0-----:R-:W-:Y:S01]  /*7580*/  IMAD.MOV.U32 R3, RZ, RZ, R14 ;  /* 0x000000ffff037224 */ /* 0x001fe200078e000e */
[----:B------:R-:W-:Y:S01]  /*7590*/  IABS R11, R6 ;  /* 0x00000006000b7213 */ /* 0x000fe20000000000 */
[----:B------:R-:W-:Y:S01]  /*75a0*/  IMAD.HI.U32 R8, R4, R17, RZ ;  /* 0x0000001104087227 */ /* 0x000fe200078e00ff */
[----:B------:R-:W-:-:S03]  /*75b0*/  ISETP.GT.U32.AND P1, PT, R12, R20, PT ;  /* 0x000000140c00720c */ /* 0x000fc60003f24070 */
[----:B------:R-:W-:Y:S01]  /*75c0*/  @!P6 IMAD.MOV R3, RZ, RZ, -R3 ;  /* 0x000000ffff03e224 */ /* 0x000fe200078e0a03 */
[C---:B------:R-:W-:Y:S01]  /*75d0*/  ISETP.GT.U32.AND P6, PT, R12.reuse, R19, PT ;  /* 0x000000130c00720c */ /* 0x040fe20003fc4070 */
[C---:B------:R-:W-:Y:S02]  /*75e0*/  IMAD R18, R12.reuse, R10, R18 ;  /* 0x0000000a0c127224 */ /* 0x040fe400078e0212 */
[----:B------:R-:W-:Y:S01]  /*75f0*/  IMAD.MOV R8, RZ, RZ, -R8 ;  /* 0x000000ffff087224 */ /* 0x000fe200078e0a08 */
[----:B------:R0:W-:Y:S01]  /*7600*/  STL [R1+0x210], R3 ;  /* 0x0002100301007387 */ /* 0x0001e20000100800 */
[----:B------:R-:W-:Y:S01]  /*7610*/  @!P3 IMAD.IADD R21, R21, 0x1, -R12 ;  /* 0x000000011515b824 */ /* 0x000fe200078e0a0c */
[C---:B------:R-:W-:Y:S01]  /*7620*/  ISETP.GT.U32.AND P3, PT, R12.reuse, R18, PT ;  /* 0x000000120c00720c */ /* 0x040fe20003f64070 */
[----:B------:R-:W-:Y:S02]  /*7630*/  IMAD R17, R12, R8, R17 ;  /* 0x000000080c117224 */ /* 0x000fe400078e0211 */
[----:B------:R-:W-:-:S04]  /*7640*/  IMAD.HI.U32 R0, R4, R11, RZ ;  /* 0x0000000b04007227 */ /* 0x000fc800078e00ff */
[----:B------:R-:W-:Y:S01]  /*7650*/  @!P6 IMAD.IADD R19, R19, 0x1, -R12 ;  /* 0x000000011313e824 */ /* 0x000fe200078e0a0c */
[----:B------:R-:W-:Y:S01]  /*7660*/  ISETP.GT.U32.AND P6, PT, R12, R17, PT ;  /* 0x000000110c00720c */ /* 0x000fe20003fc4070 */
[----:B------:R-:W-:Y:S02]  /*7670*/  IMAD.MOV R0, RZ, RZ, -R0 ;  /* 0x000000ffff007224 */ /* 0x000fe400078e0a00 */
[----:B------:R-:W-:Y:S02]  /*7680*/  VIADD R7, R24, 0x74 ;  /* 0x0000007418077836 */ /* 0x000fe40000000000 */
[----:B------:R-:W-:Y:S02]  /*7690*/  IMAD R11, R12, R0, R11 ;  /* 0x000000000c0b7224 */ /* 0x000fe400078e020b */
[--C-:B------:R-:W-:Y:S01]  /*76a0*/  @!P1 IMAD.IADD R20, R20, 0x1, -R12.reuse ;  /* 0x0000000114149824 */ /* 0x100fe200078e0a0c */
[----:B------:R-:W-:Y:S01]  /*76b0*/  IABS R13, R7 ;  /* 0x00000007000d7213 */ /* 0x000fe20000000000 */
[----:B------:R-:W-:Y:S01]  /*76c0*/  VIADD R0, R24, 0x72 ;  /* 0x0000007218007836 */ /* 0x000fe20000000000 */
[----:B------:R-:W-:Y:S01]  /*76d0*/  ISETP.GE.AND P1, PT, R9, RZ, PT ;  /* 0x000000ff0900720c */ /* 0x000fe20003f26270 */
[----:B------:R-:W-:Y:S01]  /*76e0*/  @!P3 IMAD.IADD R18, R18, 0x1, -R12 ;  /* 0x000000011212b824 */ /* 0x000fe200078e0a0c */
[----:B------:R-:W-:Y:S01]  /*76f0*/  ISETP.GT.U32.AND P3, PT, R12, R19, PT ;  /* 0x000000130c00720c */ /* 0x000fe20003f64070 */
[----:B------:R-:W-:Y:S01]  /*7700*/  VIADD R14, R24, 0x71 ;  /* 0x00000071180e7836 */ /* 0x000fe20000000000 */
[----:B------:R-:W-:Y:S01]  /*7710*/  IABS R10, R0 ;  /* 0x00000000000a7213 */ /* 0x000fe20000000000 */
[----:B0-----:R-:W-:-:S02]  /*7720*/  IMAD.MOV.U32 R3, RZ, RZ, R20 ;  /* 0x000000ffff037224 */ /* 0x001fc400078e0014 */
[----:B------:R-:W-:Y:S01]  /*7730*/  @!P6 IMAD.IADD R17, R17, 0x1, -R12 ;  /* 0x000000011111e824 */ /* 0x000fe200078e0a0c */
[----:B------:R-:W-:Y:S01]  /*7740*/  IABS R9, R14 ;  /* 0x0000000e00097213 */ /* 0x000fe20000000000 */
[----:B------:R-:W-:Y:S01]  /*7750*/  @!P5 IMAD.MOV R3, RZ, RZ, -R3 ;  /* 0x000000ffff03d224 */ /* 0x000fe200078e0a03 */
[----:B------:R-:W-:Y:S01]  /*7760*/  ISETP.GT.U32.AND P5, PT, R12, R18, PT ;  /* 0x000000120c00720c */ /* 0x000fe20003fa4070 */
[----:B------:R-:W-:Y:S01]  /*7770*/  IMAD.HI.U32 R5, R4, R13, RZ ;  /* 0x0000000d04057227 */ /* 0x000fe200078e00ff */
[----:B------:R-:W-:Y:S02]  /*7780*/  ISETP.GT.U32.AND P6, PT, R12, R17, PT ;  /* 0x000000110c00720c */ /* 0x000fe40003fc4070 */
[----:B------:R0:W-:Y:S01]  /*7790*/  STL [R1+0x208], R3 ;  /* 0x0002080301007387 */ /* 0x0001e20000100800 */
[----:B------:R-:W-:-:S04]  /*77a0*/  IMAD.HI.U32 R20, R4, R10, RZ ;  /* 0x0000000a04147227 */ /* 0x000fc800078e00ff */
[----:B------:R-:W-:Y:S02]  /*77b0*/  IMAD.MOV R5, RZ, RZ, -R5 ;  /* 0x000000ffff057224 */ /* 0x000fe400078e0a05 */
[----:B------:R-:W-:-:S04]  /*77c0*/  IMAD.HI.U32 R22, R4, R9, RZ ;  /* 0x0000000904167227 */ /* 0x000fc800078e00ff */
[----:B------:R-:W-:Y:S02]  /*77d0*/  IMAD.MOV R20, RZ, RZ, -R20 ;  /* 0x000000ffff147224 */ /* 0x000fe400078e0a14 */
[----:B------:R-:W-:Y:S01]  /*77e0*/  @!P3 IMAD.IADD R19, R19, 0x1, -R12 ;  /* 0x000000011313b824 */ /* 0x000fe200078e0a0c */
[C---:B------:R-:W-:Y:S01]  /*77f0*/  ISETP.GT.U32.AND P3, PT, R12.reuse, R11, PT ;  /* 0x0000000b0c00720c */ /* 0x040fe20003f64070 */
[C---:B------:R-:W-:Y:S02]  /*7800*/  IMAD R13, R12.reuse, R5, R13 ;  /* 0x000000050c0d7224 */ /* 0x040fe400078e020d */
[----:B0-----:R-:W-:Y:S02]  /*7810*/  IMAD.MOV.U32 R3, RZ, RZ, R21 ;  /* 0x000000ffff037224 */ /* 0x001fe400078e0015 */
[----:B------:R-:W-:Y:S02]  /*7820*/  IMAD.MOV R22, RZ, RZ, -R22 ;  /* 0x000000ffff167224 */ /* 0x000fe400078e0a16 */
[----:B------:R-:W-:-:S02]  /*7830*/  IMAD R10, R12, R20, R10 ;  /* 0x000000140c0a7224 */ /* 0x000fc400078e020a */
[----:B------:R-:W-:Y:S01]  /*7840*/  @!P2 IMAD.MOV R3, RZ, RZ, -R3 ;  /* 0x000000ffff03a224 */ /* 0x000fe200078e0a03 */
[C---:B------:R-:W-:Y:S01]  /*7850*/  ISETP.GT.U32.AND P2, PT, R12.reuse, R13, PT ;  /* 0x0000000d0c00720c */ /* 0x040fe20003f44070 */
[----:B------:R-:W-:Y:S02]  /*7860*/  IMAD R9, R12, R22, R9 ;  /* 0x000000160c097224 */ /* 0x000fe400078e0209 */
[--C-:B------:R-:W-:Y:S01]  /*7870*/  @!P5 IMAD.IADD R18, R18, 0x1, -R12.reuse ;  /* 0x000000011212d824 */ /* 0x100fe200078e0a0c */
[----:B------:R-:W-:Y:S01]  /*7880*/  ISETP.GT.U32.AND P5, PT, R12, R10, PT ;  /* 0x0000000a0c00720c */ /* 0x000fe20003fa4070 */
[C---:B------:R-:W-:Y:S01]  /*7890*/  VIADD R15, R24.reuse, 0x70 ;  /* 0x00000070180f7836 */ /* 0x040fe20000000000 */
[----:B------:R0:W-:Y:S01]  /*78a0*/  STL [R1+0x1fc], R3 ;  /* 0x0001fc0301007387 */ /* 0x0001e20000100800 */
[----:B------:R-:W-:Y:S02]  /*78b0*/  VIADD R16, R24, 0x6f ;  /* 0x0000006f18107836 */ /* 0x000fe40000000000 */
[--C-:B------:R-:W-:Y:S01]  /*78c0*/  @!P6 IMAD.IADD R17, R17, 0x1, -R12.reuse ;  /* 0x000000011111e824 */ /* 0x100fe200078e0a0c */
[----:B------:R-:W-:Y:S01]  /*78d0*/  ISETP.GT.U32.AND P6, PT, R12, R9, PT ;  /* 0x000000090c00720c */ /* 0x000fe20003fc4070 */
[--C-:B------:R-:W-:Y:S01]  /*78e0*/  @!P3 IMAD.IADD R11, R11, 0x1, -R12.reuse ;  /* 0x000000010b0bb824 */ /* 0x100fe200078e0a0c */
[----:B------:R-:W-:Y:S01]  /*78f0*/  IABS R8, R15 ;  /* 0x0000000f00087213 */ /* 0x000fe20000000000 */
[----:B------:R-:W-:Y:S01]  /*7900*/  IMAD.MOV.U32 R23, RZ, RZ, R19 ;  /* 0x000000ffff177224 */ /* 0x000fe200078e0013 */
[----:B------:R-:W-:Y:S01]  /*7910*/  IABS R5, R16 ;  /* 0x0000001000057213 */ /* 0x000fe20000000000 */
[----:B------:R-:W-:Y:S01]  /*7920*/  @!P2 IMAD.IADD R13, R13, 0x1, -R12 ;  /* 0x000000010d0da824 */ /* 0x000fe200078e0a0c */
[----:B------:R-:W-:Y:S01]  /*7930*/  ISETP.GE.AND P3, PT, R6, RZ, PT ;  /* 0x000000ff0600720c */ /* 0x000fe20003f66270 */
[----:B0-----:R-:W-:Y:S01]  /*7940*/  IMAD.MOV.U32 R3, RZ, RZ, R18 ;  /* 0x000000ffff037224 */ /* 0x001fe200078e0012 */
[----:B------:R-:W-:Y:S01]  /*7950*/  ISETP.GE.AND P2, PT, R7, RZ, PT ;  /* 0x000000ff0700720c */ /* 0x000fe20003f46270 */
[----:B------:R-:W-:-:S04]  /*7960*/  IMAD.HI.U32 R20, R4, R8, RZ ;  /* 0x0000000804147227 */ /* 0x000fc800078e00ff */
[----:B------:R-:W-:Y:S01]  /*7970*/  @!P4 IMAD.MOV R23, RZ, RZ, -R23 ;  /* 0x000000ffff17c224 */ /* 0x000fe200078e0a17 */
[----:B------:R-:W-:Y:S01]  /*7980*/  ISETP.GT.U32.AND P4, PT, R12, R11, PT ;  /* 0x0000000b0c00720c */ /* 0x000fe20003f84070 */
[----:B------:R-:W-:Y:S02]  /*7990*/  @!P0 IMAD.MOV R3, RZ, RZ, -R3 ;  /* 0x000000ffff038224 */ /* 0x000fe400078e0a03 */
[----:B------:R-:W-:Y:S01]  /*79a0*/  IMAD.HI.U32 R21, R4, R5, RZ ;  /* 0x0000000504157227 */ /* 0x000fe200078e00ff */
[----:B------:R-:W-:Y:S03]  /*79b0*/  STL [R1+0x1f8], R23 ;  /* 0x0001f81701007387 */ /* 0x000fe60000100800 */
[----:B------:R-:W-:Y:S01]  /*79c0*/  @!P5 IMAD.IADD R10, R10, 0x1, -R12 ;  /* 0x000000010a0ad824 */ /* 0x000fe200078e0a0c */
[----:B------:R-:W-:Y:S01]  /*79d0*/  ISETP.GT.U32.AND P5, PT, R12, R13, PT ;  /* 0x0000000d0c00720c */ /* 0x000fe20003fa4070 */
[----:B------:R-:W-:Y:S01]  /*79e0*/  IMAD.MOV R20, RZ, RZ, -R20 ;  /* 0x000000ffff147224 */ /* 0x000fe200078e0a14 */
[----:B------:R0:W-:Y:S01]  /*79f0*/  STL [R1+0x1f4], R3 ;  /* 0x0001f40301007387 */ /* 0x0001e20000100800 */
[----:B------:R-:W-:-:S02]  /*7a00*/  IMAD.MOV R21, RZ, RZ, -R21 ;  /* 0x000000ffff157224 */ /* 0x000fc400078e0a15 */
[----:B------:R-:W-:Y:S01]  /*7a10*/  @!P6 IMAD.IADD R9, R9, 0x1, -R12 ;  /* 0x000000010909e824 */ /* 0x000fe200078e0a0c */
[C---:B------:R-:W-:Y:S01]  /*7a20*/  ISETP.GT.U32.AND P6, PT, R12.reuse, R10, PT ;  /* 0x0000000a0c00720c */ /* 0x040fe20003fc4070 */
[C---:B------:R-:W-:Y:S02]  /*7a30*/  IMAD R6, R12.reuse, R20, R8 ;  /* 0x000000140c067224 */ /* 0x040fe400078e0208 */
[C---:B------:R-:W-:Y:S01]  /*7a40*/  IMAD R5, R12.reuse, R21, R5 ;  /* 0x000000150c057224 */ /* 0x040fe200078e0205 */
[----:B------:R-:W-:Y:S01]  /*7a50*/  ISETP.GT.U32.AND P0, PT, R12, R9, PT ;  /* 0x000000090c00720c */ /* 0x000fe20003f04070 */
[C---:B------:R-:W-:Y:S02]  /*7a60*/  VIADD R8, R24.reuse, 0x6e ;  /* 0x0000006e18087836 */ /* 0x040fe40000000000 */
[----:B0-----:R-:W-:Y:S02]  /*7a70*/  IMAD.MOV.U32 R3, RZ, RZ, R17 ;  /* 0x000000ffff037224 */ /* 0x001fe400078e0011 */
[----:B------:R-:W-:Y:S01]  /*7a80*/  VIADD R7, R24, 0x6d ;  /* 0x0000006d18077836 */ /* 0x000fe20000000000 */
[----:B------:R-:W-:Y:S01]  /*7a90*/  IABS R17, R8 ;  /* 0x0000000800117213 */ /* 0x000fe20000000000 */
[----:B------:R-:W-:Y:S01]  /*7aa0*/  @!P1 IMAD.MOV R3, RZ, RZ, -R3 ;  /* 0x000000ffff039224 */ /* 0x000fe200078e0a03 */
[C---:B------:R-:W-:Y:S01]  /*7ab0*/  ISETP.GT.U32.AND P1, PT, R12.reuse, R6, PT ;  /* 0x000000060c00720c */ /* 0x040fe20003f24070 */
        /* <DEDUP_REMOVED lines=23> */
[----:B------:R-:W-:Y:S01]  /*7c30*/  STL [R1+0x1e8], R19 ;  /* 0x0001e81301007387 */ /* 0x000fe20000100800 */
        /* <DEDUP_REMOVED lines=11> */
[C---:B------:R-:W-:Y:S02]  /*7cf0*/  VIADD R11, R24.reuse, 0x68 ;  /* 0x00000068180b7836 */ /* 0x040fe40000000000 */
[----:B0-----:R-:W-:Y:S02]  /*7d00*/  IMAD.MOV.U32 R3, RZ, RZ, R9 ;  /* 0x000000ffff037224 */ /* 0x001fe400078e0009 */
[----:B------:R-:W-:-:S02]  /*7d10*/  VIADD R9, R24, 0x6b ;  /* 0x0000006b18097836 */ /* 0x000fc40000000000 */
[----:B------:R-:W-:Y:S01]  /*7d20*/  @!P6 IMAD.MOV R3, RZ, RZ, -R3 ;  /* 0x000000ffff03e224 */ /* 0x000fe200078e0a03 */
[----:B------:R-:W-:Y:S01]  /*7d30*/  ISETP.GT.U32.AND P6, PT, R12, R0, PT ;  /* 0x000000000c00720c */ /* 0x000fe20003fc4070 */
[--C-:B------:R-:W-:Y:S01]  /*7d40*/  @!P5 IMAD.IADD R8, R8, 0x1, -R12.reuse ;  /* 0x000000010808d824 */ /* 0x100fe200078e0a0c */
[----:B------:R-:W-:Y:S01]  /*7d50*/  IABS R7, R9 ;  /* 0x0000000900077213 */ /* 0x000fe20000000000 */
[C---:B-1----:R-:W-:Y:S01]  /*7d60*/  VIADD R10, R24.reuse, 0x6c ;  /* 0x0000006c180a7836 */ /* 0x042fe20000000000 */
[----:B------:R0:W-:Y:S01]  /*7d70*/  STL [R1+0x1dc], R3 ;  /* 0x0001dc0301007387 */ /* 0x0001e20000100800 */
[----:B------:R-:W-:Y:S01]  /*7d80*/  @!P3 IMAD.IADD R5, R5, 0x1, -R12 ;  /* 0x000000010505b824 */ /* 0x000fe200078e0a0c */
[----:B------:R-:W-:Y:S01]  /*7d90*/  ISETP.GE.AND P5, PT, R9, RZ, PT ;  /* 0x000000ff0900720c */ /* 0x000fe20003fa6270 */
[C---:B------:R-:W-:Y:S01]  /*7da0*/  VIADD R19, R24.reuse, 0x66 ;  /* 0x0000006618137836 */ /* 0x040fe20000000000 */
[----:B------:R-:W-:Y:S01]  /*7db0*/  IABS R13, R10 ;  /* 0x0000000a000d7213 */ /* 0x000fe20000000000 */
[----:B------:R-:W-:Y:S01]  /*7dc0*/  VIADD R15, R24, 0x65 ;  /* 0x00000065180f7836 */ /* 0x000fe20000000000 */
[----:B------:R-:W-:-:S03]  /*7dd0*/  ISETP.GE.AND P3, PT, R10, RZ, PT ;  /* 0x000000ff0a00720c */ /* 0x000fc60003f66270 */
[----:B------:R-:W-:Y:S01]  /*7de0*/  @!P6 IMAD.IADD R0, R0, 0x1, -R12 ;  /* 0x000000010000e824 */ /* 0x000fe200078e0a0c */
[----:B------:R-:W-:Y:S01]  /*7df0*/  ISETP.GT.U32.AND P6, PT, R12, R8, PT ;  /* 0x000000080c00720c */ /* 0x000fe20003fc4070 */
[----:B0-----:R-:W-:Y:S02]  /*7e00*/  IMAD.MOV.U32 R3, RZ, RZ, R6 ;  /* 0x000000ffff037224 */ /* 0x001fe400078e0006 */
[----:B------:R-:W-:-:S04]  /*7e10*/  IMAD.HI.U32 R9, R4, R13, RZ ;  /* 0x0000000d04097227 */ /* 0x000fc800078e00ff */
[----:B------:R-:W-:Y:S01]  /*7e20*/  @!P0 IMAD.MOV R3, RZ, RZ, -R3 ;  /* 0x000000ffff038224 */ /* 0x000fe200078e0a03 */
[----:B------:R-:W-:Y:S01]  /*7e30*/  ISETP.GT.U32.AND P0, PT, R12, R0, PT ;  /* 0x000000000c00720c */ /* 0x000fe20003f04070 */
[----:B------:R-:W-:-:S03]  /*7e40*/  IMAD.HI.U32 R6, R4, R7, RZ ;  /* 0x0000000704067227 */ /* 0x000fc600078e00ff */
[----:B------:R0:W-:Y:S01]  /*7e50*/  STL [R1+0x1d8], R3 ;  /* 0x0001d80301007387 */ /* 0x0001e20000100800 */
[----:B------:R-:W-:Y:S02]  /*7e60*/  @!P6 IMAD.IADD R8, R8, 0x1, -R12 ;  /* 0x000000010808e824 */ /* 0x000fe400078e0a0c */
[----:B------:R-:W-:Y:S02]  /*7e70*/  IMAD.MOV R6, RZ, RZ, -R6 ;  /* 0x000000ffff067224 */ /* 0x000fe400078e0a06 */
[----:B------:R-:W-:Y:S02]  /*7e80*/  IMAD.MOV.U32 R10, RZ, RZ, R8 ;  /* 0x000000ffff0a7224 */ /* 0x000fe400078e0008 */
[C---:B------:R-:W-:Y:S02]  /*7e90*/  IMAD R6, R12.reuse, R6, R7 ;  /* 0x000000060c067224 */ /* 0x040fe400078e0207 */
[----:B------:R-:W-:Y:S02]  /*7ea0*/  @!P4 IMAD.MOV R10, RZ, RZ, -R10 ;  /* 0x000000ffff0ac224 */ /* 0x000fe400078e0a0a */
[----:B0-----:R-:W-:Y:S01]  /*7eb0*/  IMAD.MOV.U32 R3, RZ, RZ, R5 ;  /* 0x000000ffff037224 */ /* 0x001fe200078e0005 */
[----:B------:R-:W-:Y:S01]  /*7ec0*/  ISETP.GT.U32.AND P4, PT, R12, R6, PT ;  /* 0x000000060c00720c */ /* 0x000fe20003f84070 */
[----:B------:R-:W-:-:S02]  /*7ed0*/  IMAD.MOV R5, RZ, RZ, -R9 ;  /* 0x000000ffff057224 */ /* 0x000fc400078e0a09 */
[----:B------:R-:W-:Y:S01]  /*7ee0*/  @!P1 IMAD.MOV R3, RZ, RZ, -R3 ;  /* 0x000000ffff039224 */ /* 0x000fe200078e0a03 */
[----:B------:R-:W-:Y:S01]  /*7ef0*/  ISETP.GE.AND P1, PT, R14, RZ, PT ;  /* 0x000000ff0e00720c */ /* 0x000fe20003f26270 */
[----:B------:R-:W-:Y:S01]  /*7f00*/  IMAD R13, R12, R5, R13 ;  /* 0x000000050c0d7224 */ /* 0x000fe200078e020d */
[----:B------:R-:W-:Y:S01]  /*7f10*/  IABS R14, R14 ;  /* 0x0000000e000e7213 */ /* 0x000fe20000000000 */
[----:B------:R-:W-:Y:S01]  /*7f20*/  @!P0 IMAD.IADD R0, R0, 0x1, -R12 ;  /* 0x0000000100008824 */ /* 0x000fe200078e0a0c */
[----:B------:R0:W-:Y:S01]  /*7f30*/  STL [R1+0x1d4], R3 ;  /* 0x0001d40301007387 */ /* 0x0001e20000100800 */
[----:B------:R-:W-:Y:S01]  /*7f40*/  VIADD R9, R24, 0x69 ;  /* 0x0000006918097836 */ /* 0x000fe20000000000 */
[----:B------:R-:W-:Y:S01]  /*7f50*/  ISETP.GT.U32.AND P6, PT, R12, R13, PT ;  /* 0x0000000d0c00720c */ /* 0x000fe20003fc4070 */
[----:B------:R-:W-:Y:S01]  /*7f60*/  IMAD.HI.U32 R7, R4, R14, RZ ;  /* 0x0000000e04077227 */ /* 0x000fe200078e00ff */
[----:B------:R1:W-:Y:S02]  /*7f70*/  STL [R1+0x1cc], R10 ;  /* 0x0001cc0a01007387 */ /* 0x0003e40000100800 */
[----:B------:R-:W-:Y:S01]  /*7f80*/  ISETP.GE.AND P0, PT, R9, RZ, PT ;  /* 0x000000ff0900720c */ /* 0x000fe20003f06270 */
[----:B------:R-:W-:Y:S01]  /*7f90*/  VIADD R5, R24, 0x67 ;  /* 0x0000006718057836 */ /* 0x000fe20000000000 */
[----:B------:R-:W-:Y:S01]  /*7fa0*/  IABS R9, R9 ;  /* 0x0000000900097213 */ /* 0x000fe20000000000 */
[----:B------:R-:W-:-:S02]  /*7fb0*/  IMAD.MOV R7, RZ, RZ, -R7 ;  /* 0x000000ffff077224 */ /* 0x000fc400078e0a07 */
[----:B0-----:R-:W-:Y:S02]  /*7fc0*/  IMAD.MOV.U32 R3, RZ, RZ, R0 ;  /* 0x000000ffff037224 */ /* 0x001fe400078e0000 */
[--C-:B------:R-:W-:Y:S01]  /*7fd0*/  @!P4 IMAD.IADD R6, R6, 0x1, -R12.reuse ;  /* 0x000000010606c824 */ /* 0x100fe200078e0a0c */
[----:B-1----:R-:W-:Y:S01]  /*7fe0*/  IABS R10, R5 ;  /* 0x00000005000a7213 */ /* 0x002fe20000000000 */
[----:B------:R-:W-:Y:S02]  /*7ff0*/  @!P6 IMAD.IADD R13, R13, 0x1, -R12 ;  /* 0x000000010d0de824 */ /* 0x000fe400078e0a0c */
[----:B------:R-:W-:Y:S01]  /*8000*/  @!P2 IMAD.MOV R3, RZ, RZ, -R3 ;  /* 0x000000ffff03a224 */ /* 0x000fe200078e0a03 */
[----:B------:R-:W-:Y:S01]  /*8010*/  ISETP.GE.AND P2, PT, R11, RZ, PT ;  /* 0x000000ff0b00720c */ /* 0x000fe20003f46270 */
[C---:B------:R-:W-:Y:S01]  /*8020*/  IMAD R14, R12.reuse, R7, R14 ;  /* 0x000000070c0e7224 */ /* 0x040fe200078e020e */
[----:B------:R-:W-:Y:S01]  /*8030*/  ISETP.GT.U32.AND P6, PT, R12, R13, PT ;  /* 0x0000000d0c00720c */ /* 0x000fe20003fc4070 */
[----:B------:R-:W-:Y:S01]  /*8040*/  IMAD.HI.U32 R0, R4, R9, RZ ;  /* 0x0000000904007227 */ /* 0x000fe200078e00ff */
[----:B------:R-:W-:Y:S01]  /*8050*/  IABS R11, R11 ;  /* 0x0000000b000b7213 */ /* 0x000fe20000000000 */
[----:B------:R0:W-:Y:S01]  /*8060*/  STL [R1+0x1c8], R3 ;  /* 0x0001c80301007387 */ /* 0x0001e20000100800 */
[----:B------:R-:W-:Y:S01]  /*8070*/  ISETP.GT.U32.AND P4, PT, R12, R6, PT ;  /* 0x000000060c00720c */ /* 0x000fe20003f84070 */
[----:B------:R-:W-:-:S04]  /*8080*/  IMAD.HI.U32 R8, R4, R10, RZ ;  /* 0x0000000a04087227 */ /* 0x000fc800078e00ff */
[----:B------:R-:W-:-:S04]  /*8090*/  IMAD.HI.U32 R7, R4, R11, RZ ;  /* 0x0000000b04077227 */ /* 0x000fc800078e00ff */
[----:B------:R-:W-:Y:S01]  /*80a0*/  @!P6 IMAD.IADD R13, R13, 0x1, -R12 ;  /* 0x000000010d0de824 */ /* 0x000fe200078e0a0c */
[C---:B------:R-:W-:Y:S01]  /*80b0*/  ISETP.GT.U32.AND P6, PT, R12.reuse, R14, PT ;  /* 0x0000000e0c00720c */ /* 0x040fe20003fc4070 */
[----:B------:R-:W-:Y:S02]  /*80c0*/  IMAD.MOV R7, RZ, RZ, -R7 ;  /* 0x000000ffff077224 */ /* 0x000fe400078e0a07 */
[----:B------:R-:W-:Y:S02]  /*80d0*/  IMAD.MOV R0, RZ, RZ, -R0 ;  /* 0x000000ffff007224 */ /* 0x000fe400078e0a00 */
[----:B------:R-:W-:Y:S02]  /*80e0*/  IMAD.MOV R8, RZ, RZ, -R8 ;  /* 0x000000ffff087224 */ /* 0x000fe400078e0a08 */
[C---:B------:R-:W-:Y:S02]  /*80f0*/  IMAD R11, R12.reuse, R7, R11 ;  /* 0x000000070c0b7224 */ /* 0x040fe400078e020b */
[C---:B------:R-:W-:Y:S01]  /*8100*/  IMAD R9, R12.reuse, R0, R9 ;  /* 0x000000000c097224 */ /* 0x040fe200078e0209 */
[----:B------:R-:W-:Y:S01]  /*8110*/  IABS R0, R19 ;  /* 0x0000001300007213 */ /* 0x000fe20000000000 */
[----:B0-----:R-:W-:Y:S01]  /*8120*/  IMAD.MOV.U32 R3, RZ, RZ, R13 ;  /* 0x000000ffff037224 */ /* 0x001fe200078e000d */
[----:B------:R-:W-:Y:S01]  /*8130*/  IABS R13, R15 ;  /* 0x0000000f000d7213 */ /* 0x000fe20000000000 */
[----:B------:R-:W-:-:S02]  /*8140*/  IMAD R10, R12, R8, R10 ;  /* 0x000000080c0a7224 */ /* 0x000fc400078e020a */
[--C-:B------:R-:W-:Y:S01]  /*8150*/  @!P4 IMAD.IADD R6, R6, 0x1, -R12.reuse ;  /* 0x000000010606c824 */ /* 0x100fe200078e0a0c */
[C---:B------:R-:W-:Y:S01]  /*8160*/  ISETP.GT.U32.AND P4, PT, R12.reuse, R11, PT ;  /* 0x0000000b0c00720c */ /* 0x040fe20003f84070 */
[----:B------:R-:W-:Y:S01]  /*8170*/  @!P3 IMAD.MOV R3, RZ, RZ, -R3 ;  /* 0x000000ffff03b224 */ /* 0x000fe200078e0a03 */
[----:B------:R-:W-:Y:S01]  /*8180*/  ISETP.GT.U32.AND P3, PT, R12, R9, PT ;  /* 0x000000090c00720c */ /* 0x000fe20003f64070 */
        /* <DEDUP_REMOVED lines=19> */
[----:B------:R-:W-:Y:S01]  /*82c0*/  IMAD R13, R12, R6, R13 ;  /* 0x000000060c0d7224 */ /* 0x000fe200078e020d */
        /* <DEDUP_REMOVED lines=8> */
[----:B------:R-:W-:Y:S01]  /*8350*/  IABS R17, R7 ;  /* 0x0000000700117213 */ /* 0x000fe20000000000 */
[----:B------:R-:W-:Y:S01]  /*8360*/  @!P5 IMAD.IADD R10, R10, 0x1, -R12 ;  /* 0x000000010a0ad824 */ /* 0x000fe200078e0a0c */
[----:B------:R-:W-:Y:S01]  /*8370*/  ISETP.GE.AND P5, PT, R19, RZ, PT ;  /* 0x000000ff1300720c */ /* 0x000fe20003fa6270 */
[----:B------:R-:W-:Y:S01]  /*8380*/  IMAD.MOV.U32 R20, RZ, RZ, R14 ;  /* 0x000000ffff147224 */ /* 0x000fe200078e000e */
[----:B------:R-:W-:Y:S01]  /*8390*/  IABS R19, R6 ;  /* 0x0000000600137213 */ /* 0x000fe20000000000 */
[----:B0-----:R-:W-:Y:S01]  /*83a0*/  IMAD.MOV.U32 R3, RZ, RZ, R9 ;  /* 0x000000ffff037224 */ /* 0x001fe200078e0009 */
[----:B------:R-:W-:Y:S01]  /*83b0*/  ISETP.GE.AND P4, PT, R5, RZ, PT ;  /* 0x000000ff0500720c */ /* 0x000fe20003f86270 */
[----:B------:R-:W-:-:S04]  /*83c0*/  IMAD.HI.U32 R5, R4, R17, RZ ;  /* 0x0000001104057227 */ /* 0x000fc800078e00ff */
[--C-:B------:R-:W-:Y:S01]  /*83d0*/  @!P3 IMAD.IADD R0, R0, 0x1, -R12.reuse ;  /* 0x000000010000b824 */ /* 0x100fe200078e0a0c */
[----:B------:R-:W-:Y:S01]  /*83e0*/  ISETP.GE.AND P3, PT, R15, RZ, PT ;  /* 0x000000ff0f00720c */ /* 0x000fe20003f66270 */
[----:B------:R-:W-:Y:S02]  /*83f0*/  @!P6 IMAD.IADD R13, R13, 0x1, -R12 ;  /* 0x000000010d0de824 */ /* 0x000fe400078e0a0c */
[----:B------:R-:W-:Y:S01]  /*8400*/  @!P1 IMAD.MOV R20, RZ, RZ, -R20 ;  /* 0x000000ffff149224 */ /* 0x000fe200078e0a14 */
[C---:B------:R-:W-:Y:S01]  /*8410*/  ISETP.GT.U32.AND P1, PT, R12.reuse, R0, PT ;  /* 0x000000000c00720c */ /* 0x040fe20003f24070 */
[----:B------:R-:W-:Y:S02]  /*8420*/  IMAD.MOV.U32 R15, RZ, RZ, R19 ;  /* 0x000000ffff0f7224 */ /* 0x000fe400078e0013 */
[----:B------:R-:W-:Y:S01]  /*8430*/  @!P0 IMAD.MOV R3, RZ, RZ, -R3 ;  /* 0x000000ffff038224 */ /* 0x000fe200078e0a03 */
[----:B------:R-:W-:Y:S01]  /*8440*/  ISETP.GT.U32.AND P0, PT, R12, R13, PT ;  /* 0x0000000d0c00720c */ /* 0x000fe20003f04070 */
[----:B------:R-:W-:Y:S01]  /*8450*/  IMAD.MOV R5, RZ, RZ, -R5 ;  /* 0x000000ffff057224 */ /* 0x000fe200078e0a05 */
[----:B------:R-:W-:Y:S01]  /*8460*/  STL [R1+0x1bc], R20 ;  /* 0x0001bc1401007387 */ /* 0x000fe20000100800 */
[----:B------:R-:W-:-:S03]  /*8470*/  IMAD.HI.U32 R14, R4, R15, RZ ;  /* 0x0000000f040e7227 */ /* 0x000fc600078e00ff */
[----:B------:R0:W-:Y:S01]  /*8480*/  STL [R1+0x1b4], R3 ;  /* 0x0001b40301007387 */ /* 0x0001e20000100800 */
[----:B------:R-:W-:Y:S02]  /*8490*/  IMAD R17, R12, R5, R17 ;  /* 0x000000050c117224 */ /* 0x000fe400078e0211 */
[----:B------:R-:W-:Y:S02]  /*84a0*/  IMAD.MOV R9, RZ, RZ, -R14 ;  /* 0x000000ffff097224 */ /* 0x000fe400078e0a0e */
[----:B------:R-:W-:-:S04]  /*84b0*/  IMAD.HI.U32 R16, R4, R18, RZ ;  /* 0x0000001204107227 */ /* 0x000fc800078e00ff */
[C---:B------:R-:W-:Y:S02]  /*84c0*/  IMAD R15, R12.reuse, R9, R15 ;  /* 0x000000090c0f7224 */ /* 0x040fe400078e020f */
[----:B0-----:R-:W-:Y:S02]  /*84d0*/  IMAD.MOV.U32 R3, RZ, RZ, R10 ;  /* 0x000000ffff037224 */ /* 0x001fe400078e000a */
[----:B------:R-:W-:Y:S02]  /*84e0*/  IMAD.MOV R16, RZ, RZ, -R16 ;  /* 0x000000ffff107224 */ /* 0x000fe400078e0a10 */
[----:B------:R-:W-:Y:S01]  /*84f0*/  @!P4 IMAD.MOV R3, RZ, RZ, -R3 ;  /* 0x000000ffff03c224 */ /* 0x000fe200078e0a03 */
[C---:B------:R-:W-:Y:S01]  /*8500*/  ISETP.GT.U32.AND P4, PT, R12.reuse, R17, PT ;  /* 0x000000110c00720c */ /* 0x040fe20003f84070 */
[----:B------:R-:W-:Y:S01]  /*8510*/  @!P0 IMAD.IADD R13, R13, 0x1, -R12 ;  /* 0x000000010d0d8824 */ /* 0x000fe200078e0a0c */
[C---:B------:R-:W-:Y:S01]  /*8520*/  ISETP.GT.U32.AND P0, PT, R12.reuse, R15, PT ;  /* 0x0000000f0c00720c */ /* 0x040fe20003f04070 */
[----:B------:R-:W-:-:S02]  /*8530*/  IMAD R18, R12, R16, R18 ;  /* 0x000000100c127224 */ /* 0x000fc400078e0212 */
[--C-:B------:R-:W-:Y:S01]  /*8540*/  @!P1 IMAD.IADD R0, R0, 0x1, -R12.reuse ;  /* 0x0000000100009824 */ /* 0x100fe200078e0a0c */
[----:B------:R-:W-:Y:S01]  /*8550*/  ISETP.GE.AND P1, PT, R7, RZ, PT ;  /* 0x000000ff0700720c */ /* 0x000fe20003f26270 */
[----:B------:R-:W-:Y:S01]  /*8560*/  VIADD R7, R24, 0x60 ;  /* 0x0000006018077836 */ /* 0x000fe20000000000 */
[----:B------:R-:W-:Y:S01]  /*8570*/  ISETP.GT.U32.AND P6, PT, R12, R18, PT ;  /* 0x000000120c00720c */ /* 0x000fe20003fc4070 */
[----:B------:R-:W-:Y:S01]  /*8580*/  @!P2 IMAD.MOV R11, RZ, RZ, -R11 ;  /* 0x000000ffff0ba224 */ /* 0x000fe200078e0a0b */
[----:B------:R-:W-:Y:S01]  /*8590*/  ISETP.GE.AND P2, PT, R8, RZ, PT ;  /* 0x000000ff0800720c */ /* 0x000fe20003f46270 */
[C---:B------:R-:W-:Y:S01]  /*85a0*/  VIADD R5, R24.reuse, 0x61 ;  /* 0x0000006118057836 */ /* 0x040fe20000000000 */
[----:B------:R-:W-:Y:S01]  /*85b0*/  IABS R9, R7 ;  /* 0x0000000700097213 */ /* 0x000fe20000000000 */
[--C-:B------:R-:W-:Y:S01]  /*85c0*/  @!P4 IMAD.IADD R17, R17, 0x1, -R12.reuse ;  /* 0x000000011111c824 */ /* 0x100fe200078e0a0c */
[----:B------:R0:W-:Y:S01]  /*85d0*/  STL [R1+0x1ac], R11 ;  /* 0x0001ac0b01007387 */ /* 0x0001e20000100800 */
[--C-:B------:R-:W-:Y:S01]  /*85e0*/  @!P0 IMAD.IADD R15, R15, 0x1, -R12.reuse ;  /* 0x000000010f0f8824 */ /* 0x100fe200078e0a0c */
[----:B------:R-:W-:Y:S01]  /*85f0*/  IABS R10, R5 ;  /* 0x00000005000a7213 */ /* 0x000fe20000000000 */
[----:B------:R-:W-:Y:S01]  /*8600*/  VIADD R8, R24, 0x5f ;  /* 0x0000005f18087836 */ /* 0x000fe20000000000 */
[C---:B------:R-:W-:Y:S01]  /*8610*/  ISETP.GT.U32.AND P4, PT, R12.reuse, R17, PT ;  /* 0x000000110c00720c */ /* 0x040fe20003f84070 */
[----:B------:R1:W-:Y:S01]  /*8620*/  STL [R1+0x1a8], R3 ;  /* 0x0001a80301007387 */ /* 0x0003e20000100800 */
[----:B------:R-:W-:Y:S01]  /*8630*/  ISETP.GT.U32.AND P0, PT, R12, R15, PT ;  /* 0x0000000f0c00720c */ /* 0x000fe20003f04070 */
[----:B------:R-:W-:Y:S01]  /*8640*/  @!P6 IMAD.IADD R18, R18, 0x1, -R12 ;  /* 0x000000011212e824 */ /* 0x000fe200078e0a0c */
[----:B------:R-:W-:Y:S01]  /*8650*/  ISETP.GE.AND P6, PT, R6, RZ, PT ;  /* 0x000000ff0600720c */ /* 0x000fe20003fc6270 */
[----:B------:R-:W-:Y:S01]  /*8660*/  IMAD.HI.U32 R6, R4, R10, RZ ;  /* 0x0000000a04067227 */ /* 0x000fe200078e00ff */
[----:B------:R-:W-:-:S03]  /*8670*/  IABS R16, R8 ;  /* 0x0000000800107213 */ /* 0x000fc60000000000 */
[----:B0-----:R-:W-:-:S04]  /*8680*/  IMAD.HI.U32 R11, R4, R9, RZ ;  /* 0x00000009040b7227 */ /* 0x001fc800078e00ff */
[----:B-1----:R-:W-:Y:S02]  /*8690*/  IMAD.MOV.U32 R3, RZ, RZ, R0 ;  /* 0x000000ffff037224 */ /* 0x002fe400078e0000 */
[----:B------:R-:W-:Y:S02]  /*86a0*/  IMAD.MOV R11, RZ, RZ, -R11 ;  /* 0x000000ffff0b7224 */ /* 0x000fe400078e0a0b */
[----:B------:R-:W-:Y:S01]  /*86b0*/  @!P5 IMAD.MOV R3, RZ, RZ, -R3 ;  /* 0x000000ffff03d224 */ /* 0x000fe200078e0a03 */
[C---:B------:R-:W-:Y:S01]  /*86c0*/  ISETP.GT.U32.AND P5, PT, R12.reuse, R18, PT ;  /* 0x000000120c00720c */ /* 0x040fe20003fa4070 */
[----:B------:R-:W-:Y:S01]  /*86d0*/  @!P4 IMAD.IADD R17, R17, 0x1, -R12 ;  /* 0x000000011111c824 */ /* 0x000fe200078e0a0c */
[----:B------:R-:W-:Y:S01]  /*86e0*/  ISETP.GE.AND P4, PT, R5, RZ, PT ;  /* 0x000000ff0500720c */ /* 0x000fe20003f86270 */
[----:B------:R-:W-:Y:S01]  /*86f0*/  IMAD R5, R12, R11, R9 ;  /* 0x0000000b0c057224 */ /* 0x000fe200078e0209 */
[----:B------:R0:W-:Y:S01]  /*8700*/  STL [R1+0x1a0], R3 ;  /* 0x0001a00301007387 */ /* 0x0001e20000100800 */
[----:B------:R-:W-:-:S02]  /*8710*/  IMAD.MOV R6, RZ, RZ, -R6 ;  /* 0x000000ffff067224 */ /* 0x000fc400078e0a06 */
[----:B------:R-:W-:Y:S01]  /*8720*/  @!P0 IMAD.IADD R15, R15, 0x1, -R12 ;  /* 0x000000010f0f8824 */ /* 0x000fe200078e0a0c */
[C---:B------:R-:W-:Y:S01]  /*8730*/  ISETP.GT.U32.AND P0, PT, R12.reuse, R5, PT ;  /* 0x000000050c00720c */ /* 0x040fe20003f04070 */
[----:B------:R-:W-:Y:S02]  /*8740*/  IMAD R10, R12, R6, R10 ;  /* 0x000000060c0a7224 */ /* 0x000fe400078e020a */
[----:B------:R-:W-:Y:S02]  /*8750*/  VIADD R9, R24, 0x5d ;  /* 0x0000005d18097836 */ /* 0x000fe40000000000 */
[----:B------:R-:W-:Y:S01]  /*8760*/  @!P5 IMAD.IADD R18, R18, 0x1, -R12 ;  /* 0x000000011212d824 */ /* 0x000fe200078e0a0c */
[----:B------:R-:W-:Y:S01]  /*8770*/  ISETP.GT.U32.AND P5, PT, R12, R10, PT ;  /* 0x0000000a0c00720c */ /* 0x000fe20003fa4070 */
[----:B------:R-:W-:Y:S01]  /*8780*/  VIADD R0, R24, 0x5e ;  /* 0x0000005e18007836 */ /* 0x000fe20000000000 */
[----:B------:R-:W-:Y:S01]  /*8790*/  IABS R14, R9 ;  /* 0x00000009000e7213 */ /* 0x000fe20000000000 */
[----:B0-----:R-:W-:-:S02]  /*87a0*/  IMAD.MOV.U32 R3, RZ, RZ, R18 ;  /* 0x000000ffff037224 */ /* 0x001fc400078e0012 */
[----:B------:R-:W-:Y:S01]  /*87b0*/  IMAD.MOV.U32 R20, RZ, RZ, R13 ;  /* 0x000000ffff147224 */ /* 0x000fe200078e000d */
[----:B------:R-:W-:Y:S01]  /*87c0*/  IABS R6, R0 ;  /* 0x0000000000067213 */ /* 0x000fe20000000000 */
[----:B------:R-:W-:Y:S02]  /*87d0*/  @!P0 IMAD.IADD R5, R5, 0x1, -R12 ;  /* 0x0000000105058824 */ /* 0x000fe400078e0a0c */
[----:B------:R-:W-:Y:S02]  /*87e0*/  @!P2 IMAD.MOV R3, RZ, RZ, -R3 ;  /* 0x000000ffff03a224 */ /* 0x000fe400078e0a03 */
[----:B------:R-:W-:Y:S01]  /*87f0*/  IMAD.HI.U32 R13, R4, R14, RZ ;  /* 0x0000000e040d7227 */ /* 0x000fe200078e00ff */
[----:B------:R-:W-:-:S03]  /*8800*/  ISETP.GT.U32.AND P2, PT, R12, R5, PT ;  /* 0x000000050c00720c */ /* 0x000fc60003f44070 */
[----:B------:R-:W-:Y:S01]  /*8810*/  @!P5 IMAD.IADD R10, R10, 0x1, -R12 ;  /* 0x000000010a0ad824 */ /* 0x000fe200078e0a0c */
[----:B------:R-:W-:Y:S01]  /*8820*/  ISETP.GE.AND P5, PT, R7, RZ, PT ;  /* 0x000000ff0700720c */ /* 0x000fe20003fa6270 */
[----:B------:R-:W-:-:S03]  /*8830*/  IMAD.HI.U32 R19, R4, R16, RZ ;  /* 0x0000001004137227 */ /* 0x000fc600078e00ff */
[----:B------:R-:W-:Y:S01]  /*8840*/  ISETP.GT.U32.AND P0, PT, R12, R10, PT ;  /* 0x0000000a0c00720c */ /* 0x000fe20003f04070 */
[----:B------:R-:W-:Y:S02]  /*8850*/  @!P3 IMAD.MOV R20, RZ, RZ, -R20 ;  /* 0x000000ffff14b224 */ /* 0x000fe400078e0a14 */
[----:B------:R-:W-:Y:S02]  /*8860*/  IMAD.MOV R13, RZ, RZ, -R13 ;  /* 0x000000ffff0d7224 */ /* 0x000fe400078e0a0d */
[----:B------:R-:W-:Y:S01]  /*8870*/  IMAD.HI.U32 R11, R4, R6, RZ ;  /* 0x00000006040b7227 */ /* 0x000fe200078e00ff */
[----:B------:R-:W-:Y:S03]  /*8880*/  STL [R1+0x19c], R20 ;  /* 0x00019c1401007387 */ /* 0x000fe60000100800 */
[----:B------:R-:W-:Y:S01]  /*8890*/  IMAD.MOV R19, RZ, RZ, -R19 ;  /* 0x000000ffff137224 */ /* 0x000fe200078e0a13 */
[----:B------:R0:W-:Y:S01]  /*88a0*/  STL [R1+0x198], R3 ;  /* 0x0001980301007387 */ /* 0x0001e20000100800 */
[----:B------:R-:W-:-:S02]  /*88b0*/  IMAD R14, R12, R13, R14 ;  /* 0x0000000d0c0e7224 */ /* 0x000fc400078e020e */
[----:B------:R-:W-:Y:S02]  /*88c0*/  IMAD.MOV R11, RZ, RZ, -R11 ;  /* 0x000000ffff0b7224 */ /* 0x000fe400078e0a0b */
[C---:B------:R-:W-:Y:S02]  /*88d0*/  IMAD R16, R12.reuse, R19, R16 ;  /* 0x000000130c107224 */ /* 0x040fe400078e0210 */
[----:B------:R-:W-:Y:S01]  /*88e0*/  @!P2 IMAD.IADD R5, R5, 0x1, -R12 ;  /* 0x000000010505a824 */ /* 0x000fe200078e0a0c */
[C---:B------:R-:W-:Y:S01]  /*88f0*/  ISETP.GT.U32.AND P2, PT, R12.reuse, R14, PT ;  /* 0x0000000e0c00720c */ /* 0x040fe20003f44070 */
[----:B------:R-:W-:Y:S01]  /*8900*/  @!P1 IMAD.MOV R17, RZ, RZ, -R17 ;  /* 0x000000ffff119224 */ /* 0x000fe200078e0a11 */
[----:B------:R-:W-:Y:S01]  /*8910*/  ISETP.GT.U32.AND P3, PT, R12, R16, PT ;  /* 0x000000100c00720c */ /* 0x000fe20003f64070 */
[----:B0-----:R-:W-:Y:S01]  /*8920*/  IMAD.MOV.U32 R3, RZ, RZ, R15 ;  /* 0x000000ffff037224 */ /* 0x001fe200078e000f */
[----:B------:R-:W-:Y:S01]  /*8930*/  ISETP.GE.AND P1, PT, R8, RZ, PT ;  /* 0x000000ff0800720c */ /* 0x000fe20003f26270 */
[----:B------:R-:W-:Y:S01]  /*8940*/  IMAD R6, R12, R11, R6 ;  /* 0x0000000b0c067224 */ /* 0x000fe200078e0206 */
[----:B------:R-:W-:Y:S01]  /*8950*/  STL [R1+0x194], R17 ;  /* 0x0001941101007387 */ /* 0x000fe20000100800 */
[----:B------:R-:W-:-:S02]  /*8960*/  @!P6 IMAD.MOV R3, RZ, RZ, -R3 ;  /* 0x000000ffff03e224 */ /* 0x000fc400078e0a03 */
[--C-:B------:R-:W-:Y:S01]  /*8970*/  @!P0 IMAD.IADD R10, R10, 0x1, -R12.reuse ;  /* 0x000000010a0a8824 */ /* 0x100fe200078e0a0c */
[----:B------:R-:W-:Y:S01]  /*8980*/  ISETP.GT.U32.AND P6, PT, R12, R6, PT ;  /* 0x000000060c00720c */ /* 0x000fe20003fc4070 */
[----:B------:R-:W-:Y:S01]  /*8990*/  VIADD R7, R24, 0x5c ;  /* 0x0000005c18077836 */ /* 0x000fe20000000000 */
[----:B------:R0:W-:Y:S01]  /*89a0*/  STL [R1+0x190], R3 ;  /* 0x0001900301007387 */ /* 0x0001e20000100800 */
[----:B------:R-:W-:Y:S01]  /*89b0*/  ISETP.GE.AND P0, PT, R0, RZ, PT ;  /* 0x000000ff0000720c */ /* 0x000fe20003f06270 */
[----:B------:R-:W-:Y:S02]  /*89c0*/  VIADD R0, R24, 0x5b ;  /* 0x0000005b18007836 */ /* 0x000fe40000000000 */
[--C-:B------:R-:W-:Y:S01]  /*89d0*/  @!P2 IMAD.IADD R14, R14, 0x1, -R12.reuse ;  /* 0x000000010e0ea824 */ /* 0x100fe200078e0a0c */
[----:B------:R-:W-:Y:S01]  /*89e0*/  IABS R11, R7 ;  /* 0x00000007000b7213 */ /* 0x000fe20000000000 */
[----:B------:R-:W-:Y:S01]  /*89f0*/  @!P3 IMAD.IADD R16, R16, 0x1, -R12 ;  /* 0x000000011010b824 */ /* 0x000fe200078e0a0c */
[----:B------:R-:W-:Y:S01]  /*8a00*/  ISETP.GE.AND P3, PT, R9, RZ, PT ;  /* 0x000000ff0900720c */ /* 0x000fe20003f66270 */
[----:B------:R-:W-:Y:S01]  /*8a10*/  VIADD R9, R24, 0x5a ;  /* 0x0000005a18097836 */ /* 0x000fe20000000000 */
[----:B------:R-:W-:Y:S01]  /*8a20*/  ISETP.GT.U32.AND P2, PT, R12, R14, PT ;  /* 0x0000000e0c00720c */ /* 0x000fe20003f44070 */
[----:B0-----:R-:W-:Y:S01]  /*8a30*/  IMAD.MOV.U32 R3, RZ, RZ, R10 ;  /* 0x000000ffff037224 */ /* 0x001fe200078e000a */
[----:B------:R-:W-:Y:S01]  /*8a40*/  IABS R10, R0 ;  /* 0x00000000000a7213 */ /* 0x000fe20000000000 */
[----:B------:R-:W-:Y:S01]  /*8a50*/  @!P6 IMAD.IADD R6, R6, 0x1, -R12 ;  /* 0x000000010606e824 */ /* 0x000fe200078e0a0c */
[----:B------:R-:W-:Y:S01]  /*8a60*/  ISETP.GT.U32.AND P6, PT, R12, R16, PT ;  /* 0x000000100c00720c */ /* 0x000fe20003fc4070 */
[----:B------:R-:W-:Y:S01]  /*8a70*/  @!P4 IMAD.MOV R3, RZ, RZ, -R3 ;  /* 0x000000ffff03c224 */ /* 0x000fe200078e0a03 */
[----:B------:R-:W-:Y:S01]  /*8a80*/  IABS R13, R9 ;  /* 0x00000009000d7213 */ /* 0x000fe20000000000 */
[----:B------:R-:W-:Y:S01]  /*8a90*/  IMAD.HI.U32 R8, R4, R11, RZ ;  /* 0x0000000b04087227 */ /* 0x000fe200078e00ff */
[----:B------:R-:W-:-:S02]  /*8aa0*/  ISETP.GT.U32.AND P4, PT, R12, R6, PT ;  /* 0x000000060c00720c */ /* 0x000fc40003f84070 */
[----:B------:R0:W-:Y:S01]  /*8ab0*/  STL [R1+0x18c], R3 ;  /* 0x00018c0301007387 */ /* 0x0001e20000100800 */
[----:B------:R-:W-:Y:S01]  /*8ac0*/  IMAD.MOV R8, RZ, RZ, -R8 ;  /* 0x000000ffff087224 */ /* 0x000fe200078e0a08 */
[----:B------:R-:W-:Y:S01]  /*8ad0*/  IABS R17, R2 ;  /* 0x0000000200117213 */ /* 0x000fe20000000000 */
[--C-:B------:R-:W-:Y:S02]  /*8ae0*/  @!P2 IMAD.IADD R14, R14, 0x1, -R12.reuse ;  /* 0x000000010e0ea824 */ /* 0x100fe400078e0a0c */
[----:B------:R-:W-:Y:S02]  /*8af0*/  IMAD R11, R12, R8, R11 ;  /* 0x000000080c0b7224 */ /* 0x000fe400078e020b */
[----:B------:R-:W-:Y:S02]  /*8b00*/  @!P6 IMAD.IADD R16, R16, 0x1, -R12 ;  /* 0x000000011010e824 */ /* 0x000fe400078e0a0c */
[----:B------:R-:W-:Y:S01]  /*8b10*/  IMAD.HI.U32 R15, R4, R13, RZ ;  /* 0x0000000d040f7227 */ /* 0x000fe200078e00ff */
[----:B------:R-:W-:-:S03]  /*8b20*/  ISETP.GT.U32.AND P6, PT, R12, R11, PT ;  /* 0x0000000b0c00720c */ /* 0x000fc60003fc4070 */
[----:B0-----:R-:W-:Y:S02]  /*8b30*/  IMAD.MOV.U32 R3, RZ, RZ, R5 ;  /* 0x000000ffff037224 */ /* 0x001fe400078e0005 */
[----:B------:R-:W-:-:S04]  /*8b40*/  IMAD.HI.U32 R5, R4, R10, RZ ;  /* 0x0000000a04057227 */ /* 0x000fc800078e00ff */
[----:B------:R-:W-:Y:S02]  /*8b50*/  IMAD.MOV R5, RZ, RZ, -R5 ;  /* 0x000000ffff057224 */ /* 0x000fe400078e0a05 */
[----:B------:R-:W-:Y:S01]  /*8b60*/  @!P5 IMAD.MOV R3, RZ, RZ, -R3 ;  /* 0x000000ffff03d224 */ /* 0x000fe200078e0a03 */
[----:B------:R-:W-:Y:S01]  /*8b70*/  ISETP.GE.AND P5, PT, R7, RZ, PT ;  /* 0x000000ff0700720c */ /* 0x000fe20003fa6270 */
[----:B------:R-:W-:Y:S02]  /*8b80*/  IMAD R10, R12, R5, R10 ;  /* 0x000000050c0a7224 */ /* 0x000fe400078e020a */
[----:B------:R-:W-:Y:S01]  /*8b90*/  VIADD R7, R24, 0x59 ;  /* 0x0000005918077836 */ /* 0x000fe20000000000 */
[----:B------:R0:W-:Y:S01]  /*8ba0*/  STL [R1+0x188], R3 ;  /* 0x0001880301007387 */ /* 0x0001e20000100800 */
[--C-:B------:R-:W-:Y:S01]  /*8bb0*/  @!P4 IMAD.IADD R6, R6, 0x1, -R12.reuse ;  /* 0x000000010606c824 */ /* 0x100fe200078e0a0c */
[----:B------:R-:W-:Y:S01]  /*8bc0*/  ISETP.GT.U32.AND P2, PT, R12, R10, PT ;  /* 0x0000000a0c00720c */ /* 0x000fe20003f44070 */
[----:B------:R-:W-:Y:S01]  /*8bd0*/  IMAD.MOV R15, RZ, RZ, -R15 ;  /* 0x000000ffff0f7224 */ /* 0x000fe200078e0a0f */
[----:B------:R-:W-:Y:S01]  /*8be0*/  ISETP.GE.AND P4, PT, R0, RZ, PT ;  /* 0x000000ff0000720c */ /* 0x000fe20003f86270 */
[----:B------:R-:W-:Y:S01]  /*8bf0*/  @!P6 IMAD.IADD R11, R11, 0x1, -R12 ;  /* 0x000000010b0be824 */ /* 0x000fe200078e0a0c */
[----:B------:R-:W-:Y:S01]  /*8c00*/  IABS R0, R7 ;  /* 0x0000000700007213 */ /* 0x000fe20000000000 */
[----:B------:R-:W-:-:S02]  /*8c10*/  VIADD R8, R24, 0x58 ;  /* 0x0000005818087836 */ /* 0x000fc40000000000 */
[----:B0-----:R-:W-:Y:S01]  /*8c20*/  IMAD.MOV.U32 R3, RZ, RZ, R16 ;  /* 0x000000ffff037224 */ /* 0x001fe200078e0010 */
[----:B------:R-:W-:Y:S01]  /*8c30*/  ISETP.GT.U32.AND P6, PT, R12, R11, PT ;  /* 0x0000000b0c00720c */ /* 0x000fe20003fc4070 */
[----:B------:R-:W-:Y:S01]  /*8c40*/  IMAD.MOV.U32 R16, RZ, RZ, R6 ;  /* 0x000000ffff107224 */ /* 0x000fe200078e0006 */
[----:B------:R-:W-:Y:S01]  /*8c50*/  IABS R5, R8 ;  /* 0x0000000800057213 */ /* 0x000fe20000000000 */
[----:B------:R-:W-:Y:S01]  /*8c60*/  @!P1 IMAD.MOV R3, RZ, RZ, -R3 ;  /* 0x000000ffff039224 */ /* 0x000fe200078e0a03 */
[----:B------:R-:W-:Y:S01]  /*8c70*/  ISETP.GE.AND P1, PT, R9, RZ, PT ;  /* 0x000000ff0900720c */ /* 0x000fe20003f26270 */
[----:B------:R-:W-:Y:S02]  /*8c80*/  @!P2 IMAD.IADD R10, R10, 0x1, -R12 ;  /* 0x000000010a0aa824 */ /* 0x000fe400078e0a0c */
[----:B------:R-:W-:Y:S01]  /*8c90*/  IMAD R9, R12, R15, R13 ;  /* 0x0000000f0c097224 */ /* 0x000fe200078e020d */
[----:B------:R0:W-:Y:S01]  /*8ca0*/  STL [R1+0x180], R3 ;  /* 0x0001800301007387 */ /* 0x0001e20000100800 */
[----:B------:R-:W-:Y:S01]  /*8cb0*/  IMAD.HI.U32 R13, R4, R0, RZ ;  /* 0x00000000040d7227 */ /* 0x000fe200078e00ff */
[----:B------:R-:W-:-:S03]  /*8cc0*/  ISETP.GT.U32.AND P2, PT, R12, R10, PT ;  /* 0x0000000a0c00720c */ /* 0x000fc60003f44070 */
[----:B------:R-:W-:Y:S01]  /*8cd0*/  @!P0 IMAD.MOV R16, RZ, RZ, -R16 ;  /* 0x000000ffff108224 */ /* 0x000fe200078e0a10 */
[----:B------:R-:W-:Y:S01]  /*8ce0*/  ISETP.GT.U32.AND P0, PT, R12, R9, PT ;  /* 0x000000090c00720c */ /* 0x000fe20003f04070 */
[----:B------:R-:W-:-:S03]  /*8cf0*/  IMAD.HI.U32 R6, R4, R5, RZ ;  /* 0x0000000504067227 */ /* 0x000fc600078e00ff */
[----:B------:R-:W-:Y:S01]  /*8d00*/  STL [R1+0x17c], R16 ;  /* 0x00017c1001007387 */ /* 0x000fe20000100800 */
[----:B0-----:R-:W-:Y:S02]  /*8d10*/  IMAD.MOV.U32 R3, RZ, RZ, R14 ;  /* 0x000000ffff037224 */ /* 0x001fe400078e000e */
[--C-:B------:R-:W-:Y:S01]  /*8d20*/  @!P6 IMAD.IADD R11, R11, 0x1, -R12.reuse ;  /* 0x000000010b0be824 */ /* 0x100fe200078e0a0c */
[----:B------:R-:W-:Y:S01]  /*8d30*/  ISETP.GE.AND P6, PT, R8, RZ, PT ;  /* 0x000000ff0800720c */ /* 0x000fe20003fc6270 */
[----:B------:R-:W-:Y:S01]  /*8d40*/  @!P3 IMAD.MOV R3, RZ, RZ, -R3 ;  /* 0x000000ffff03b224 */ /* 0x000fe200078e0a03 */
[----:B------:R-:W-:Y:S01]  /*8d50*/  ISETP.GE.AND P3, PT, R7, RZ, PT ;  /* 0x000000ff0700720c */ /* 0x000fe20003f66270 */
[----:B------:R-:W-:Y:S02]  /*8d60*/  IMAD.MOV R7, RZ, RZ, -R13 ;  /* 0x000000ffff077224 */ /* 0x000fe400078e0a0d */
[----:B------:R-:W-:Y:S01]  /*8d70*/  @!P2 IMAD.IADD R10, R10, 0x1, -R12 ;  /* 0x000000010a0aa824 */ /* 0x000fe200078e0a0c */
[----:B------:R0:W-:Y:S01]  /*8d80*/  STL [R1+0x178], R3 ;  /* 0x0001780301007387 */ /* 0x0001e20000100800 */
[----:B------:R-:W-:-:S02]  /*8d90*/  IMAD R0, R12, R7, R0 ;  /* 0x000000070c007224 */ /* 0x000fc400078e0200 */
[----:B------:R-:W-:Y:S02]  /*8da0*/  IMAD.MOV R6, RZ, RZ, -R6 ;  /* 0x000000ffff067224 */ /* 0x000fe400078e0a06 */
[----:B------:R-:W-:Y:S01]  /*8db0*/  VIADD R8, R24, 0x57 ;  /* 0x0000005718087836 */ /* 0x000fe20000000000 */
[C---:B------:R-:W-:Y:S01]  /*8dc0*/  ISETP.GT.U32.AND P2, PT, R12.reuse, R0, PT ;  /* 0x000000000c00720c */ /* 0x040fe20003f44070 */
[----:B------:R-:W-:Y:S02]  /*8dd0*/  @!P0 IMAD.IADD R9, R9, 0x1, -R12 ;  /* 0x0000000109098824 */ /* 0x000fe400078e0a0c */
[C---:B------:R-:W-:Y:S01]  /*8de0*/  IMAD R5, R12.reuse, R6, R5 ;  /* 0x000000060c057224 */ /* 0x040fe200078e0205 */
[----:B------:R-:W-:Y:S01]  /*8df0*/  IABS R18, R8 ;  /* 0x0000000800127213 */ /* 0x000fe20000000000 */
[----:B------:R-:W-:Y:S01]  /*8e00*/  IMAD.MOV.U32 R14, RZ, RZ, R11 ;  /* 0x000000ffff0e7224 */ /* 0x000fe200078e000b */
[----:B------:R-:W-:Y:S01]  /*8e10*/  ISETP.GT.U32.AND P0, PT, R12, R9, PT ;  /* 0x000000090c00720c */ /* 0x000fe20003f04070 */
[----:B0-----:R-:W-:-:S02]  /*8e20*/  IMAD.MOV.U32 R3, RZ, RZ, R10 ;  /* 0x000000ffff037224 */ /* 0x001fc400078e000a */
[----:B------:R-:W-:Y:S01]  /*8e30*/  @!P5 IMAD.MOV R14, RZ, RZ, -R14 ;  /* 0x000000ffff0ed224 */ /* 0x000fe200078e0a0e */
[----:B------:R-:W-:Y:S01]  /*8e40*/  ISETP.GT.U32.AND P5, PT, R12, R5, PT ;  /* 0x000000050c00720c */ /* 0x000fe20003fa4070 */
[----:B------:R-:W-:-:S03]  /*8e50*/  IMAD.HI.U32 R10, R4, R18, RZ ;  /* 0x00000012040a7227 */ /* 0x000fc600078e00ff */
[----:B------:R-:W-:Y:S01]  /*8e60*/  STL [R1+0x170], R14 ;  /* 0x0001700e01007387 */ /* 0x000fe20000100800 */
[----:B------:R-:W-:Y:S02]  /*8e70*/  @!P2 IMAD.IADD R0, R0, 0x1, -R12 ;  /* 0x000000010000a824 */ /* 0x000fe400078e0a0c */
[----:B------:R-:W-:Y:S02]  /*8e80*/  VIADD R6, R24, 0x55 ;  /* 0x0000005518067836 */ /* 0x000fe40000000000 */
[----:B------:R-:W-:Y:S01]  /*8e90*/  IMAD.MOV R10, RZ, RZ, -R10 ;  /* 0x000000ffff0a7224 */ /* 0x000fe200078e0a0a */
[C---:B------:R-:W-:Y:S01]  /*8ea0*/  ISETP.GT.U32.AND P2, PT, R12.reuse, R0, PT ;  /* 0x000000000c00720c */ /* 0x040fe20003f44070 */
[----:B------:R-:W-:Y:S01]  /*8eb0*/  @!P4 IMAD.MOV R3, RZ, RZ, -R3 ;  /* 0x000000ffff03c224 */ /* 0x000fe200078e0a03 */
[----:B------:R-:W-:Y:S01]  /*8ec0*/  IABS R21, R6 ;  /* 0x0000000600157213 */ /* 0x000fe20000000000 */
[----:B------:R-:W-:Y:S01]  /*8ed0*/  IMAD R18, R12, R10, R18 ;  /* 0x0000000a0c127224 */ /* 0x000fe200078e0212 */
[----:B------:R-:W-:Y:S01]  /*8ee0*/  ISETP.GE.AND P4, PT, R8, RZ, PT ;  /* 0x000000ff0800720c */ /* 0x000fe20003f86270 */
[--C-:B------:R-:W-:Y:S01]  /*8ef0*/  @!P0 IMAD.IADD R9, R9, 0x1, -R12.reuse ;  /* 0x0000000109098824 */ /* 0x100fe200078e0a0c */
[----:B------:R0:W-:Y:S01]  /*8f00*/  STL [R1+0x16c], R3 ;  /* 0x00016c0301007387 */ /* 0x0001e20000100800 */
[----:B------:R-:W-:-:S02]  /*8f10*/  @!P5 IMAD.IADD R5, R5, 0x1, -R12 ;  /* 0x000000010505d824 */ /* 0x000fc400078e0a0c */
[----:B------:R-:W-:-:S03]  /*8f20*/  IMAD.HI.U32 R8, R4, R21, RZ ;  /* 0x0000001504087227 */ /* 0x000fc600078e00ff */
[----:B------:R-:W-:Y:S01]  /*8f30*/  ISETP.GT.U32.AND P5, PT, R12, R5, PT ;  /* 0x000000050c00720c */ /* 0x000fe20003fa4070 */
[----:B------:R-:W-:Y:S01]  /*8f40*/  @!P2 IMAD.IADD R0, R0, 0x1, -R12 ;  /* 0x000000010000a824 */ /* 0x000fe200078e0a0c */
[----:B------:R-:W-:Y:S01]  /*8f50*/  ISETP.GT.U32.AND P2, PT, R12, R18, PT ;  /* 0x000000120c00720c */ /* 0x000fe20003f44070 */
[----:B------:R-:W-:Y:S02]  /*8f60*/  IMAD.MOV R8, RZ, RZ, -R8 ;  /* 0x000000ffff087224 */ /* 0x000fe400078e0a08 */
[----:B0-----:R-:W-:Y:S02]  /*8f70*/  IMAD.MOV.U32 R3, RZ, RZ, R9 ;  /* 0x000000ffff037224 */ /* 0x001fe400078e0009 */
[----:B------:R-:W-:Y:S02]  /*8f80*/  VIADD R7, R24, 0x56 ;  /* 0x0000005618077836 */ /* 0x000fe40000000000 */
[----:B------:R-:W-:Y:S01]  /*8f90*/  @!P1 IMAD.MOV R3, RZ, RZ, -R3 ;  /* 0x000000ffff039224 */ /* 0x000fe200078e0a03 */
[----:B------:R-:W-:Y:S01]  /*8fa0*/  ISETP.GE.AND P1, PT, R6, RZ, PT ;  /* 0x000000ff0600720c */ /* 0x000fe20003f26270 */
[----:B------:R-:W-:Y:S01]  /*8fb0*/  IMAD R21, R12, R8, R21 ;  /* 0x000000080c157224 */ /* 0x000fe200078e0215 */
[----:B------:R-:W-:Y:S01]  /*8fc0*/  IABS R22, R7 ;  /* 0x0000000700167213 */ /* 0x000fe20000000000 */
[----:B------:R-:W-:Y:S01]  /*8fd0*/  VIADD R14, R24, 0x54 ;  /* 0x00000054180e7836 */ /* 0x000fe20000000000 */
[----:B------:R0:W-:Y:S01]  /*8fe0*/  STL [R1+0x168], R3 ;  /* 0x0001680301007387 */ /* 0x0001e20000100800 */
[--C-:B------:R-:W-:Y:S01]  /*8ff0*/  @!P2 IMAD.IADD R18, R18, 0x1, -R12.reuse ;  /* 0x000000011212a824 */ /* 0x100fe200078e0a0c */
[----:B------:R-:W-:Y:S01]  /*9000*/  ISETP.GT.U32.AND P2, PT, R12, R21, PT ;  /* 0x000000150c00720c */ /* 0x000fe20003f44070 */
[----:B------:R-:W-:Y:S01]  /*9010*/  @!P5 IMAD.IADD R5, R5, 0x1, -R12 ;  /* 0x000000010505d824 */ /* 0x000fe200078e0a0c */
[----:B------:R-:W-:Y:S01]  /*9020*/  ISETP.GE.AND P0, PT, R7, RZ, PT ;  /* 0x000000ff0700720c */ /* 0x000fe20003f06270 */
[----:B------:R-:W-:Y:S01]  /*9030*/  IMAD.HI.U32 R7, R4, R22, RZ ;  /* 0x0000001604077227 */ /* 0x000fe200078e00ff */
[----:B------:R-:W-:-:S02]  /*9040*/  ISETP.GE.AND P5, PT, R14, RZ, PT ;  /* 0x000000ff0e00720c */ /* 0x000fc40003fa6270 */
[----:B------:R-:W-:Y:S01]  /*9050*/  IABS R14, R14 ;  /* 0x0000000e000e7213 */ /* 0x000fe20000000000 */
[----:B------:R-:W-:Y:S02]  /*9060*/  IMAD.MOV R7, RZ, RZ, -R7 ;  /* 0x000000ffff077224 */ /* 0x000fe400078e0a07 */
[----:B0-----:R-:W-:Y:S02]  /*9070*/  IMAD.MOV.U32 R3, RZ, RZ, R0 ;  /* 0x000000ffff037224 */ /* 0x001fe400078e0000 */
[----:B------:R-:W-:Y:S02]  /*9080*/  VIADD R8, R24, 0x53 ;  /* 0x0000005318087836 */ /* 0x000fe40000000000 */
[----:B------:R-:W-:Y:S02]  /*9090*/  @!P3 IMAD.MOV R3, RZ, RZ, -R3 ;  /* 0x000000ffff03b224 */ /* 0x000fe400078e0a03 */
[----:B------:R-:W-:Y:S01]  /*90a0*/  IMAD R22, R12, R7, R22 ;  /* 0x000000070c167224 */ /* 0x000fe200078e0216 */
[----:B------:R-:W-:Y:S01]  /*90b0*/  IABS R13, R8 ;  /* 0x00000008000d7213 */ /* 0x000fe20000000000 */
[----:B------:R-:W-:Y:S01]  /*90c0*/  IMAD.HI.U32 R11, R4, R14, RZ ;  /* 0x0000000e040b7227 */ /* 0x000fe200078e00ff */
[----:B------:R0:W-:Y:S02]  /*90d0*/  STL [R1+0x164], R3 ;  /* 0x0001640301007387 */ /* 0x0001e40000100800 */
[----:B------:R-:W-:Y:S01]  /*90e0*/  ISETP.GT.U32.AND P3, PT, R12, R22, PT ;  /* 0x000000160c00720c */ /* 0x000fe20003f64070 */
[----:B------:R-:W-:-:S02]  /*90f0*/  @!P2 IMAD.IADD R21, R21, 0x1, -R12 ;  /* 0x000000011515a824 */ /* 0x000fc400078e0a0c */
[----:B------:R-:W-:Y:S02]  /*9100*/  VIADD R6, R24, 0x52 ;  /* 0x0000005218067836 */ /* 0x000fe40000000000 */
[----:B------:R-:W-:Y:S01]  /*9110*/  IMAD.MOV R11, RZ, RZ, -R11 ;  /* 0x000000ffff0b7224 */ /* 0x000fe200078e0a0b */
[----:B------:R-:W-:Y:S01]  /*9120*/  ISETP.GT.U32.AND P2, PT, R12, R21, PT ;  /* 0x000000150c00720c */ /* 0x000fe20003f44070 */
[----:B------:R-:W-:Y:S01]  /*9130*/  IMAD.HI.U32 R9, R4, R13, RZ ;  /* 0x0000000d04097227 */ /* 0x000fe200078e00ff */
[----:B------:R-:W-:-:S03]  /*9140*/  IABS R0, R6 ;  /* 0x0000000600007213 */ /* 0x000fc60000000000 */
[----:B0-----:R-:W-:Y:S02]  /*9150*/  IMAD.MOV.U32 R3, RZ, RZ, R5 ;  /* 0x000000ffff037224 */ /* 0x001fe400078e0005 */
[C---:B------:R-:W-:Y:S02]  /*9160*/  IMAD R14, R12.reuse, R11, R14 ;  /* 0x0000000b0c0e7224 */ /* 0x040fe400078e020e */
[----:B------:R-:W-:Y:S01]  /*9170*/  @!P6 IMAD.MOV R3, RZ, RZ, -R3 ;  /* 0x000000ffff03e224 */ /* 0x000fe200078e0a03 */
[----:B------:R-:W-:Y:S01]  /*9180*/  ISETP.GT.U32.AND P6, PT, R12, R18, PT ;  /* 0x000000120c00720c */ /* 0x000fe20003fc4070 */
[----:B------:R-:W-:Y:S02]  /*9190*/  VIADD R15, R24, 0x51 ;  /* 0x00000051180f7836 */ /* 0x000fe40000000000 */
[----:B------:R-:W-:Y:S01]  /*91a0*/  IMAD.MOV R9, RZ, RZ, -R9 ;  /* 0x000000ffff097224 */ /* 0x000fe200078e0a09 */
[----:B------:R0:W-:Y:S01]  /*91b0*/  STL [R1+0x160], R3 ;  /* 0x0001600301007387 */ /* 0x0001e20000100800 */
[----:B------:R-:W-:Y:S01]  /*91c0*/  IMAD.HI.U32 R7, R4, R0, RZ ;  /* 0x0000000004077227 */ /* 0x000fe200078e00ff */
[----:B------:R-:W-:-:S02]  /*91d0*/  IABS R10, R15 ;  /* 0x0000000f000a7213 */ /* 0x000fc40000000000 */
[----:B------:R1:W-:Y:S01]  /*91e0*/  STL [R1+0x175c], R2 ;  /* 0x00175c0201007387 */ /* 0x0003e20000100800 */
[----:B------:R-:W-:Y:S02]  /*91f0*/  IMAD R13, R12, R9, R13 ;  /* 0x000000090c0d7224 */ /* 0x000fe400078e020d */
[--C-:B------:R-:W-:Y:S02]  /*9200*/  @!P3 IMAD.IADD R22, R22, 0x1, -R12.reuse ;  /* 0x000000011616b824 */ /* 0x100fe400078e0a0c */
[--C-:B------:R-:W-:Y:S01]  /*9210*/  @!P6 IMAD.IADD R18, R18, 0x1, -R12.reuse ;  /* 0x000000011212e824 */ /* 0x100fe200078e0a0c */
[C---:B------:R-:W-:Y:S01]  /*9220*/  ISETP.GT.U32.AND P6, PT, R12.reuse, R14, PT ;  /* 0x0000000e0c00720c */ /* 0x040fe20003fc4070 */
[----:B------:R-:W-:Y:S01]  /*9230*/  IMAD.MOV R7, RZ, RZ, -R7 ;  /* 0x000000ffff077224 */ /* 0x000fe200078e0a07 */
[C---:B------:R-:W-:Y:S01]  /*9240*/  ISETP.GT.U32.AND P3, PT, R12.reuse, R22, PT ;  /* 0x000000160c00720c */ /* 0x040fe20003f64070 */
[----:B------:R-:W-:Y:S01]  /*9250*/  @!P2 IMAD.IADD R21, R21, 0x1, -R12 ;  /* 0x000000011515a824 */ /* 0x000fe200078e0a0c */
[----:B------:R-:W-:Y:S01]  /*9260*/  ISETP.GT.U32.AND P2, PT, R12, R13, PT ;  /* 0x0000000d0c00720c */ /* 0x000fe20003f44070 */
[----:B------:R-:W-:-:S04]  /*9270*/  IMAD.HI.U32 R5, R4, R10, RZ ;  /* 0x0000000a04057227 */ /* 0x000fc800078e00ff */
[----:B------:R-:W-:Y:S02]  /*9280*/  IMAD R0, R12, R7, R0 ;  /* 0x000000070c007224 */ /* 0x000fe400078e0200 */
[----:B------:R-:W-:Y:S02]  /*9290*/  IMAD.MOV R5, RZ, RZ, -R5 ;  /* 0x000000ffff057224 */ /* 0x000fe400078e0a05 */
[----:B------:R-:W-:Y:S01]  /*92a0*/  @!P6 IMAD.IADD R14, R14, 0x1, -R12 ;  /* 0x000000010e0ee824 */ /* 0x000fe200078e0a0c */
[C---:B------:R-:W-:Y:S01]  /*92b0*/  ISETP.GT.U32.AND P6, PT, R12.reuse, R0, PT ;  /* 0x000000000c00720c */ /* 0x040fe20003fc4070 */
[----:B------:R-:W-:Y:S02]  /*92c0*/  IMAD R10, R12, R5, R10 ;  /* 0x000000050c0a7224 */ /* 0x000fe400078e020a */
[----:B------:R-:W-:Y:S01]  /*92d0*/  VIADD R9, R24, 0x50 ;  /* 0x0000005018097836 */ /* 0x000fe20000000000 */
[----:B------:R-:W2:Y:S01]  /*92e0*/  I2F.RP R5, R17 ;  /* 0x0000001100057306 */ /* 0x000ea20000209400 */
[----:B------:R-:W-:Y:S01]  /*92f0*/  @!P2 IMAD.IADD R13, R13, 0x1, -R12 ;  /* 0x000000010d0da824 */ /* 0x000fe200078e0a0c */
[----:B------:R-:W-:Y:S01]  /*9300*/  ISETP.GT.U32.AND P2, PT, R12, R10, PT ;  /* 0x0000000a0c00720c */ /* 0x000fe20003f44070 */
[----:B------:R-:W-:Y:S01]  /*9310*/  IMAD.MOV.U32 R23, RZ, RZ, R18 ;  /* 0x000000ffff177224 */ /* 0x000fe200078e0012 */
[----:B------:R-:W-:Y:S01]  /*9320*/  IABS R19, R9 ;  /* 0x0000000900137213 */ /* 0x000fe20000000000 */
[----:B------:R-:W-:Y:S01]  /*9330*/  @!P3 IMAD.IADD R22, R22, 0x1, -R12 ;  /* 0x000000011616b824 */ /* 0x000fe200078e0a0c */
[----:B------:R-:W-:Y:S01]  /*9340*/  ISETP.GE.AND P3, PT, R8, RZ, PT ;  /* 0x000000ff0800720c */ /* 0x000fe20003f66270 */
[----:B------:R-:W-:Y:S01]  /*9350*/  @!P4 IMAD.MOV R23, RZ, RZ, -R23 ;  /* 0x000000ffff17c224 */ /* 0x000fe200078e0a17 */
[----:B------:R-:W-:Y:S01]  /*9360*/  ISETP.GT.U32.AND P4, PT, R12, R14, PT ;  /* 0x0000000e0c00720c */ /* 0x000fe20003f84070 */
[----:B------:R-:W-:-:S03]  /*9370*/  IMAD.HI.U32 R20, R4, R19, RZ ;  /* 0x0000001304147227 */ /* 0x000fc600078e00ff */
[----:B------:R-:W-:Y:S01]  /*9380*/  STL [R1+0x154], R23 ;  /* 0x0001541701007387 */ /* 0x000fe20000100800 */
[----:B0-----:R-:W-:Y:S02]  /*9390*/  IMAD.MOV.U32 R3, RZ, RZ, R22 ;  /* 0x000000ffff037224 */ /* 0x001fe400078e0016 */
[----:B------:R-:W-:Y:S01]  /*93a0*/  @!P6 IMAD.IADD R0, R0, 0x1, -R12 ;  /* 0x000000010000e824 */ /* 0x000fe200078e0a0c */
[----:B------:R-:W-:Y:S01]  /*93b0*/  ISETP.GT.U32.AND P6, PT, R12, R13, PT ;  /* 0x0000000d0c00720c */ /* 0x000fe20003fc4070 */
[----:B------:R-:W-:Y:S01]  /*93c0*/  VIADD R7, R24, 0x4f ;  /* 0x0000004f18077836 */ /* 0x000fe20000000000 */
[----:B--2---:R-:W0:Y:S01]  /*93d0*/  MUFU.RCP R5, R5 ;  /* 0x0000000500057308 */ /* 0x004e220000001000 */
[----:B-1----:R-:W-:Y:S02]  /*93e0*/  IMAD.MOV.U32 R2, RZ, RZ, R21 ;  /* 0x000000ffff027224 */ /* 0x002fe400078e0015 */
[----:B------:R-:W-:Y:S01]  /*93f0*/  @!P0 IMAD.MOV R3, RZ, RZ, -R3 ;  /* 0x000000ffff038224 */ /* 0x000fe200078e0a03 */
[----:B------:R-:W-:Y:S01]  /*9400*/  ISETP.GT.U32.AND P0, PT, R12, R0, PT ;  /* 0x000000000c00720c */ /* 0x000fe20003f04070 */
[----:B------:R-:W-:Y:S01]  /*9410*/  IMAD.MOV R20, RZ, RZ, -R20 ;  /* 0x000000ffff147224 */ /* 0x000fe200078e0a14 */
[----:B------:R-:W-:Y:S01]  /*9420*/  IABS R16, R7 ;  /* 0x0000000700107213 */ /* 0x000fe20000000000 */
[----:B------:R-:W-:Y:S01]  /*9430*/  @!P2 IMAD.IADD R10, R10, 0x1, -R12 ;  /* 0x000000010a0aa824 */ /* 0x000fe200078e0a0c */
[----:B------:R1:W-:Y:S01]  /*9440*/  STL [R1+0x150], R3 ;  /* 0x0001500301007387 */ /* 0x0003e20000100800 */
[----:B------:R-:W-:Y:S01]  /*9450*/  @!P1 IMAD.MOV R2, RZ, RZ, -R2 ;  /* 0x000000ffff029224 */ /* 0x000fe200078e0a02 */
[----:B------:R-:W-:Y:S01]  /*9460*/  ISETP.GE.AND P1, PT, R6, RZ, PT ;  /* 0x000000ff0600720c */ /* 0x000fe20003f26270 */
[C---:B------:R-:W-:Y:S01]  /*9470*/  IMAD R6, R12.reuse, R20, R19 ;  /* 0x000000140c067224 */ /* 0x040fe200078e0213 */
[----:B------:R-:W-:Y:S01]  /*9480*/  ISETP.GT.U32.AND P2, PT, R12, R10, PT ;  /* 0x0000000a0c00720c */ /* 0x000fe20003f44070 */
[----:B------:R-:W-:Y:S01]  /*9490*/  IMAD.HI.U32 R18, R4, R16, RZ ;  /* 0x0000001004127227 */ /* 0x000fe200078e00ff */
[----:B------:R2:W-:Y:S03]  /*94a0*/  STL [R1+0x14c], R2 ;  /* 0x00014c0201007387 */ /* 0x0005e60000100800 */
[----:B------:R-:W-:Y:S01]  /*94b0*/  @!P4 IMAD.IADD R14, R14, 0x1, -R12 ;  /* 0x000000010e0ec824 */ /* 0x000fe200078e0a0c */
[----:B------:R-:W-:Y:S01]  /*94c0*/  ISETP.GT.U32.AND P4, PT, R12, R6, PT ;  /* 0x000000060c00720c */ /* 0x000fe20003f84070 */
[----:B------:R-:W-:-:S02]  /*94d0*/  IMAD.MOV R18, RZ, RZ, -R18 ;  /* 0x000000ffff127224 */ /* 0x000fc400078e0a12 */
[----:B------:R-:W-:Y:S01]  /*94e0*/  @!P0 IMAD.IADD R0, R0, 0x1, -R12 ;  /* 0x0000000100008824 */ /* 0x000fe200078e0a0c */
[----:B------:R-:W-:Y:S01]  /*94f0*/  ISETP.GE.AND P0, PT, R9, RZ, PT ;  /* 0x000000ff0900720c */ /* 0x000fe20003f06270 */
[----:B------:R-:W-:Y:S02]  /*9500*/  IMAD R9, R12, R18, R16 ;  /* 0x000000120c097224 */ /* 0x000fe400078e0210 */
[----:B------:R-:W-:Y:S02]  /*9510*/  VIADD R8, R24, 0x4e ;  /* 0x0000004e18087836 */ /* 0x000fe40000000000 */
[--C-:B------:R-:W-:Y:S01]  /*9520*/  @!P6 IMAD.IADD R13, R13, 0x1, -R12.reuse ;  /* 0x000000010d0de824 */ /* 0x100fe200078e0a0c */
[----:B------:R-:W-:Y:S01]  /*9530*/  ISETP.GE.AND P6, PT, R15, RZ, PT ;  /* 0x000000ff0f00720c */ /* 0x000fe20003fc6270 */
[----:B------:R-:W-:Y:S01]  /*9540*/  @!P2 IMAD.IADD R10, R10, 0x1, -R12 ;  /* 0x000000010a0aa824 */ /* 0x000fe200078e0a0c */
[----:B------:R-:W-:Y:S01]  /*9550*/  ISETP.GT.U32.AND P2, PT, R12, R9, PT ;  /* 0x000000090c00720c */ /* 0x000fe20003f44070 */
[----:B-1----:R-:W-:Y:S01]  /*9560*/  IMAD.MOV.U32 R3, RZ, RZ, R14 ;  /* 0x000000ffff037224 */ /* 0x002fe200078e000e */
[----:B------:R-:W-:Y:S01]  /*9570*/  IABS R11, R8 ;  /* 0x00000008000b7213 */ /* 0x000fe20000000000 */
[----:B------:R-:W-:Y:S01]  /*9580*/  @!P4 IMAD.IADD R6, R6, 0x1, -R12 ;  /* 0x000000010606c824 */ /* 0x000fe200078e0a0c */
[----:B------:R-:W-:Y:S01]  /*9590*/  ISETP.GE.AND P4, PT, R7, RZ, PT ;  /* 0x000000ff0700720c */ /* 0x000fe20003f86270 */
[----:B--2---:R-:W-:-:S02]  /*95a0*/  IMAD.MOV.U32 R2, RZ, RZ, R13 ;  /* 0x000000ffff027224 */ /* 0x004fc400078e000d */
[----:B------:R-:W-:Y:S01]  /*95b0*/  @!P5 IMAD.MOV R3, RZ, RZ, -R3 ;  /* 0x000000ffff03d224 */ /* 0x000fe200078e0a03 */
[----:B------:R-:W-:Y:S01]  /*95c0*/  ISETP.GT.U32.AND P5, PT, R12, R6, PT ;  /* 0x000000060c00720c */ /* 0x000fe20003fa4070 */
[----:B------:R-:W-:Y:S01]  /*95d0*/  @!P3 IMAD.MOV R2, RZ, RZ, -R2 ;  /* 0x000000ffff02b224 */ /* 0x000fe200078e0a02 */
[----:B------:R-:W-:Y:S01]  /*95e0*/  ISETP.GE.AND P3, PT, R8, RZ, PT ;  /* 0x000000ff0800720c */ /* 0x000fe20003f66270 */
[----:B------:R-:W-:Y:S01]  /*95f0*/  IMAD.HI.U32 R15, R4, R11, RZ ;  /* 0x0000000b040f7227 */ /* 0x000fe200078e00ff */
[----:B------:R-:W-:Y:S03]  /*9600*/  STL [R1+0x144], R3 ;  /* 0x0001440301007387 */ /* 0x000fe60000100800 */
[----:B------:R-:W-:Y:S01]  /*9610*/  IMAD.MOV R15, RZ, RZ, -R15 ;  /* 0x000000ffff0f7224 */ /* 0x000fe200078e0a0f */
[----:B------:R1:W-:Y:S01]  /*9620*/  STL [R1+0x140], R2 ;  /* 0x0001400201007387 */ /* 0x0003e20000100800 */
[----:B------:R-:W-:-:S02]  /*9630*/  VIADD R7, R24, 0x4d ;  /* 0x0000004d18077836 */ /* 0x000fc40000000000 */
[--C-:B------:R-:W-:Y:S02]  /*9640*/  @!P2 IMAD.IADD R9, R9, 0x1, -R12.reuse ;  /* 0x000000010909a824 */ /* 0x100fe400078e0a0c */
[C---:B------:R-:W-:Y:S02]  /*9650*/  IMAD R8, R12.reuse, R15, R11 ;  /* 0x0000000f0c087224 */ /* 0x040fe400078e020b */
[----:B0-----:R-:W-:Y:S01]  /*9660*/  VIADD R11, R5, 0xffffffe ;  /* 0x0ffffffe050b7836 */ /* 0x001fe20000000000 */
[----:B------:R-:W-:Y:S01]  /*9670*/  ISETP.GT.U32.AND P2, PT, R12, R9, PT ;  /* 0x000000090c00720c */ /* 0x000fe20003f44070 */
[----:B------:R-:W-:Y:S01]  /*9680*/  @!P5 IMAD.IADD R6, R6, 0x1, -R12 ;  /* 0x000000010606d824 */ /* 0x000fe200078e0a0c */
[----:B------:R-:W-:Y:S01]  /*9690*/  IABS R5, R7 ;  /* 0x0000000700057213 */ /* 0x000fe20000000000 */
[----:B-1----:R-:W-:Y:S01]  /*96a0*/  IMAD.MOV.U32 R2, RZ, RZ, R0 ;  /* 0x000000ffff027224 */ /* 0x002fe200078e0000 */
[----:B------:R-:W-:Y:S01]  /*96b0*/  ISETP.GE.AND P5, PT, R25, RZ, PT ;  /* 0x000000ff1900720c */ /* 0x000fe20003fa6270 */
[----:B------:R-:W-:Y:S01]  /*96c0*/  IMAD.MOV.U32 R3, RZ, RZ, R10 ;  /* 0x000000ffff037224 */ /* 0x000fe200078e000a */
[----:B------:R-:W-:Y:S01]  /*96d0*/  IABS R25, R25 ;  /* 0x0000001900197213 */ /* 0x000fe20000000000 */
[----:B------:R-:W-:Y:S01]  /*96e0*/  @!P1 IMAD.MOV R2, RZ, RZ, -R2 ;  /* 0x000000ffff029224 */ /* 0x000fe200078e0a02 */
[----:B------:R-:W-:Y:S01]  /*96f0*/  ISETP.GE.AND P1, PT, R7, RZ, PT ;  /* 0x000000ff0700720c */ /* 0x000fe20003f26270 */
[----:B------:R-:W-:Y:S01]  /*9700*/  IMAD.HI.U32 R14, R4, R5, RZ ;  /* 0x00000005040e7227 */ /* 0x000fe200078e00ff */
[----:B------:R-:W0:Y:S02]  /*9710*/  F2I.FTZ.U32.TRUNC.NTZ R7, R11 ;  /* 0x0000000b00077305 */ /* 0x000e24000021f000 */
[----:B------:R1:W-:Y:S01]  /*9720*/  STL [R1+0x13c], R2 ;  /* 0x00013c0201007387 */ /* 0x0003e20000100800 */
[----:B------:R-:W-:-:S02]  /*9730*/  IMAD.MOV R14, RZ, RZ, -R14 ;  /* 0x000000ffff0e7224 */ /* 0x000fc400078e0a0e */
[----:B------:R-:W-:Y:S02]  /*9740*/  @!P2 IMAD.IADD R9, R9, 0x1, -R12 ;  /* 0x000000010909a824 */ /* 0x000fe400078e0a0c */
[C---:B------:R-:W-:Y:S02]  /*9750*/  IMAD R5, R12.reuse, R14, R5 ;  /* 0x0000000e0c057224 */ /* 0x040fe400078e0205 */
[----:B------:R-:W-:Y:S02]  /*9760*/  @!P4 IMAD.MOV R9, RZ, RZ, -R9 ;  /* 0x000000ffff09c224 */ /* 0x000fe400078e0a09 */
[----:B------:R-:W-:Y:S01]  /*9770*/  @!P6 IMAD.MOV R3, RZ, RZ, -R3 ;  /* 0x000000ffff03e224 */ /* 0x000fe200078e0a03 */
[C---:B------:R-:W-:Y:S01]  /*9780*/  ISETP.GT.U32.AND P4, PT, R12.reuse, R5, PT ;  /* 0x000000050c00720c */ /* 0x040fe20003f84070 */
[----:B-1----:R-:W-:Y:S01]  /*9790*/  IMAD.MOV.U32 R2, RZ, RZ, R6 ;  /* 0x000000ffff027224 */ /* 0x002fe200078e0006 */
[----:B------:R-:W-:Y:S01]  /*97a0*/  ISETP.GE.AND P6, PT, R27, RZ, PT ;  /* 0x000000ff1b00720c */ /* 0x000fe20003fc6270 */
[----:B0-----:R-:W-:Y:S01]  /*97b0*/  IMAD.MOV R15, RZ, RZ, -R7 ;  /* 0x000000ffff0f7224 */ /* 0x001fe200078e0a07 */
[----:B------:R-:W-:Y:S01]  /*97c0*/  STL [R1+0x138], R3 ;  /* 0x0001380301007387 */ /* 0x000fe20000100800 */
[----:B------:R-:W-:Y:S01]  /*97d0*/  @!P0 IMAD.MOV R2, RZ, RZ, -R2 ;  /* 0x000000ffff028224 */ /* 0x000fe200078e0a02 */
[----:B------:R-:W-:Y:S01]  /*97e0*/  ISETP.GT.U32.AND P0, PT, R12, R8, PT ;  /* 0x000000080c00720c */ /* 0x000fe20003f04070 */
[----:B------:R-:W-:Y:S01]  /*97f0*/  IMAD.MOV.U32 R6, RZ, RZ, RZ ;  /* 0x000000ffff067224 */ /* 0x000fe200078e00ff */
[----:B------:R-:W-:Y:S01]  /*9800*/  IABS R27, R27 ;  /* 0x0000001b001b7213 */ /* 0x000fe20000000000 */
[----:B------:R-:W-:Y:S01]  /*9810*/  IMAD R15, R15, R17, RZ ;  /* 0x000000110f0f7224 */ /* 0x000fe200078e02ff */
[----:B------:R0:W-:Y:S01]  /*9820*/  STL [R1+0x134], R2 ;  /* 0x0001340201007387 */ /* 0x0001e20000100800 */
[----:B------:R-:W-:-:S03]  /*9830*/  IMAD.HI.U32 R13, R4, R25, RZ ;  /* 0x00000019040d7227 */ /* 0x000fc600078e00ff */
[----:B------:R1:W-:Y:S01]  /*9840*/  STL [R1+0x1760], R17 ;  /* 0x0017601101007387 */ /* 0x0003e20000100800 */
[--C-:B------:R-:W-:Y:S02]  /*9850*/  @!P4 IMAD.IADD R5, R5, 0x1, -R12.reuse ;  /* 0x000000010505c824 */ /* 0x100fe400078e0a0c */
[----:B------:R-:W-:Y:S02]  /*9860*/  IMAD.MOV R13, RZ, RZ, -R13 ;  /* 0x000000ffff0d7224 */ /* 0x000fe400078e0a0d */
[----:B------:R-:W-:Y:S01]  /*9870*/  @!P0 IMAD.IADD R8, R8, 0x1, -R12 ;  /* 0x0000000108088824 */ /* 0x000fe200078e0a0c */
[----:B------:R-:W-:Y:S01]  /*9880*/  ISETP.GT.U32.AND P4, PT, R12, R5, PT ;  /* 0x000000050c00720c */ /* 0x000fe20003f84070 */
[----:B0-----:R-:W-:-:S03]  /*9890*/  IMAD.HI.U32 R2, R7, R15, R6 ;  /* 0x0000000f07027227 */ /* 0x001fc600078e0006 */
[----:B------:R-:W-:Y:S01]  /*98a0*/  ISETP.GT.U32.AND P0, PT, R12, R8, PT ;  /* 0x000000080c00720c */ /* 0x000fe20003f04070 */
[----:B-1----:R-:W-:Y:S01]  /*98b0*/  IMAD.MOV.U32 R17, RZ, RZ, R24 ;  /* 0x000000ffff117224 */ /* 0x002fe200078e0018 */
[----:B------:R0:W-:Y:S01]  /*98c0*/  STL [R1+0xc], R2 ;  /* 0x00000c0201007387 */ /* 0x0001e20000100800 */
[----:B------:R-:W-:-:S03]  /*98d0*/  IMAD.HI.U32 R11, R4, R27, RZ ;  /* 0x0000001b040b7227 */ /* 0x000fc600078e00ff */
[----:B------:R-:W-:Y:S01]  /*98e0*/  STL [R1+0x130], R9 ;  /* 0x0001300901007387 */ /* 0x000fe20000100800 */
[----:B------:R-:W-:Y:S02]  /*98f0*/  VIADD R3, R17, 0x47 ;  /* 0x0000004711037836 */ /* 0x000fe40000000000 */
[----:B------:R-:W-:Y:S02]  /*9900*/  VIADD R0, R24, 0x4a ;  /* 0x0000004a18007836 */ /* 0x000fe40000000000 */
[----:B------:R-:W-:Y:S02]  /*9910*/  IMAD R25, R12, R13, R25 ;  /* 0x0000000d0c197224 */ /* 0x000fe400078e0219 */
[----:B------:R-:W-:Y:S01]  /*9920*/  @!P0 IMAD.IADD R8, R8, 0x1, -R12 ;  /* 0x0000000108088824 */ /* 0x000fe200078e0a0c */
[----:B------:R-:W-:Y:S01]  /*9930*/  ISETP.GE.AND P2, PT, R0, RZ, PT ;  /* 0x000000ff0000720c */ /* 0x000fe20003f46270 */
[----:B------:R-:W-:Y:S01]  /*9940*/  IMAD.MOV R11, RZ, RZ, -R11 ;  /* 0x000000ffff0b7224 */ /* 0x000fe200078e0a0b */
[----:B------:R-:W-:Y:S01]  /*9950*/  IABS R0, R0 ;  /* 0x0000000000007213 */ /* 0x000fe20000000000 */
[----:B0-----:R-:W-:Y:S01]  /*9960*/  IMAD.MOV.U32 R2, RZ, RZ, R8 ;  /* 0x000000ffff027224 */ /* 0x001fe200078e0008 */
[----:B------:R-:W-:Y:S01]  /*9970*/  IABS R8, R3 ;  /* 0x0000000300087213 */ /* 0x000fe20000000000 */
[----:B------:R-:W-:Y:S01]  /*9980*/  @!P4 IMAD.IADD R5, R5, 0x1, -R12 ;  /* 0x000000010505c824 */ /* 0x000fe200078e0a0c */
[C---:B------:R-:W-:Y:S01]  /*9990*/  ISETP.GT.U32.AND P4, PT, R12.reuse, R25, PT ;  /* 0x000000190c00720c */ /* 0x040fe20003f84070 */
[----:B------:R-:W-:-:S02]  /*99a0*/  IMAD R27, R12, R11, R27 ;  /* 0x0000000b0c1b7224 */ /* 0x000fc400078e021b */
[----:B------:R-:W-:Y:S02]  /*99b0*/  VIADD R7, R17, 0x48 ;  /* 0x0000004811077836 */ /* 0x000fe40000000000 */
[----:B------:R-:W-:Y:S02]  /*99c0*/  @!P3 IMAD.MOV R2, RZ, RZ, -R2 ;  /* 0x000000ffff02b224 */ /* 0x000fe400078e0a02 */
[----:B------:R-:W-:Y:S01]  /*99d0*/  IMAD.HI.U32 R11, R4, R8, RZ ;  /* 0x00000008040b7227 */ /* 0x000fe200078e00ff */
[----:B------:R-:W-:Y:S02]  /*99e0*/  ISETP.GE.AND P3, PT, R7, RZ, PT ;  /* 0x000000ff0700720c */ /* 0x000fe40003f66270 */
[----:B------:R-:W-:Y:S01]  /*99f0*/  IABS R7, R7 ;  /* 0x0000000700077213 */ /* 0x000fe20000000000 */
[----:B------:R-:W-:Y:S01]  /*9a00*/  VIADD R6, R17, 0x49 ;  /* 0x0000004911067836 */ /* 0x000fe20000000000 */
[----:B------:R0:W-:Y:S01]  /*9a10*/  STL [R1+0x12c], R2 ;  /* 0x00012c0201007387 */ /* 0x0001e20000100800 */
[----:B------:R-:W-:-:S02]  /*9a20*/  IMAD.MOV R11, RZ, RZ, -R11 ;  /* 0x000000ffff0b7224 */ /* 0x000fc400078e0a0b */
[----:B------:R-:W-:Y:S01]  /*9a30*/  VIADD R19, R17, 0x44 ;  /* 0x0000004411137836 */ /* 0x000fe20000000000 */
[----:B------:R-:W-:Y:S01]  /*9a40*/  ISETP.GE.AND P0, PT, R6, RZ, PT ;  /* 0x000000ff0600720c */ /* 0x000fe20003f06270 */
[----:B------:R-:W-:Y:S01]  /*9a50*/  IMAD.HI.U32 R10, R4, R0, RZ ;  /* 0x00000000040a7227 */ /* 0x000fe200078e00ff */
[----:B------:R-:W-:Y:S01]  /*9a60*/  IABS R6, R6 ;  /* 0x0000000600067213 */ /* 0x000fe20000000000 */
[----:B------:R-:W-:Y:S02]  /*9a70*/  STL [R1+0x1764], R3 ;  /* 0x0017640301007387 */ /* 0x000fe40000100800 */
[----:B------:R-:W-:Y:S01]  /*9a80*/  IMAD R8, R12, R11, R8 ;  /* 0x0000000b0c087224 */ /* 0x000fe200078e0208 */
[----:B------:R-:W-:Y:S01]  /*9a90*/  IABS R11, R19 ;  /* 0x00000013000b7213 */ /* 0x000fe20000000000 */
[----:B0-----:R-:W-:Y:S02]  /*9aa0*/  IMAD.MOV.U32 R2, RZ, RZ, R5 ;  /* 0x000000ffff027224 */ /* 0x001fe400078e0005 */
[----:B------:R-:W-:-:S02]  /*9ab0*/  IMAD.MOV R10, RZ, RZ, -R10 ;  /* 0x000000ffff0a7224 */ /* 0x000fc400078e0a0a */
[----:B------:R-:W-:Y:S02]  /*9ac0*/  VIADD R18, R17, 0x45 ;  /* 0x0000004511127836 */ /* 0x000fe40000000000 */
[----:B------:R-:W-:-:S04]  /*9ad0*/  IMAD.HI.U32 R13, R4, R7, RZ ;  /* 0x00000007040d7227 */ /* 0x000fc800078e00ff */
[----:B------:R-:W-:Y:S01]  /*9ae0*/  @!P1 IMAD.MOV R2, RZ, RZ, -R2 ;  /* 0x000000ffff029224 */ /* 0x000fe200078e0a02 */
[C---:B------:R-:W-:Y:S01]  /*9af0*/  ISETP.GT.U32.AND P1, PT, R12.reuse, R27, PT ;  /* 0x0000001b0c00720c */ /* 0x040fe20003f24070 */
[----:B------:R-:W-:Y:S02]  /*9b00*/  @!P4 IMAD.IADD R25, R25, 0x1, -R12 ;  /* 0x000000011919c824 */ /* 0x000fe400078e0a0c */
[C---:B------:R-:W-:Y:S01]  /*9b10*/  IMAD R0, R12.reuse, R10, R0 ;  /* 0x0000000a0c007224 */ /* 0x040fe200078e0200 */
[----:B------:R-:W-:Y:S01]  /*9b20*/  IABS R10, R18 ;  /* 0x00000012000a7213 */ /* 0x000fe20000000000 */
[----:B------:R-:W-:Y:S01]  /*9b30*/  VIADD R29, R17, 0x46 ;  /* 0x00000046111d7836 */ /* 0x000fe20000000000 */
[----:B------:R-:W-:Y:S01]  /*9b40*/  ISETP.GT.U32.AND P4, PT, R12, R25, PT ;  /* 0x000000190c00720c */ /* 0x000fe20003f84070 */
[----:B------:R-:W-:Y:S01]  /*9b50*/  IMAD.HI.U32 R14, R4, R6, RZ ;  /* 0x00000006040e7227 */ /* 0x000fe200078e00ff */
[----:B------:R0:W-:Y:S02]  /*9b60*/  STL [R1+0x128], R2 ;  /* 0x0001280201007387 */ /* 0x0001e40000100800 */
[----:B------:R-:W-:Y:S01]  /*9b70*/  IABS R9, R29 ;  /* 0x0000001d00097213 */ /* 0x000fe20000000000 */
[----:B------:R-:W-:-:S02]  /*9b80*/  IMAD.MOV R13, RZ, RZ, -R13 ;  /* 0x000000ffff0d7224 */ /* 0x000fc400078e0a0d */
[----:B------:R-:W-:-:S04]  /*9b90*/  IMAD.HI.U32 R15, R4, R11, RZ ;  /* 0x0000000b040f7227 */ /* 0x000fc800078e00ff */
[----:B------:R-:W-:Y:S02]  /*9ba0*/  IMAD.MOV R14, RZ, RZ, -R14 ;  /* 0x000000ffff0e7224 */ /* 0x000fe400078e0a0e */
[----:B------:R-:W-:Y:S02]  /*9bb0*/  IMAD R7, R12, R13, R7 ;  /* 0x0000000d0c077224 */ /* 0x000fe400078e0207 */
[----:B------:R-:W-:Y:S02]  /*9bc0*/  VIADD R22, R17, 0x41 ;  /* 0x0000004111167836 */ /* 0x000fe40000000000 */
[----:B------:R-:W-:Y:S02]  /*9bd0*/  IMAD.MOV R15, RZ, RZ, -R15 ;  /* 0x000000ffff0f7224 */ /* 0x000fe400078e0a0f */
[----:B------:R-:W-:-:S04]  /*9be0*/  IMAD.HI.U32 R13, R4, R10, RZ ;  /* 0x0000000a040d7227 */ /* 0x000fc800078e00ff */
[C---:B------:R-:W-:Y:S02]  /*9bf0*/  IMAD R6, R12.reuse, R14, R6 ;  /* 0x0000000e0c067224 */ /* 0x040fe400078e0206 */
[----:B------:R-:W-:Y:S01]  /*9c00*/  IMAD R11, R12, R15, R11 ;  /* 0x0000000f0c0b7224 */ /* 0x000fe200078e020b */
[----:B------:R-:W-:Y:S01]  /*9c10*/  IABS R15, R22 ;  /* 0x00000016000f7213 */ /* 0x000fe20000000000 */
[----:B------:R-:W-:-:S04]  /*9c20*/  IMAD.HI.U32 R14, R4, R9, RZ ;  /* 0x00000009040e7227 */ /* 0x000fc800078e00ff */
[----:B------:R-:W-:Y:S02]  /*9c30*/  VIADD R20, R17, 0x43 ;  /* 0x0000004311147836 */ /* 0x000fe40000000000 */
[----:B------:R-:W-:Y:S02]  /*9c40*/  IMAD.MOV R13, RZ, RZ, -R13 ;  /* 0x000000ffff0d7224 */ /* 0x000fe400078e0a0d */
[----:B------:R-:W-:Y:S02]  /*9c50*/  @!P1 IMAD.IADD R27, R27, 0x1, -R12 ;  /* 0x000000011b1b9824 */ /* 0x000fe400078e0a0c */
[----:B------:R-:W-:Y:S02]  /*9c60*/  IMAD.MOV R14, RZ, RZ, -R14 ;  /* 0x000000ffff0e7224 */ /* 0x000fe400078e0a0e */
[C---:B------:R-:W-:Y:S01]  /*9c70*/  IMAD R10, R12.reuse, R13, R10 ;  /* 0x0000000d0c0a7224 */ /* 0x040fe200078e020a */
[----:B------:R-:W-:Y:S01]  /*9c80*/  IABS R13, R20 ;  /* 0x00000014000d7213 */ /* 0x000fe20000000000 */
[----:B------:R-:W-:Y:S01]  /*9c90*/  VIADD R21, R17, 0x42 ;  /* 0x0000004211157836 */ /* 0x000fe20000000000 */
[----:B------:R-:W-:Y:S01]  /*9ca0*/  ISETP.GT.U32.AND P1, PT, R12, R27, PT ;  /* 0x0000001b0c00720c */ /* 0x000fe20003f24070 */
[----:B------:R-:W-:-:S04]  /*9cb0*/  IMAD.HI.U32 R24, R4, R15, RZ ;  /* 0x0000000f04187227 */ /* 0x000fc800078e00ff */
[----:B------:R-:W-:Y:S01]  /*9cc0*/  @!P4 IMAD.IADD R25, R25, 0x1, -R12 ;  /* 0x000000011919c824 */ /* 0x000fe200078e0a0c */
[C---:B------:R-:W-:Y:S01]  /*9cd0*/  ISETP.GT.U32.AND P4, PT, R12.reuse, R0, PT ;  /* 0x000000000c00720c */ /* 0x040fe20003f84070 */
[----:B------:R-:W-:Y:S01]  /*9ce0*/  IMAD R9, R12, R14, R9 ;  /* 0x0000000e0c097224 */ /* 0x000fe200078e0209 */
[----:B------:R-:W-:Y:S01]  /*9cf0*/  IABS R14, R21 ;  /* 0x00000015000e7213 */ /* 0x000fe20000000000 */
[----:B------:R-:W-:Y:S02]  /*9d00*/  VIADD R23, R17, 0x40 ;  /* 0x0000004011177836 */ /* 0x000fe40000000000 */
[----:B------:R-:W-:Y:S02]  /*9d10*/  IMAD.MOV R24, RZ, RZ, -R24 ;  /* 0x000000ffff187224 */ /* 0x000fe400078e0a18 */
[----:B------:R-:W-:Y:S01]  /*9d20*/  IMAD.HI.U32 R5, R4, R13, RZ ;  /* 0x0000000d04057227 */ /* 0x000fe200078e00ff */
[----:B------:R-:W-:-:S03]  /*9d30*/  IABS R16, R23 ;  /* 0x0000001700107213 */ /* 0x000fc60000000000 */
[----:B0-----:R-:W-:Y:S02]  /*9d40*/  IMAD.MOV.U32 R2, RZ, RZ, R25 ;  /* 0x000000ffff027224 */ /* 0x001fe400078e0019 */
[----:B------:R-:W-:Y:S02]  /*9d50*/  IMAD R15, R12, R24, R15 ;  /* 0x000000180c0f7224 */ /* 0x000fe400078e020f */
[----:B------:R-:W-:Y:S02]  /*9d60*/  IMAD.MOV R5, RZ, RZ, -R5 ;  /* 0x000000ffff057224 */ /* 0x000fe400078e0a05 */
[----:B------:R-:W-:-:S04]  /*9d70*/  IMAD.HI.U32 R26, R4, R14, RZ ;  /* 0x0000000e041a7227 */ /* 0x000fc800078e00ff */
[----:B------:R-:W-:Y:S02]  /*9d80*/  VIADD R24, R17, 0x3f ;  /* 0x0000003f11187836 */ /* 0x000fe40000000000 */
[----:B------:R-:W-:Y:S01]  /*9d90*/  @!P5 IMAD.MOV R2, RZ, RZ, -R2 ;  /* 0x000000ffff02d224 */ /* 0x000fe200078e0a02 */
[C---:B------:R-:W-:Y:S01]  /*9da0*/  ISETP.GT.U32.AND P5, PT, R12.reuse, R6, PT ;  /* 0x000000060c00720c */ /* 0x040fe20003fa4070 */
[----:B------:R-:W-:Y:S01]  /*9db0*/  IMAD R13, R12, R5, R13 ;  /* 0x000000050c0d7224 */ /* 0x000fe200078e020d */
[----:B------:R-:W-:Y:S01]  /*9dc0*/  IABS R28, R24 ;  /* 0x00000018001c7213 */ /* 0x000fe20000000000 */
[----:B------:R-:W-:Y:S01]  /*9dd0*/  IMAD.MOV R25, RZ, RZ, -R26 ;  /* 0x000000ffff197224 */ /* 0x000fe200078e0a1a */
[----:B------:R0:W-:Y:S01]  /*9de0*/  STL [R1+0x120], R2 ;  /* 0x0001200201007387 */ /* 0x0001e20000100800 */
[----:B------:R-:W-:-:S04]  /*9df0*/  IMAD.HI.U32 R5, R4, R16, RZ ;  /* 0x0000001004057227 */ /* 0x000fc800078e00ff */
[--C-:B------:R-:W-:Y:S02]  /*9e00*/  @!P1 IMAD.IADD R27, R27, 0x1, -R12.reuse ;  /* 0x000000011b1b9824 */ /* 0x100fe400078e0a0c */
[----:B------:R-:W-:Y:S02]  /*9e10*/  @!P4 IMAD.IADD R0, R0, 0x1, -R12 ;  /* 0x000000010000c824 */ /* 0x000fe400078e0a0c */
[----:B------:R-:W-:Y:S02]  /*9e20*/  IMAD R14, R12, R25, R14 ;  /* 0x000000190c0e7224 */ /* 0x000fe400078e020e */
[----:B------:R-:W-:Y:S01]  /*9e30*/  @!P5 IMAD.IADD R6, R6, 0x1, -R12 ;  /* 0x000000010606d824 */ /* 0x000fe200078e0a0c */
[----:B------:R-:W-:Y:S01]  /*9e40*/  IABS R26, R17 ;  /* 0x00000011001a7213 */ /* 0x000fe20000000000 */
[----:B------:R-:W-:Y:S01]  /*9e50*/  IMAD.MOV R5, RZ, RZ, -R5 ;  /* 0x000000ffff057224 */ /* 0x000fe200078e0a05 */
[----:B0-----:R-:W2:Y:S01]  /*9e60*/  LDL R2, [R1+0x1690] ;  /* 0x0016900001027983 */ /* 0x001ea20000100800 */
[----:B------:R-:W-:Y:S01]  /*9e70*/  VIADD R25, R17, 0x3e ;  /* 0x0000003e11197836 */ /* 0x000fe20000000000 */
[C---:B------:R-:W-:Y:S01]  /*9e80*/  ISETP.GT.U32.AND P4, PT, R12.reuse, R0, PT ;  /* 0x000000000c00720c */ /* 0x040fe20003f84070 */
[----:B------:R-:W-:Y:S01]  /*9e90*/  IMAD.MOV.U32 R3, RZ, RZ, R27 ;  /* 0x000000ffff037224 */ /* 0x000fe200078e001b */
[----:B------:R-:W-:Y:S01]  /*9ea0*/  ISETP.GT.U32.AND P5, PT, R12, R6, PT ;  /* 0x000000060c00720c */ /* 0x000fe20003fa4070 */
[----:B------:R-:W-:Y:S01]  /*9eb0*/  IMAD.HI.U32 R27, R4, R28, RZ ;  /* 0x0000001c041b7227 */ /* 0x000fe200078e00ff */
[----:B------:R-:W-:-:S03]  /*9ec0*/  ISETP.GT.U32.AND P1, PT, R12, R7, PT ;  /* 0x000000070c00720c */ /* 0x000fc60003f24070 */
[C---:B------:R-:W-:Y:S01]  /*9ed0*/  IMAD R16, R12.reuse, R5, R16 ;  /* 0x000000050c107224 */ /* 0x040fe200078e0210 */
[----:B------:R-:W-:Y:S01]  /*9ee0*/  IABS R5, R25 ;  /* 0x0000001900057213 */ /* 0x000fe20000000000 */
[----:B------:R-:W-:Y:S02]  /*9ef0*/  IMAD.MOV R27, RZ, RZ, -R27 ;  /* 0x000000ffff1b7224 */ /* 0x000fe400078e0a1b */
[----:B------:R-:W-:Y:S01]  /*9f00*/  @!P6 IMAD.MOV R3, RZ, RZ, -R3 ;  /* 0x000000ffff03e224 */ /* 0x000fe200078e0a03 */
[C---:B------:R-:W-:Y:S01]  /*9f10*/  ISETP.GT.U32.AND P6, PT, R12.reuse, R8, PT ;  /* 0x000000080c00720c */ /* 0x040fe20003fc4070 */
[----:B------:R-:W-:Y:S02]  /*9f20*/  IMAD R27, R12, R27, R28 ;  /* 0x0000001b0c1b7224 */ /* 0x000fe400078e021c */
[----:B------:R-:W-:Y:S01]  /*9f30*/  IMAD.HI.U32 R28, R4, R5, RZ ;  /* 0x00000005041c7227 */ /* 0x000fe200078e00ff */
[----:B------:R0:W-:Y:S03]  /*9f40*/  STL [R1+0x118], R3 ;  /* 0x0001180301007387 */ /* 0x0001e60000100800 */
[----:B------:R-:W-:-:S02]  /*9f50*/  IMAD.MOV R28, RZ, RZ, -R28 ;  /* 0x000000ffff1c7224 */ /* 0x000fc400078e0a1c */
[--C-:B------:R-:W-:Y:S01]  /*9f60*/  @!P4 IMAD.IADD R0, R0, 0x1, -R12.reuse ;  /* 0x000000010000c824 */ /* 0x100fe200078e0a0c */
[C---:B------:R-:W-:Y:S01]  /*9f70*/  ISETP.GT.U32.AND P4, PT, R12.reuse, R9, PT ;  /* 0x000000090c00720c */ /* 0x040fe20003f84070 */
[----:B------:R-:W-:Y:S02]  /*9f80*/  IMAD R5, R12, R28, R5 ;  /* 0x0000001c0c057224 */ /* 0x000fe400078e0205 */
[----:B------:R-:W-:Y:S01]  /*9f90*/  @!P5 IMAD.IADD R6, R6, 0x1, -R12 ;  /* 0x000000010606d824 */ /* 0x000fe200078e0a0c */
[----:B------:R-:W-:Y:S01]  /*9fa0*/  ISETP.GT.U32.AND P5, PT, R12, R10, PT ;  /* 0x0000000a0c00720c */ /* 0x000fe20003fa4070 */
[----:B0-----:R-:W-:-:S04]  /*9fb0*/  IMAD.HI.U32 R3, R4, R26, RZ ;  /* 0x0000001a04037227 */ /* 0x001fc800078e00ff */
[----:B------:R-:W-:Y:S02]  /*9fc0*/  IMAD.MOV R28, RZ, RZ, -R3 ;  /* 0x000000ffff1c7224 */ /* 0x000fe400078e0a03 */
[----:B------:R-:W-:Y:S02]  /*9fd0*/  IMAD.MOV.U32 R3, RZ, RZ, R0 ;  /* 0x000000ffff037224 */ /* 0x000fe400078e0000 */
[----:B------:R-:W-:Y:S02]  /*9fe0*/  IMAD R26, R12, R28, R26 ;  /* 0x0000001c0c1a7224 */ /* 0x000fe400078e021a */
[----:B------:R-:W-:Y:S02]  /*9ff0*/  @!P2 IMAD.MOV R3, RZ, RZ, -R3 ;  /* 0x000000ffff03a224 */ /* 0x000fe400078e0a03 */
[----:B------:R-:W-:Y:S02]  /*a000*/  IMAD.MOV.U32 R28, RZ, RZ, R17 ;  /* 0x000000ffff1c7224 */ /* 0x000fe400078e0011 */
[----:B------:R-:W-:Y:S01]  /*a010*/  IMAD.MOV.U32 R17, RZ, RZ, R6 ;  /* 0x000000ffff117224 */ /* 0x000fe200078e0006 */
[----:B------:R0:W-:Y:S01]  /*a020*/  STL [R1+0x110], R3 ;  /* 0x0001100301007387 */ /* 0x0001e20000100800 */
[----:B------:R-:W-:-:S02]  /*a030*/  @!P1 IMAD.IADD R7, R7, 0x1, -R12 ;  /* 0x0000000107079824 */ /* 0x000fc400078e0a0c */
[----:B------:R-:W-:Y:S02]  /*a040*/  @!P0 IMAD.MOV R17, RZ, RZ, -R17 ;  /* 0x000000ffff118224 */ /* 0x000fe400078e0a11 */
[--C-:B------:R-:W-:Y:S01]  /*a050*/  @!P6 IMAD.IADD R8, R8, 0x1, -R12.reuse ;  /* 0x000000010808e824 */ /* 0x100fe200078e0a0c */
[C---:B------:R-:W-:Y:S01]  /*a060*/  ISETP.GT.U32.AND P1, PT, R12.reuse, R7, PT ;  /* 0x000000070c00720c */ /* 0x040fe20003f24070 */
[--C-:B------:R-:W-:Y:S01]  /*a070*/  @!P4 IMAD.IADD R9, R9, 0x1, -R12.reuse ;  /* 0x000000010909c824 */ /* 0x100fe200078e0a0c */
[----:B------:R-:W-:Y:S01]  /*a080*/  ISETP.GT.U32.AND P6, PT, R12, R13, PT ;  /* 0x0000000d0c00720c */ /* 0x000fe20003fc4070 */
[--C-:B------:R-:W-:Y:S01]  /*a090*/  @!P5 IMAD.IADD R10, R10, 0x1, -R12.reuse ;  /* 0x000000010a0ad824 */ /* 0x100fe200078e0a0c */
[----:B0-----:R-:W3:Y:S01]  /*a0a0*/  LDL.LU R3, [R1+0x1764] ;  /* 0x0017640001037983 */ /* 0x001ee20000300800 */
[C---:B------:R-:W-:Y:S02]  /*a0b0*/  ISETP.GT.U32.AND P2, PT, R12.reuse, R8, PT ;  /* 0x000000080c00720c */ /* 0x040fe40003f44070 */
[C---:B------:R-:W-:Y:S01]  /*a0c0*/  ISETP.GT.U32.AND P4, PT, R12.reuse, R14, PT ;  /* 0x0000000e0c00720c */ /* 0x040fe20003f84070 */
[----:B------:R-:W4:Y:S04]  /*a0d0*/  LDL.LU R6, [R1+0xc] ;  /* 0x00000c0001067983 */ /* 0x000f280000300800 */
[----:B------:R0:W-:Y:S01]  /*a0e0*/  STL [R1+0x108], R17 ;  /* 0x0001081101007387 */ /* 0x0001e20000100800 */
[----:B------:R-:W-:Y:S01]  /*a0f0*/  @!P1 IMAD.IADD R7, R7, 0x1, -R12 ;  /* 0x0000000107079824 */ /* 0x000fe200078e0a0c */
[----:B------:R-:W-:-:S02]  /*a100*/  ISETP.GT.U32.AND P1, PT, R12, R11, PT ;  /* 0x0000000b0c00720c */ /* 0x000fc40003f24070 */
[----:B0-----:R-:W5:Y:S01]  /*a110*/  LDL.LU R17, [R1+0x1760] ;  /* 0x0017600001117983 */ /* 0x001f620000300800 */
[----:B--2---:R-:W-:-:S05]  /*a120*/  IABS R0, R2 ;  /* 0x0000000200007213 */ /* 0x004fca0000000000 */
[----:B----4-:R-:W-:-:S04]  /*a130*/  IMAD.HI.U32 R6, R6, R0, RZ ;  /* 0x0000000006067227 */ /* 0x010fc800078e00ff */
[----:B------:R-:W-:-:S04]  /*a140*/  IMAD.MOV R6, RZ, RZ, -R6 ;  /* 0x000000ffff067224 */ /* 0x000fc800078e0a06 */
[----:B-----5:R-:W-:Y:S02]  /*a150*/  IMAD R0, R17, R6, R0 ;  /* 0x0000000611007224 */ /* 0x020fe400078e0200 */
[----:B------:R-:W-:Y:S02]  /*a160*/  IMAD.MOV.U32 R6, RZ, RZ, R2 ;  /* 0x000000ffff067224 */ /* 0x000fe400078e0002 */
[----:B------:R-:W2:Y:S01]  /*a170*/  LDL.LU R2, [R1+0x175c] ;  /* 0x00175c0001027983 */ /* 0x000ea20000300800 */
[--C-:B------:R-:W-:Y:S02]  /*a180*/  @!P1 IMAD.IADD R11, R11, 0x1, -R12.reuse ;  /* 0x000000010b0b9824 */ /* 0x100fe400078e0a0c */
[--C-:B------:R-:W-:Y:S02]  /*a190*/  @!P6 IMAD.IADD R13, R13, 0x1, -R12.reuse ;  /* 0x000000010d0de824 */ /* 0x100fe400078e0a0c */
[----:B------:R-:W-:Y:S01]  /*a1a0*/  @!P2 IMAD.IADD R8, R8, 0x1, -R12 ;  /* 0x000000010808a824 */ /* 0x000fe200078e0a0c */
[----:B------:R-:W-:-:S02]  /*a1b0*/  ISETP.GT.U32.AND P6, PT, R12, R11, PT ;  /* 0x0000000b0c00720c */ /* 0x000fc40003fc4070 */
[C---:B------:R-:W-:Y:S02]  /*a1c0*/  ISETP.GT.U32.AND P2, PT, R12.reuse, R15, PT ;  /* 0x0000000f0c00720c */ /* 0x040fe40003f44070 */
[C---:B------:R-:W-:Y:S02]  /*a1d0*/  ISETP.GT.U32.AND P5, PT, R12.reuse, R9, PT ;  /* 0x000000090c00720c */ /* 0x040fe40003fa4070 */
[C---:B------:R-:W-:Y:S02]  /*a1e0*/  ISETP.GT.U32.AND P1, PT, R12.reuse, R10, PT ;  /* 0x0000000a0c00720c */ /* 0x040fe40003f24070 */
[----:B------:R-:W-:Y:S01]  /*a1f0*/  ISETP.GT.U32.AND P0, PT, R12, R13, PT ;  /* 0x0000000d0c00720c */ /* 0x000fe20003f04070 */
[----:B------:R-:W-:-:S04]  /*a200*/  @!P4 IMAD.IADD R14, R14, 0x1, -R12 ;  /* 0x000000010e0ec824 */ /* 0x000fc800078e0a0c */
[--C-:B------:R-:W-:Y:S01]  /*a210*/  @!P6 IMAD.IADD R11, R11, 0x1, -R12.reuse ;  /* 0x000000010b0be824 */ /* 0x100fe200078e0a0c */
[C---:B------:R-:W-:Y:S01]  /*a220*/  ISETP.GT.U32.AND P6, PT, R12.reuse, R5, PT ;  /* 0x000000050c00720c */ /* 0x040fe20003fc4070 */
[--C-:B------:R-:W-:Y:S01]  /*a230*/  @!P2 IMAD.IADD R15, R15, 0x1, -R12.reuse ;  /* 0x000000010f0fa824 */ /* 0x100fe200078e0a0c */
[----:B------:R-:W-:Y:S01]  /*a240*/  ISETP.GT.U32.AND P2, PT, R17, R0, PT ;  /* 0x000000001100720c */ /* 0x000fe20003f44070 */
[--C-:B------:R-:W-:Y:S01]  /*a250*/  @!P5 IMAD.IADD R9, R9, 0x1, -R12.reuse ;  /* 0x000000010909d824 */ /* 0x100fe200078e0a0c */
[----:B------:R-:W-:Y:S01]  /*a260*/  ISETP.GT.U32.AND P4, PT, R12, R14, PT ;  /* 0x0000000e0c00720c */ /* 0x000fe20003f84070 */
[--C-:B------:R-:W-:Y:S01]  /*a270*/  @!P1 IMAD.IADD R10, R10, 0x1, -R12.reuse ;  /* 0x000000010a0a9824 */ /* 0x100fe200078e0a0c */
[C---:B------:R-:W-:Y:S01]  /*a280*/  ISETP.GT.U32.AND P5, PT, R12.reuse, R16, PT ;  /* 0x000000100c00720c */ /* 0x040fe20003fa4070 */
[----:B------:R-:W-:Y:S01]  /*a290*/  @!P0 IMAD.IADD R13, R13, 0x1, -R12 ;  /* 0x000000010d0d8824 */ /* 0x000fe200078e0a0c */
[C---:B------:R-:W-:Y:S02]  /*a2a0*/  ISETP.GT.U32.AND P1, PT, R12.reuse, R27, PT ;  /* 0x0000001b0c00720c */ /* 0x040fe40003f24070 */
[----:B------:R-:W-:-:S03]  /*a2b0*/  ISETP.GT.U32.AND P0, PT, R12, R26, PT ;  /* 0x0000001a0c00720c */ /* 0x000fc60003f04070 */
[--C-:B------:R-:W-:Y:S01]  /*a2c0*/  @!P6 IMAD.IADD R5, R5, 0x1, -R12.reuse ;  /* 0x000000010505e824 */ /* 0x100fe200078e0a0c */
[----:B------:R-:W-:Y:S01]  /*a2d0*/  ISETP.GE.AND P6, PT, R19, RZ, PT ;  /* 0x000000ff1300720c */ /* 0x000fe20003fc6270 */
[----:B------:R-:W-:Y:S01]  /*a2e0*/  @!P2 IMAD.IADD R0, R0, 0x1, -R17 ;  /* 0x000000010000a824 */ /* 0x000fe200078e0a11 */
[----:B------:R-:W-:Y:S01]  /*a2f0*/  ISETP.GT.U32.AND P2, PT, R12, R15, PT ;  /* 0x0000000f0c00720c */ /* 0x000fe20003f44070 */
[--C-:B------:R-:W-:Y:S01]  /*a300*/  @!P4 IMAD.IADD R14, R14, 0x1, -R12.reuse ;  /* 0x000000010e0ec824 */ /* 0x100fe200078e0a0c */
[----:B---3--:R-:W-:Y:S01]  /*a310*/  ISETP.GE.AND P4, PT, R3, RZ, PT ;  /* 0x000000ff0300720c */ /* 0x008fe20003f86270 */
[--C-:B------:R-:W-:Y:S01]  /*a320*/  @!P5 IMAD.IADD R16, R16, 0x1, -R12.reuse ;  /* 0x000000011010d824 */ /* 0x100fe200078e0a0c */
[----:B------:R-:W-:Y:S01]  /*a330*/  ISETP.GE.AND P5, PT, R29, RZ, PT ;  /* 0x000000ff1d00720c */ /* 0x000fe20003fa6270 */
[--C-:B------:R-:W-:Y:S01]  /*a340*/  @!P1 IMAD.IADD R27, R27, 0x1, -R12.reuse ;  /* 0x000000011b1b9824 */ /* 0x100fe200078e0a0c */
[----:B------:R-:W-:Y:S01]  /*a350*/  ISETP.GE.AND P1, PT, R18, RZ, PT ;  /* 0x000000ff1200720c */ /* 0x000fe20003f26270 */
[----:B------:R-:W-:Y:S01]  /*a360*/  @!P0 IMAD.IADD R26, R26, 0x1, -R12 ;  /* 0x000000011a1a8824 */ /* 0x000fe200078e0a0c */
[----:B------:R-:W-:Y:S01]  /*a370*/  ISETP.GE.AND P0, PT, R20, RZ, PT ;  /* 0x000000ff1400720c */ /* 0x000fe20003f06270 */
[----:B------:R-:W-:Y:S01]  /*a380*/  IMAD.MOV.U32 R20, RZ, RZ, R7 ;  /* 0x000000ffff147224 */ /* 0x000fe200078e0007 */
[----:B------:R-:W3:Y:S01]  /*a390*/  LDL.LU R3, [R1+0x1758] ;  /* 0x0017580001037983 */ /* 0x000ee20000300800 */
[----:B------:R-:W-:-:S02]  /*a3a0*/  IMAD.MOV.U32 R19, RZ, RZ, R8 ;  /* 0x000000ffff137224 */ /* 0x000fc400078e0008 */
[----:B------:R-:W-:Y:S02]  /*a3b0*/  IMAD.MOV.U32 R8, RZ, RZ, R9 ;  /* 0x000000ffff087224 */ /* 0x000fe400078e0009 */
[----:B------:R-:W-:Y:S02]  /*a3c0*/  IMAD.MOV.U32 R9, RZ, RZ, R11 ;  /* 0x000000ffff097224 */ /* 0x000fe400078e000b */
[----:B------:R-:W-:Y:S01]  /*a3d0*/  @!P3 IMAD.MOV R20, RZ, RZ, -R20 ;  /* 0x000000ffff14b224 */ /* 0x000fe200078e0a14 */
[----:B------:R-:W-:Y:S01]  /*a3e0*/  ISETP.GT.U32.AND P3, PT, R12, R16, PT ;  /* 0x000000100c00720c */ /* 0x000fe20003f64070 */
[----:B------:R-:W-:Y:S01]  /*a3f0*/  @!P6 IMAD.MOV R9, RZ, RZ, -R9 ;  /* 0x000000ffff09e224 */ /* 0x000fe200078e0a09 */
[----:B------:R-:W-:Y:S01]  /*a400*/  ISETP.GE.AND P6, PT, R21, RZ, PT ;  /* 0x000000ff1500720c */ /* 0x000fe20003fc6270 */
[----:B------:R-:W-:Y:S01]  /*a410*/  @!P2 IMAD.IADD R15, R15, 0x1, -R12 ;  /* 0x000000010f0fa824 */ /* 0x000fe200078e0a0c */
[----:B------:R-:W-:Y:S01]  /*a420*/  ISETP.GE.AND P2, PT, R22, RZ, PT ;  /* 0x000000ff1600720c */ /* 0x000fe20003f46270 */
[----:B------:R-:W-:-:S02]  /*a430*/  @!P4 IMAD.MOV R19, RZ, RZ, -R19 ;  /* 0x000000ffff13c224 */ /* 0x000fc400078e0a13 */
[----:B------:R-:W-:Y:S01]  /*a440*/  @!P5 IMAD.MOV R8, RZ, RZ, -R8 ;  /* 0x000000ffff08d224 */ /* 0x000fe200078e0a08 */
[----:B------:R-:W-:Y:S01]  /*a450*/  STL [R1+0x104], R20 ;  /* 0x0001041401007387 */ /* 0x000fe20000100800 */
[----:B------:R-:W-:Y:S01]  /*a460*/  @!P1 IMAD.MOV R10, RZ, RZ, -R10 ;  /* 0x000000ffff0a9224 */ /* 0x000fe200078e0a0a */
[----:B------:R-:W-:Y:S01]  /*a470*/  ISETP.GT.U32.AND P4, PT, R12, R27, PT ;  /* 0x0000001b0c00720c */ /* 0x000fe20003f84070 */
[----:B------:R-:W-:Y:S01]  /*a480*/  IMAD.MOV.U32 R29, RZ, RZ, R6 ;  /* 0x000000ffff1d7224 */ /* 0x000fe200078e0006 */
[----:B------:R-:W-:Y:S01]  /*a490*/  STL [R1+0xfc], R19 ;  /* 0x0000fc1301007387 */ /* 0x000fe20000100800 */
[----:B------:R-:W-:-:S03]  /*a4a0*/  VIADD R6, R28, 0x3d ;  /* 0x0000003d1c067836 */ /* 0x000fc60000000000 */
[----:B------:R0:W-:Y:S01]  /*a4b0*/  STL [R1+0xf8], R8 ;  /* 0x0000f80801007387 */ /* 0x0001e20000100800 */
[----:B------:R-:W-:Y:S01]  /*a4c0*/  @!P3 IMAD.IADD R16, R16, 0x1, -R12 ;  /* 0x000000011010b824 */ /* 0x000fe200078e0a0c */
[----:B------:R-:W-:Y:S02]  /*a4d0*/  ISETP.GE.AND P3, PT, R23, RZ, PT ;  /* 0x000000ff1700720c */ /* 0x000fe40003f66270 */
[----:B------:R1:W-:Y:S01]  /*a4e0*/  STL [R1+0xf0], R10 ;  /* 0x0000f00a01007387 */ /* 0x0003e20000100800 */
[----:B------:R-:W-:Y:S01]  /*a4f0*/  IABS R18, R6 ;  /* 0x0000000600127213 */ /* 0x000fe20000000000 */
[----:B0-----:R-:W-:Y:S02]  /*a500*/  IMAD.MOV.U32 R8, RZ, RZ, R13 ;  /* 0x000000ffff087224 */ /* 0x001fe400078e000d */
[----:B------:R-:W-:Y:S02]  /*a510*/  IMAD.MOV.U32 R13, RZ, RZ, R14 ;  /* 0x000000ffff0d7224 */ /* 0x000fe400078e000e */
[----:B-1----:R-:W-:-:S02]  /*a520*/  IMAD.MOV.U32 R10, RZ, RZ, R15 ;  /* 0x000000ffff0a7224 */ /* 0x002fc400078e000f */
[----:B------:R-:W-:Y:S02]  /*a530*/  @!P0 IMAD.MOV R8, RZ, RZ, -R8 ;  /* 0x000000ffff088224 */ /* 0x000fe400078e0a08 */
[----:B------:R-:W-:Y:S02]  /*a540*/  @!P6 IMAD.MOV R13, RZ, RZ, -R13 ;  /* 0x000000ffff0de224 */ /* 0x000fe400078e0a0d */
[----:B------:R-:W-:Y:S01]  /*a550*/  @!P2 IMAD.MOV R10, RZ, RZ, -R10 ;  /* 0x000000ffff0aa224 */ /* 0x000fe200078e0a0a */
[----:B------:R-:W-:Y:S01]  /*a560*/  STL [R1+0xec], R9 ;  /* 0x0000ec0901007387 */ /* 0x000fe20000100800 */
[----:B------:R-:W-:Y:S01]  /*a570*/  ISETP.GT.U32.AND P0, PT, R17, R0, PT ;  /* 0x000000001100720c */ /* 0x000fe20003f04070 */
[----:B------:R-:W-:Y:S02]  /*a580*/  IMAD.MOV.U32 R7, RZ, RZ, R18 ;  /* 0x000000ffff077224 */ /* 0x000fe400078e0012 */
[----:B------:R0:W-:Y:S01]  /*a590*/  STL [R1+0xe8], R8 ;  /* 0x0000e80801007387 */ /* 0x0001e20000100800 */
[----:B------:R-:W-:-:S03]  /*a5a0*/  ISETP.GT.U32.AND P5, PT, R12, R26, PT ;  /* 0x0000001a0c00720c */ /* 0x000fc60003fa4070 */
[----:B------:R-:W-:Y:S01]  /*a5b0*/  STL [R1+0xe4], R13 ;  /* 0x0000e40d01007387 */ /* 0x000fe20000100800 */
[----:B------:R-:W-:-:S03]  /*a5c0*/  @!P4 IMAD.IADD R27, R27, 0x1, -R12 ;  /* 0x000000011b1bc824 */ /* 0x000fc600078e0a0c */
[----:B------:R1:W-:Y:S01]  /*a5d0*/  STL [R1+0xe0], R10 ;  /* 0x0000e00a01007387 */ /* 0x0003e20000100800 */
[----:B------:R-:W-:Y:S01]  /*a5e0*/  ISETP.GE.AND P4, PT, R24, RZ, PT ;  /* 0x000000ff1800720c */ /* 0x000fe20003f86270 */
[----:B0-----:R-:W-:-:S04]  /*a5f0*/  IMAD.HI.U32 R8, R4, R7, RZ ;  /* 0x0000000704087227 */ /* 0x001fc800078e00ff */
[----:B-1----:R-:W-:Y:S02]  /*a600*/  IMAD.MOV.U32 R10, RZ, RZ, R16 ;  /* 0x000000ffff0a7224 */ /* 0x002fe400078e0010 */
[----:B------:R-:W-:Y:S02]  /*a610*/  VIADD R11, R28, 0x3c ;  /* 0x0000003c1c0b7836 */ /* 0x000fe40000000000 */
[----:B------:R-:W-:Y:S01]  /*a620*/  @!P3 IMAD.MOV R10, RZ, RZ, -R10 ;  /* 0x000000ffff0ab224 */ /* 0x000fe200078e0a0a */
[----:B------:R-:W-:Y:S01]  /*a630*/  ISETP.GE.AND P3, PT, R29, RZ, PT ;  /* 0x000000ff1d00720c */ /* 0x000fe20003f66270 */
[----:B------:R-:W-:Y:S02]  /*a640*/  IMAD.MOV R8, RZ, RZ, -R8 ;  /* 0x000000ffff087224 */ /* 0x000fe400078e0a08 */
[----:B------:R-:W-:Y:S01]  /*a650*/  @!P0 IMAD.IADD R0, R0, 0x1, -R17 ;  /* 0x0000000100008824 */ /* 0x000fe200078e0a11 */
[----:B------:R-:W-:Y:S01]  /*a660*/  ISETP.GE.AND P0, PT, R11, RZ, PT ;  /* 0x000000ff0b00720c */ /* 0x000fe20003f06270 */
[----:B------:R-:W-:Y:S01]  /*a670*/  IMAD R7, R12, R8, R7 ;  /* 0x000000080c077224 */ /* 0x000fe200078e0207 */
[----:B------:R0:W-:Y:S01]  /*a680*/  STL [R1+0xdc], R10 ;  /* 0x0000dc0a01007387 */ /* 0x0001e20000100800 */
[----:B------:R-:W-:Y:S01]  /*a690*/  VIADD R8, R28, 0x3a ;  /* 0x0000003a1c087836 */ /* 0x000fe20000000000 */
[----:B------:R-:W-:Y:S01]  /*a6a0*/  IABS R11, R11 ;  /* 0x0000000b000b7213 */ /* 0x000fe20000000000 */
[----:B------:R-:W-:Y:S01]  /*a6b0*/  @!P5 IMAD.IADD R26, R26, 0x1, -R12 ;  /* 0x000000011a1ad824 */ /* 0x000fe200078e0a0c */
[----:B------:R-:W-:-:S02]  /*a6c0*/  ISETP.GT.U32.AND P1, PT, R12, R5, PT ;  /* 0x000000050c00720c */ /* 0x000fc40003f24070 */
[----:B------:R-:W-:Y:S01]  /*a6d0*/  ISETP.GE.AND P5, PT, R6, RZ, PT ;  /* 0x000000ff0600720c */ /* 0x000fe20003fa6270 */
[----:B0-----:R-:W-:Y:S01]  /*a6e0*/  IMAD.MOV.U32 R10, RZ, RZ, R27 ;  /* 0x000000ffff0a7224 */ /* 0x001fe200078e001b */
[----:B------:R-:W-:Y:S01]  /*a6f0*/  IABS R6, R8 ;  /* 0x0000000800067213 */ /* 0x000fe20000000000 */
[----:B------:R-:W-:-:S04]  /*a700*/  IMAD.HI.U32 R14, R4, R11, RZ ;  /* 0x0000000b040e7227 */ /* 0x000fc800078e00ff */
[----:B------:R-:W-:Y:S02]  /*a710*/  @!P4 IMAD.MOV R10, RZ, RZ, -R10 ;  /* 0x000000ffff0ac224 */ /* 0x000fe400078e0a0a */
[----:B------:R-:W-:Y:S01]  /*a720*/  @!P3 IMAD.MOV R0, RZ, RZ, -R0 ;  /* 0x000000ffff00b224 */ /* 0x000fe200078e0a00 */
[----:B------:R-:W-:Y:S01]  /*a730*/  ISETP.GT.U32.AND P4, PT, R12, R7, PT ;  /* 0x000000070c00720c */ /* 0x000fe20003f84070 */
[----:B------:R-:W-:Y:S01]  /*a740*/  VIADD R9, R28, 0x3b ;  /* 0x0000003b1c097836 */ /* 0x000fe20000000000 */
[----:B------:R0:W-:Y:S01]  /*a750*/  STL [R1+0xd8], R10 ;  /* 0x0000d80a01007387 */ /* 0x0001e20000100800 */
[----:B------:R-:W-:-:S03]  /*a760*/  IMAD.MOV R14, RZ, RZ, -R14 ;  /* 0x000000ffff0e7224 */ /* 0x000fc600078e0a0e */
[----:B------:R-:W-:Y:S01]  /*a770*/  ISETP.GE.AND P2, PT, R9, RZ, PT ;  /* 0x000000ff0900720c */ /* 0x000fe20003f46270 */
[----:B------:R-:W-:Y:S02]  /*a780*/  IMAD R11, R12, R14, R11 ;  /* 0x0000000e0c0b7224 */ /* 0x000fe400078e020b */
[----:B0-----:R-:W-:Y:S01]  /*a790*/  IMAD.HI.U32 R10, R4, R6, RZ ;  /* 0x00000006040a7227 */ /* 0x001fe200078e00ff */
[----:B------:R-:W-:-:S03]  /*a7a0*/  IABS R9, R9 ;  /* 0x0000000900097213 */ /* 0x000fc60000000000 */
[----:B------:R-:W-:Y:S02]  /*a7b0*/  IMAD.MOV R14, RZ, RZ, -R10 ;  /* 0x000000ffff0e7224 */ /* 0x000fe400078e0a0a */
[----:B------:R-:W-:Y:S01]  /*a7c0*/  @!P1 IMAD.IADD R5, R5, 0x1, -R12 ;  /* 0x0000000105059824 */ /* 0x000fe200078e0a0c */
[----:B------:R-:W-:Y:S01]  /*a7d0*/  ISETP.GE.AND P1, PT, R25, RZ, PT ;  /* 0x000000ff1900720c */ /* 0x000fe20003f26270 */
[C---:B------:R-:W-:Y:S01]  /*a7e0*/  IMAD R6, R12.reuse, R14, R6 ;  /* 0x0000000e0c067224 */ /* 0x040fe200078e0206 */
[----:B------:R-:W-:Y:S01]  /*a7f0*/  ISETP.GT.U32.AND P3, PT, R12, R11, PT ;  /* 0x0000000b0c00720c */ /* 0x000fe20003f64070 */
[----:B------:R-:W-:Y:S02]  /*a800*/  IMAD.MOV.U32 R25, RZ, RZ, R26 ;  /* 0x000000ffff197224 */ /* 0x000fe400078e001a */
[----:B------:R-:W-:-:S04]  /*a810*/  IMAD.HI.U32 R13, R4, R9, RZ ;  /* 0x00000009040d7227 */ /* 0x000fc800078e00ff */
[--C-:B------:R-:W-:Y:S02]  /*a820*/  @!P4 IMAD.IADD R7, R7, 0x1, -R12.reuse ;  /* 0x000000010707c824 */ /* 0x100fe400078e0a0c */
[----:B------:R-:W-:Y:S02]  /*a830*/  IMAD.MOV R13, RZ, RZ, -R13 ;  /* 0x000000ffff0d7224 */ /* 0x000fe400078e0a0d */
[----:B------:R-:W-:Y:S01]  /*a840*/  VIADD R10, R28, 0x39 ;  /* 0x000000391c0a7836 */ /* 0x000fe20000000000 */
[C---:B------:R-:W-:Y:S01]  /*a850*/  ISETP.GT.U32.AND P4, PT, R12.reuse, R7, PT ;  /* 0x000000070c00720c */ /* 0x040fe20003f84070 */
[C---:B------:R-:W-:Y:S02]  /*a860*/  IMAD R9, R12.reuse, R13, R9 ;  /* 0x0000000d0c097224 */ /* 0x040fe400078e0209 */
[----:B------:R-:W-:Y:S01]  /*a870*/  @!P3 IMAD.IADD R11, R11, 0x1, -R12 ;  /* 0x000000010b0bb824 */ /* 0x000fe200078e0a0c */
[----:B------:R-:W-:Y:S01]  /*a880*/  IABS R13, R10 ;  /* 0x0000000a000d7213 */ /* 0x000fe20000000000 */
[----:B------:R-:W-:Y:S01]  /*a890*/  @!P1 IMAD.MOV R5, RZ, RZ, -R5 ;  /* 0x000000ffff059224 */ /* 0x000fe200078e0a05 */
[----:B------:R-:W-:-:S02]  /*a8a0*/  ISETP.GT.U32.AND P1, PT, R12, R9, PT ;  /* 0x000000090c00720c */ /* 0x000fc40003f24070 */
[----:B------:R-:W-:Y:S01]  /*a8b0*/  ISETP.GT.U32.AND P3, PT, R12, R11, PT ;  /* 0x0000000b0c00720c */ /* 0x000fe20003f64070 */
[----:B------:R-:W-:-:S04]  /*a8c0*/  IMAD.HI.U32 R16, R4, R13, RZ ;  /* 0x0000000d04107227 */ /* 0x000fc800078e00ff */
[----:B------:R-:W-:Y:S01]  /*a8d0*/  @!P4 IMAD.IADD R7, R7, 0x1, -R12 ;  /* 0x000000010707c824 */ /* 0x000fe200078e0a0c */
[----:B------:R-:W-:Y:S01]  /*a8e0*/  ISETP.GE.AND P4, PT, R8, RZ, PT ;  /* 0x000000ff0800720c */ /* 0x000fe20003f86270 */
[----:B------:R-:W-:-:S04]  /*a8f0*/  IMAD.MOV R16, RZ, RZ, -R16 ;  /* 0x000000ffff107224 */ /* 0x000fc800078e0a10 */
[C---:B------:R-:W-:Y:S02]  /*a900*/  IMAD R13, R12.reuse, R16, R13 ;  /* 0x000000100c0d7224 */ /* 0x040fe400078e020d */
[--C-:B------:R-:W-:Y:S02]  /*a910*/  @!P1 IMAD.IADD R9, R9, 0x1, -R12.reuse ;  /* 0x0000000109099824 */ /* 0x100fe400078e0a0c */
[----:B------:R-:W-:Y:S01]  /*a920*/  @!P3 IMAD.IADD R11, R11, 0x1, -R12 ;  /* 0x000000010b0bb824 */ /* 0x000fe200078e0a0c */
[----:B------:R-:W-:Y:S01]  /*a930*/  ISETP.GT.U32.AND P3, PT, R12, R13, PT ;  /* 0x0000000d0c00720c */ /* 0x000fe20003f64070 */
[----:B------:R-:W-:Y:S01]  /*a940*/  VIADD R14, R28, 0x37 ;  /* 0x000000371c0e7836 */ /* 0x000fe20000000000 */
[----:B------:R-:W-:Y:S01]  /*a950*/  ISETP.GT.U32.AND P1, PT, R12, R9, PT ;  /* 0x000000090c00720c */ /* 0x000fe20003f24070 */
[----:B------:R-:W-:-:S04]  /*a960*/  IMAD.MOV.U32 R17, RZ, RZ, R7 ;  /* 0x000000ffff117224 */ /* 0x000fc800078e0007 */
[----:B------:R-:W-:Y:S01]  /*a970*/  @!P5 IMAD.MOV R17, RZ, RZ, -R17 ;  /* 0x000000ffff11d224 */ /* 0x000fe200078e0a11 */
[----:B------:R-:W-:-:S05]  /*a980*/  ISETP.GE.AND P5, PT, R10, RZ, PT ;  /* 0x000000ff0a00720c */ /* 0x000fca0003fa6270 */
[--C-:B------:R-:W-:Y:S02]  /*a990*/  @!P3 IMAD.IADD R13, R13, 0x1, -R12.reuse ;  /* 0x000000010d0db824 */ /* 0x100fe400078e0a0c */
[----:B------:R-:W-:-:S03]  /*a9a0*/  @!P1 IMAD.IADD R9, R9, 0x1, -R12 ;  /* 0x0000000109099824 */ /* 0x000fc600078e0a0c */
[----:B------:R-:W-:Y:S02]  /*a9b0*/  ISETP.GT.U32.AND P3, PT, R12, R13, PT ;  /* 0x0000000d0c00720c */ /* 0x000fe40003f64070 */
[----:B--2---:R-:W-:-:S13]  /*a9c0*/  ISETP.NE.AND P6, PT, R2, RZ, PT ;  /* 0x000000ff0200720c */ /* 0x004fda0003fc5270 */
[----:B------:R-:W-:Y:S02]  /*a9d0*/  @!P6 LOP3.LUT R0, RZ, R2, RZ, 0x33, !PT ;  /* 0x00000002ff00e212 */ /* 0x000fe400078e33ff */
[C---:B------:R-:W-:Y:S01]  /*a9e0*/  ISETP.GE.AND P6, PT, R28.reuse, RZ, PT ;  /* 0x000000ff1c00720c */ /* 0x040fe20003fc6270 */
[----:B------:R-:W-:-:S12]  /*a9f0*/  VIADD R2, R28, 0x38 ;  /* 0x000000381c027836 */ /* 0x000fd80000000000 */
[----:B------:R-:W-:Y:S01]  /*aa00*/  @!P6 IMAD.MOV R25, RZ, RZ, -R25 ;  /* 0x000000ffff19e224 */ /* 0x000fe200078e0a19 */
[----:B------:R-:W-:Y:S02]  /*aa10*/  ISETP.GT.U32.AND P6, PT, R12, R6, PT ;  /* 0x000000060c00720c */ /* 0x000fe40003fc4070 */
[----:B------:R-:W-:-:S05]  /*aa20*/  IABS R15, R2 ;  /* 0x00000002000f7213 */ /* 0x000fca0000000000 */
[----:B------:R-:W-:-:S06]  /*aa30*/  IMAD.HI.U32 R8, R4, R15, RZ ;  /* 0x0000000f04087227 */ /* 0x000fcc00078e00ff */
[----:B------:R-:W-:-:S05]  /*aa40*/  @!P6 IMAD.IADD R6, R6, 0x1, -R12 ;  /* 0x000000010606e824 */ /* 0x000fca00078e0a0c */
[----:B------:R-:W-:Y:S01]  /*aa50*/  ISETP.GT.U32.AND P6, PT, R12, R6, PT ;  /* 0x000000060c00720c */ /* 0x000fe20003fc4070 */
[----:B------:R-:W-:-:S04]  /*aa60*/  IMAD.MOV R8, RZ, RZ, -R8 ;  /* 0x000000ffff087224 */ /* 0x000fc800078e0a08 */
[----:B------:R-:W-:Y:S01]  /*aa70*/  IMAD R8, R12, R8, R15 ;  /* 0x000000080c087224 */ /* 0x000fe200078e020f */
[----:B------:R0:W-:Y:S04]  /*aa80*/  STL [R1+0x16dc], R0 ;  /* 0x0016dc0001007387 */ /* 0x0001e80000100800 */
[----:B------:R1:W-:Y:S03]  /*aa90*/  STL [R1+0xd0], R5 ;  /* 0x0000d00501007387 */ /* 0x0003e60000100800 */
[----:B------:R-:W-:Y:S01]  /*aaa0*/  @!P6 IMAD.IADD R6, R6, 0x1, -R12 ;  /* 0x000000010606e824 */ /* 0x000fe200078e0a0c */
[----:B------:R-:W-:Y:S01]  /*aab0*/  ISETP.GT.U32.AND P6, PT, R12, R8, PT ;  /* 0x000000080c00720c */ /* 0x000fe20003fc4070 */
[----:B0-----:R-:W-:Y:S01]  /*aac0*/  IMAD.MOV.U32 R0, RZ, RZ, R11 ;  /* 0x000000ffff007224 */ /* 0x001fe200078e000b */
[----:B-1----:R-:W-:-:S03]  /*aad0*/  IABS R5, R14 ;  /* 0x0000000e00057213 */ /* 0x002fc60000000000 */
[----:B------:R-:W-:Y:S01]  /*aae0*/  @!P0 IMAD.MOV R0, RZ, RZ, -R0 ;  /* 0x000000ffff008224 */ /* 0x000fe200078e0a00 */
[----:B------:R-:W-:Y:S01]  /*aaf0*/  ISETP.GE.AND P0, PT, R2, RZ, PT ;  /* 0x000000ff0200720c */ /* 0x000fe20003f06270 */
[----:B------:R-:W-:-:S04]  /*ab00*/  IMAD.HI.U32 R7, R4, R5, RZ ;  /* 0x0000000504077227 */ /* 0x000fc800078e00ff */
[----:B------:R-:W-:Y:S02]  /*ab10*/  VIADD R2, R28, 0x36 ;  /* 0x000000361c027836 */ /* 0x000fe40000000000 */
[----:B------:R-:W-:Y:S02]  /*ab20*/  IMAD.MOV R7, RZ, RZ, -R7 ;  /* 0x000000ffff077224 */ /* 0x000fe400078e0a07 */
[----:B------:R-:W-:Y:S01]  /*ab30*/  IMAD.MOV.U32 R11, RZ, RZ, R9 ;  /* 0x000000ffff0b7224 */ /* 0x000fe200078e0009 */
[----:B------:R-:W-:Y:S01]  /*ab40*/  IABS R9, R2 ;  /* 0x0000000200097213 */ /* 0x000fe20000000000 */
[----:B------:R-:W-:Y:S02]  /*ab50*/  @!P6 IMAD.IADD R8, R8, 0x1, -R12 ;  /* 0x000000010808e824 */ /* 0x000fe400078e0a0c */
[----:B------:R-:W-:Y:S02]  /*ab60*/  IMAD R10, R12, R7, R5 ;  /* 0x000000070c0a7224 */ /* 0x000fe400078e0205 */
[----:B------:R-:W-:Y:S01]  /*ab70*/  VIADD R5, R28, 0x35 ;  /* 0x000000351c057836 */ /* 0x000fe20000000000 */
[----:B------:R-:W-:Y:S01]  /*ab80*/  ISETP.GT.U32.AND P6, PT, R12, R8, PT ;  /* 0x000000080c00720c */ /* 0x000fe20003fc4070 */
[----:B------:R-:W-:-:S03]  /*ab90*/  IMAD.HI.U32 R7, R4, R9, RZ ;  /* 0x0000000904077227 */ /* 0x000fc600078e00ff */
[----:B------:R-:W-:Y:S01]  /*aba0*/  IABS R21, R5 ;  /* 0x0000000500157213 */ /* 0x000fe20000000000 */
[----:B------:R-:W-:Y:S01]  /*abb0*/  @!P2 IMAD.MOV R11, RZ, RZ, -R11 ;  /* 0x000000ffff0ba224 */ /* 0x000fe200078e0a0b */
[----:B------:R-:W-:Y:S01]  /*abc0*/  ISETP.GE.AND P2, PT, R2, RZ, PT ;  /* 0x000000ff0200720c */ /* 0x000fe20003f46270 */
[----:B------:R-:W-:Y:S02]  /*abd0*/  IMAD.MOV R7, RZ, RZ, -R7 ;  /* 0x000000ffff077224 */ /* 0x000fe400078e0a07 */
[----:B------:R-:W-:-:S04]  /*abe0*/  IMAD.HI.U32 R2, R4, R21, RZ ;  /* 0x0000001504027227 */ /* 0x000fc800078e00ff */
[----:B------:R-:W-:Y:S01]  /*abf0*/  @!P3 IMAD.IADD R13, R13, 0x1, -R12 ;  /* 0x000000010d0db824 */ /* 0x000fe200078e0a0c */
[C---:B------:R-:W-:Y:S01]  /*ac00*/  ISETP.GT.U32.AND P3, PT, R12.reuse, R10, PT ;  /* 0x0000000a0c00720c */ /* 0x040fe20003f64070 */
[----:B------:R-:W-:Y:S02]  /*ac10*/  IMAD R9, R12, R7, R9 ;  /* 0x000000070c097224 */ /* 0x000fe400078e0209 */
[----:B------:R-:W-:Y:S01]  /*ac20*/  IMAD.MOV R2, RZ, RZ, -R2 ;  /* 0x000000ffff027224 */ /* 0x000fe200078e0a02 */
[----:B------:R-:W-:Y:S01]  /*ac30*/  STL [R1+0x173c], R25 ;  /* 0x00173c1901007387 */ /* 0x000fe20000100800 */
[----:B------:R-:W-:Y:S01]  /*ac40*/  @!P6 IMAD.IADD R8, R8, 0x1, -R12 ;  /* 0x000000010808e824 */ /* 0x000fe200078e0a0c */
[----:B------:R-:W-:Y:S01]  /*ac50*/  ISETP.GE.AND P1, PT, R14, RZ, PT ;  /* 0x000000ff0e00720c */ /* 0x000fe20003f26270 */
[C---:B------:R-:W-:Y:S01]  /*ac60*/  IMAD R21, R12.reuse, R2, R21 ;  /* 0x000000020c157224 */ /* 0x040fe200078e0215 */
[----:B------:R-:W-:Y:S01]  /*ac70*/  ISETP.GT.U32.AND P6, PT, R12, R9, PT ;  /* 0x000000090c00720c */ /* 0x000fe20003fc4070 */
[----:B------:R-:W-:Y:S01]  /*ac80*/  STL [R1+0xcc], R17 ;  /* 0x0000cc1101007387 */ /* 0x000fe20000100800 */
[----:B------:R-:W-:-:S03]  /*ac90*/  IMAD.MOV.U32 R14, RZ, RZ, R13 ;  /* 0x000000ffff0e7224 */ /* 0x000fc600078e000d */
[----:B------:R0:W-:Y:S01]  /*aca0*/  STL [R1+0xc8], R0 ;  /* 0x0000c80001007387 */ /* 0x0001e20000100800 */
[----:B------:R-:W-:Y:S01]  /*acb0*/  @!P5 IMAD.MOV R14, RZ, RZ, -R14 ;  /* 0x000000ffff0ed224 */ /* 0x000fe200078e0a0e */
[----:B------:R-:W-:Y:S01]  /*acc0*/  ISETP.GT.U32.AND P5, PT, R12, R21, PT ;  /* 0x000000150c00720c */ /* 0x000fe20003fa4070 */
[----:B------:R-:W-:Y:S02]  /*acd0*/  @!P3 IMAD.IADD R10, R10, 0x1, -R12 ;  /* 0x000000010a0ab824 */ /* 0x000fe400078e0a0c */
[----:B0-----:R-:W-:-:S04]  /*ace0*/  IMAD.MOV.U32 R0, RZ, RZ, R6 ;  /* 0x000000ffff007224 */ /* 0x001fc800078e0006 */
[----:B------:R-:W-:Y:S01]  /*acf0*/  @!P4 IMAD.MOV R0, RZ, RZ, -R0 ;  /* 0x000000ffff00c224 */ /* 0x000fe200078e0a00 */
[----:B------:R-:W-:Y:S01]  /*ad00*/  ISETP.GE.AND P4, PT, R5, RZ, PT ;  /* 0x000000ff0500720c */ /* 0x000fe20003f86270 */
[----:B------:R-:W-:Y:S01]  /*ad10*/  VIADD R5, R28, 0x34 ;  /* 0x000000341c057836 */ /* 0x000fe20000000000 */
[----:B------:R0:W-:Y:S01]  /*ad20*/  STL [R1+0xc0], R11 ;  /* 0x0000c00b01007387 */ /* 0x0001e20000100800 */
[----:B------:R-:W-:Y:S01]  /*ad30*/  ISETP.GT.U32.AND P3, PT, R12, R10, PT ;  /* 0x0000000a0c00720c */ /* 0x000fe20003f64070 */
[--C-:B------:R-:W-:Y:S02]  /*ad40*/  @!P6 IMAD.IADD R9, R9, 0x1, -R12.reuse ;  /* 0x000000010909e824 */ /* 0x100fe400078e0a0c */
[----:B------:R-:W-:Y:S01]  /*ad50*/  VIADD R6, R28, 0x33 ;  /* 0x000000331c067836 */ /* 0x000fe20000000000 */
[----:B0-----:R-:W-:Y:S01]  /*ad60*/  IABS R11, R5 ;  /* 0x00000005000b7213 */ /* 0x001fe20000000000 */
[----:B------:R-:W-:Y:S01]  /*ad70*/  @!P5 IMAD.IADD R21, R21, 0x1, -R12 ;  /* 0x000000011515d824 */ /* 0x000fe200078e0a0c */
[----:B------:R-:W-:-:S02]  /*ad80*/  ISETP.GT.U32.AND P6, PT, R12, R9, PT ;  /* 0x000000090c00720c */ /* 0x000fc40003fc4070 */
[----:B------:R-:W-:Y:S01]  /*ad90*/  IABS R16, R6 ;  /* 0x0000000600107213 */ /* 0x000fe20000000000 */
[----:B------:R-:W-:Y:S01]  /*ada0*/  IMAD.HI.U32 R7, R4, R11, RZ ;  /* 0x0000000b04077227 */ /* 0x000fe200078e00ff */
[----:B------:R-:W-:-:S03]  /*adb0*/  ISETP.GT.U32.AND P5, PT, R12, R21, PT ;  /* 0x000000150c00720c */ /* 0x000fc60003fa4070 */
[----:B------:R-:W-:Y:S02]  /*adc0*/  IMAD.MOV R7, RZ, RZ, -R7 ;  /* 0x000000ffff077224 */ /* 0x000fe400078e0a07 */
[----:B------:R-:W-:Y:S02]  /*add0*/  VIADD R19, R28, 0x32 ;  /* 0x000000321c137836 */ /* 0x000fe40000000000 */
[----:B------:R-:W-:Y:S01]  /*ade0*/  IMAD.HI.U32 R2, R4, R16, RZ ;  /* 0x0000001004027227 */ /* 0x000fe200078e00ff */
[----:B------:R0:W-:Y:S03]  /*adf0*/  STL [R1+0xbc], R0 ;  /* 0x0000bc0001007387 */ /* 0x0001e60000100800 */
[----:B------:R-:W-:Y:S01]  /*ae00*/  @!P3 IMAD.IADD R10, R10, 0x1, -R12 ;  /* 0x000000010a0ab824 */ /* 0x000fe200078e0a0c */
[----:B------:R-:W-:Y:S01]  /*ae10*/  ISETP.GE.AND P3, PT, R6, RZ, PT ;  /* 0x000000ff0600720c */ /* 0x000fe20003f66270 */
[----:B------:R-:W-:Y:S01]  /*ae20*/  IMAD R11, R12, R7, R11 ;  /* 0x000000070c0b7224 */ /* 0x000fe200078e020b */
[----:B------:R-:W-:Y:S01]  /*ae30*/  IABS R6, R19 ;  /* 0x0000001300067213 */ /* 0x000fe20000000000 */
[----:B------:R-:W-:-:S02]  /*ae40*/  IMAD.MOV R2, RZ, RZ, -R2 ;  /* 0x000000ffff027224 */ /* 0x000fc400078e0a02 */
[----:B------:R-:W-:Y:S02]  /*ae50*/  VIADD R20, R28, 0x31 ;  /* 0x000000311c147836 */ /* 0x000fe40000000000 */
[----:B0-----:R-:W-:Y:S02]  /*ae60*/  IMAD.MOV.U32 R0, RZ, RZ, R8 ;  /* 0x000000ffff007224 */ /* 0x001fe400078e0008 */
[----:B------:R-:W-:Y:S01]  /*ae70*/  @!P6 IMAD.IADD R9, R9, 0x1, -R12 ;  /* 0x000000010909e824 */ /* 0x000fe200078e0a0c */
[C---:B------:R-:W-:Y:S01]  /*ae80*/  ISETP.GT.U32.AND P6, PT, R12.reuse, R11, PT ;  /* 0x0000000b0c00720c */ /* 0x040fe20003fc4070 */
[----:B------:R-:W-:Y:S01]  /*ae90*/  @!P0 IMAD.MOV R0, RZ, RZ, -R0 ;  /* 0x000000ffff008224 */ /* 0x000fe200078e0a00 */
[----:B------:R-:W-:Y:S01]  /*aea0*/  IABS R15, R20 ;  /* 0x00000014000f7213 */ /* 0x000fe20000000000 */
[----:B------:R-:W-:Y:S02]  /*aeb0*/  IMAD R16, R12, R2, R16 ;  /* 0x000000020c107224 */ /* 0x000fe400078e0210 */
[----:B------:R-:W-:Y:S01]  /*aec0*/  IMAD.HI.U32 R8, R4, R6, RZ ;  /* 0x0000000604087227 */ /* 0x000fe200078e00ff */
[----:B------:R-:W-:Y:S03]  /*aed0*/  STL [R1+0xb8], R14 ;  /* 0x0000b80e01007387 */ /* 0x000fe60000100800 */
[----:B------:R-:W-:Y:S01]  /*aee0*/  IMAD.MOV R8, RZ, RZ, -R8 ;  /* 0x000000ffff087224 */ /* 0x000fe200078e0a08 */
[----:B------:R0:W-:Y:S01]  /*aef0*/  STL [R1+0xb4], R0 ;  /* 0x0000b40001007387 */ /* 0x0001e20000100800 */
[----:B------:R-:W-:Y:S01]  /*af00*/  @!P5 IMAD.IADD R21, R21, 0x1, -R12 ;  /* 0x000000011515d824 */ /* 0x000fe200078e0a0c */
[----:B------:R-:W-:Y:S01]  /*af10*/  ISETP.GT.U32.AND P5, PT, R12, R16, PT ;  /* 0x000000100c00720c */ /* 0x000fe20003fa4070 */
[----:B------:R-:W-:-:S04]  /*af20*/  IMAD.HI.U32 R23, R4, R15, RZ ;  /* 0x0000000f04177227 */ /* 0x000fc800078e00ff */
[----:B------:R-:W-:Y:S02]  /*af30*/  VIADD R2, R28, 0x30 ;  /* 0x000000301c027836 */ /* 0x000fe40000000000 */
[----:B0-----:R-:W-:Y:S02]  /*af40*/  IMAD.MOV.U32 R0, RZ, RZ, R10 ;  /* 0x000000ffff007224 */ /* 0x001fe400078e000a */
[----:B------:R-:W-:Y:S02]  /*af50*/  IMAD R6, R12, R8, R6 ;  /* 0x000000080c067224 */ /* 0x000fe400078e0206 */
[----:B------:R-:W-:Y:S02]  /*af60*/  IMAD.MOV R23, RZ, RZ, -R23 ;  /* 0x000000ffff177224 */ /* 0x000fe400078e0a17 */
[----:B------:R-:W-:Y:S02]  /*af70*/  @!P1 IMAD.MOV R0, RZ, RZ, -R0 ;  /* 0x000000ffff009224 */ /* 0x000fe400078e0a00 */
[----:B------:R-:W-:Y:S01]  /*af80*/  VIADD R18, R28, 0x2f ;  /* 0x0000002f1c127836 */ /* 0x000fe20000000000 */
[----:B------:R-:W-:Y:S01]  /*af90*/  IABS R17, R2 ;  /* 0x0000000200117213 */ /* 0x000fe20000000000 */
[----:B------:R-:W-:Y:S01]  /*afa0*/  @!P6 IMAD.IADD R11, R11, 0x1, -R12 ;  /* 0x000000010b0be824 */ /* 0x000fe200078e0a0c */
[----:B------:R-:W-:Y:S01]  /*afb0*/  ISETP.GT.U32.AND P6, PT, R12, R6, PT ;  /* 0x000000060c00720c */ /* 0x000fe20003fc4070 */
[----:B------:R-:W-:Y:S01]  /*afc0*/  VIADD R13, R28, 0x2e ;  /* 0x0000002e1c0d7836 */ /* 0x000fe20000000000 */
[----:B------:R0:W-:Y:S01]  /*afd0*/  STL [R1+0xb0], R0 ;  /* 0x0000b00001007387 */ /* 0x0001e20000100800 */
[----:B------:R-:W-:Y:S01]  /*afe0*/  IMAD R15, R12, R23, R15 ;  /* 0x000000170c0f7224 */ /* 0x000fe200078e020f */
[----:B------:R-:W-:Y:S01]  /*aff0*/  IABS R7, R18 ;  /* 0x0000001200077213 */ /* 0x000fe20000000000 */
[----:B------:R-:W-:Y:S01]  /*b000*/  IMAD.HI.U32 R22, R4, R17, RZ ;  /* 0x0000001104167227 */ /* 0x000fe200078e00ff */
[----:B------:R-:W-:-:S02]  /*b010*/  ISETP.GE.AND P0, PT, R5, RZ, PT ;  /* 0x000000ff0500720c */ /* 0x000fc40003f06270 */
[----:B------:R-:W-:Y:S01]  /*b020*/  IABS R5, R13 ;  /* 0x0000000d00057213 */ /* 0x000fe20000000000 */
[----:B------:R-:W-:Y:S02]  /*b030*/  @!P5 IMAD.IADD R16, R16, 0x1, -R12 ;  /* 0x000000011010d824 */ /* 0x000fe400078e0a0c */
[----:B0-----:R-:W-:Y:S01]  /*b040*/  IMAD.MOV.U32 R0, RZ, RZ, R9 ;  /* 0x000000ffff007224 */ /* 0x001fe200078e0009 */
[----:B------:R-:W-:Y:S01]  /*b050*/  ISETP.GT.U32.AND P5, PT, R12, R15, PT ;  /* 0x0000000f0c00720c */ /* 0x000fe20003fa4070 */
[----:B------:R-:W-:Y:S01]  /*b060*/  IMAD.HI.U32 R8, R4, R7, RZ ;  /* 0x0000000704087227 */ /* 0x000fe200078e00ff */
[----:B------:R-:W-:-:S03]  /*b070*/  ISETP.GT.U32.AND P1, PT, R12, R11, PT ;  /* 0x0000000b0c00720c */ /* 0x000fc60003f24070 */
[----:B------:R-:W-:Y:S02]  /*b080*/  @!P2 IMAD.MOV R0, RZ, RZ, -R0 ;  /* 0x000000ffff00a224 */ /* 0x000fe400078e0a00 */
[----:B------:R-:W-:Y:S02]  /*b090*/  IMAD.MOV R22, RZ, RZ, -R22 ;  /* 0x000000ffff167224 */ /* 0x000fe400078e0a16 */
[----:B------:R-:W-:Y:S01]  /*b0a0*/  IMAD.HI.U32 R14, R4, R5, RZ ;  /* 0x00000005040e7227 */ /* 0x000fe200078e00ff */
[----:B------:R0:W-:Y:S03]  /*b0b0*/  STL [R1+0xac], R0 ;  /* 0x0000ac0001007387 */ /* 0x0001e60000100800 */
[----:B------:R-:W-:Y:S02]  /*b0c0*/  IMAD.MOV R23, RZ, RZ, -R8 ;  /* 0x000000ffff177224 */ /* 0x000fe400078e0a08 */
[----:B------:R-:W-:-:S02]  /*b0d0*/  IMAD R8, R12, R22, R17 ;  /* 0x000000160c087224 */ /* 0x000fc400078e0211 */
[----:B------:R-:W-:Y:S02]  /*b0e0*/  @!P6 IMAD.IADD R6, R6, 0x1, -R12 ;  /* 0x000000010606e824 */ /* 0x000fe400078e0a0c */
[----:B------:R-:W-:Y:S02]  /*b0f0*/  IMAD.MOV R17, RZ, RZ, -R14 ;  /* 0x000000ffff117224 */ /* 0x000fe400078e0a0e */
[----:B0-----:R-:W-:Y:S02]  /*b100*/  IMAD.MOV.U32 R0, RZ, RZ, R21 ;  /* 0x000000ffff007224 */ /* 0x001fe400078e0015 */
[----:B------:R-:W-:Y:S01]  /*b110*/  VIADD R14, R28, 0x2d ;  /* 0x0000002d1c0e7836 */ /* 0x000fe20000000000 */
[C---:B------:R-:W-:Y:S01]  /*b120*/  ISETP.GT.U32.AND P6, PT, R12.reuse, R16, PT ;  /* 0x000000100c00720c */ /* 0x040fe20003fc4070 */
[C---:B------:R-:W-:Y:S01]  /*b130*/  IMAD R7, R12.reuse, R23, R7 ;  /* 0x000000170c077224 */ /* 0x040fe200078e0207 */
[C---:B------:R-:W-:Y:S01]  /*b140*/  ISETP.GT.U32.AND P2, PT, R12.reuse, R6, PT ;  /* 0x000000060c00720c */ /* 0x040fe20003f44070 */
[----:B------:R-:W-:Y:S01]  /*b150*/  @!P4 IMAD.MOV R0, RZ, RZ, -R0 ;  /* 0x000000ffff00c224 */ /* 0x000fe200078e0a00 */
[C---:B------:R-:W-:Y:S01]  /*b160*/  ISETP.GT.U32.AND P4, PT, R12.reuse, R8, PT ;  /* 0x000000080c00720c */ /* 0x040fe20003f84070 */
[----:B------:R-:W-:Y:S01]  /*b170*/  IMAD R5, R12, R17, R5 ;  /* 0x000000110c057224 */ /* 0x000fe200078e0205 */
[----:B------:R-:W-:Y:S01]  /*b180*/  IABS R17, R14 ;  /* 0x0000000e00117213 */ /* 0x000fe20000000000 */
[----:B------:R-:W-:-:S02]  /*b190*/  @!P5 IMAD.IADD R15, R15, 0x1, -R12 ;  /* 0x000000010f0fd824 */ /* 0x000fc400078e0a0c */
[----:B------:R-:W-:Y:S01]  /*b1a0*/  @!P1 IMAD.IADD R11, R11, 0x1, -R12 ;  /* 0x000000010b0b9824 */ /* 0x000fe200078e0a0c */
[----:B------:R-:W-:Y:S01]  /*b1b0*/  ISETP.GT.U32.AND P1, PT, R12, R7, PT ;  /* 0x000000070c00720c */ /* 0x000fe20003f24070 */
[----:B------:R-:W-:Y:S01]  /*b1c0*/  IMAD.HI.U32 R21, R4, R17, RZ ;  /* 0x0000001104157227 */ /* 0x000fe200078e00ff */
[----:B------:R-:W-:-:S03]  /*b1d0*/  ISETP.GT.U32.AND P5, PT, R12, R15, PT ;  /* 0x0000000f0c00720c */ /* 0x000fc60003fa4070 */
[----:B------:R-:W-:Y:S02]  /*b1e0*/  IMAD.MOV R21, RZ, RZ, -R21 ;  /* 0x000000ffff157224 */ /* 0x000fe400078e0a15 */
[--C-:B------:R-:W-:Y:S02]  /*b1f0*/  @!P6 IMAD.IADD R16, R16, 0x1, -R12.reuse ;  /* 0x000000011010e824 */ /* 0x100fe400078e0a0c */
[--C-:B------:R-:W-:Y:S01]  /*b200*/  @!P2 IMAD.IADD R6, R6, 0x1, -R12.reuse ;  /* 0x000000010606a824 */ /* 0x100fe200078e0a0c */
[----:B------:R-:W-:Y:S01]  /*b210*/  ISETP.GT.U32.AND P2, PT, R12, R5, PT ;  /* 0x000000050c00720c */ /* 0x000fe20003f44070 */
[----:B------:R-:W-:Y:S01]  /*b220*/  @!P4 IMAD.IADD R8, R8, 0x1, -R12 ;  /* 0x000000010808c824 */ /* 0x000fe200078e0a0c */
[----:B------:R-:W-:Y:S01]  /*b230*/  ISETP.GE.AND P4, PT, R2, RZ, PT ;  /* 0x000000ff0200720c */ /* 0x000fe20003f86270 */
[----:B------:R-:W-:Y:S01]  /*b240*/  VIADD R10, R28, 0x2c ;  /* 0x0000002c1c0a7836 */ /* 0x000fe20000000000 */
[----:B------:R0:W-:Y:S01]  /*b250*/  STL [R1+0xa8], R0 ;  /* 0x0000a80001007387 */ /* 0x0001e20000100800 */
[----:B------:R-:W-:-:S02]  /*b260*/  IMAD R2, R12, R21, R17 ;  /* 0x000000150c027224 */ /* 0x000fc400078e0211 */
[----:B------:R-:W-:Y:S02]  /*b270*/  IMAD.MOV.U32 R17, RZ, RZ, R11 ;  /* 0x000000ffff117224 */ /* 0x000fe400078e000b */
[--C-:B------:R-:W-:Y:S01]  /*b280*/  @!P1 IMAD.IADD R7, R7, 0x1, -R12.reuse ;  /* 0x0000000107079824 */ /* 0x100fe200078e0a0c */
[----:B------:R-:W-:Y:S01]  /*b290*/  ISETP.GE.AND P6, PT, R19, RZ, PT ;  /* 0x000000ff1300720c */ /* 0x000fe20003fc6270 */
[----:B------:R-:W-:Y:S02]  /*b2a0*/  @!P5 IMAD.IADD R15, R15, 0x1, -R12 ;  /* 0x000000010f0fd824 */ /* 0x000fe400078e0a0c */
[----:B0-----:R-:W-:Y:S01]  /*b2b0*/  IMAD.MOV.U32 R0, RZ, RZ, R16 ;  /* 0x000000ffff007224 */ /* 0x001fe200078e0010 */
[----:B------:R-:W-:Y:S01]  /*b2c0*/  IABS R9, R10 ;  /* 0x0000000a00097213 */ /* 0x000fe20000000000 */
[----:B------:R-:W-:Y:S01]  /*b2d0*/  @!P0 IMAD.MOV R17, RZ, RZ, -R17 ;  /* 0x000000ffff118224 */ /* 0x000fe200078e0a11 */
[----:B------:R-:W-:Y:S01]  /*b2e0*/  ISETP.GE.AND P5, PT, R20, RZ, PT ;  /* 0x000000ff1400720c */ /* 0x000fe20003fa6270 */
[----:B------:R-:W-:Y:S01]  /*b2f0*/  @!P3 IMAD.MOV R0, RZ, RZ, -R0 ;  /* 0x000000ffff00b224 */ /* 0x000fe200078e0a00 */
[----:B------:R-:W-:-:S02]  /*b300*/  ISETP.GT.U32.AND P0, PT, R12, R8, PT ;  /* 0x000000080c00720c */ /* 0x000fc40003f04070 */
[----:B------:R-:W-:Y:S01]  /*b310*/  ISETP.GT.U32.AND P3, PT, R12, R7, PT ;  /* 0x000000070c00720c */ /* 0x000fe20003f64070 */
[----:B------:R-:W-:Y:S01]  /*b320*/  IMAD.HI.U32 R19, R4, R9, RZ ;  /* 0x0000000904137227 */ /* 0x000fe200078e00ff */
[----:B------:R-:W-:Y:S03]  /*b330*/  STL [R1+0xa4], R17 ;  /* 0x0000a41101007387 */ /* 0x000fe60000100800 */
[----:B------:R-:W-:Y:S01]  /*b340*/  IMAD.MOV.U32 R21, RZ, RZ, R28 ;  /* 0x000000ffff157224 */ /* 0x000fe200078e001c */
[----:B------:R0:W-:Y:S01]  /*b350*/  STL [R1+0xa0], R0 ;  /* 0x0000a00001007387 */ /* 0x0001e20000100800 */
[----:B------:R-:W-:Y:S02]  /*b360*/  @!P2 IMAD.IADD R5, R5, 0x1, -R12 ;  /* 0x000000010505a824 */ /* 0x000fe400078e0a0c */
[----:B------:R-:W-:Y:S01]  /*b370*/  IMAD.MOV.U32 R16, RZ, RZ, R6 ;  /* 0x000000ffff107224 */ /* 0x000fe200078e0006 */
[----:B------:R-:W-:Y:S01]  /*b380*/  ISETP.GE.AND P1, PT, R18, RZ, PT ;  /* 0x000000ff1200720c */ /* 0x000fe20003f26270 */
[----:B------:R-:W-:Y:S01]  /*b390*/  IMAD.MOV R19, RZ, RZ, -R19 ;  /* 0x000000ffff137224 */ /* 0x000fe200078e0a13 */
[----:B------:R-:W-:Y:S01]  /*b3a0*/  ISETP.GT.U32.AND P2, PT, R12, R5, PT ;  /* 0x000000050c00720c */ /* 0x000fe20003f44070 */
[----:B------:R-:W-:-:S02]  /*b3b0*/  VIADD R11, R21, 0x2b ;  /* 0x0000002b150b7836 */ /* 0x000fc40000000000 */
[----:B0-----:R-:W-:Y:S02]  /*b3c0*/  IMAD.MOV.U32 R0, RZ, RZ, R15 ;  /* 0x000000ffff007224 */ /* 0x001fe400078e000f */
[----:B------:R-:W-:Y:S02]  /*b3d0*/  @!P6 IMAD.MOV R16, RZ, RZ, -R16 ;  /* 0x000000ffff10e224 */ /* 0x000fe400078e0a10 */
[C---:B------:R-:W-:Y:S02]  /*b3e0*/  IMAD R9, R12.reuse, R19, R9 ;  /* 0x000000130c097224 */ /* 0x040fe400078e0209 */
[----:B------:R-:W-:Y:S01]  /*b3f0*/  @!P5 IMAD.MOV R0, RZ, RZ, -R0 ;  /* 0x000000ffff00d224 */ /* 0x000fe200078e0a00 */
[----:B------:R-:W-:Y:S01]  /*b400*/  ISETP.GT.U32.AND P6, PT, R12, R2, PT ;  /* 0x000000020c00720c */ /* 0x000fe20003fc4070 */
[--C-:B------:R-:W-:Y:S01]  /*b410*/  @!P0 IMAD.IADD R8, R8, 0x1, -R12.reuse ;  /* 0x0000000108088824 */ /* 0x100fe200078e0a0c */
[----:B------:R-:W-:Y:S01]  /*b420*/  ISETP.GE.AND P5, PT, R13, RZ, PT ;  /* 0x000000ff0d00720c */ /* 0x000fe20003fa6270 */
[----:B------:R-:W-:Y:S01]  /*b430*/  @!P3 IMAD.IADD R7, R7, 0x1, -R12 ;  /* 0x000000010707b824 */ /* 0x000fe200078e0a0c */
[----:B------:R-:W-:Y:S01]  /*b440*/  IABS R13, R11 ;  /* 0x0000000b000d7213 */ /* 0x000fe20000000000 */
[----:B------:R-:W-:Y:S01]  /*b450*/  STL [R1+0x9c], R16 ;  /* 0x00009c1001007387 */ /* 0x000fe20000100800 */
[----:B------:R-:W-:Y:S01]  /*b460*/  ISETP.GT.U32.AND P0, PT, R12, R9, PT ;  /* 0x000000090c00720c */ /* 0x000fe20003f04070 */
[----:B------:R-:W-:-:S02]  /*b470*/  IMAD.MOV.U32 R15, RZ, RZ, R8 ;  /* 0x000000ffff0f7224 */ /* 0x000fc400078e0008 */
[----:B------:R0:W-:Y:S01]  /*b480*/  STL [R1+0x98], R0 ;  /* 0x0000980001007387 */ /* 0x0001e20000100800 */
[----:B------:R-:W-:Y:S01]  /*b490*/  ISETP.GE.AND P3, PT, R14, RZ, PT ;  /* 0x000000ff0e00720c */ /* 0x000fe20003f66270 */
[----:B------:R-:W-:-:S04]  /*b4a0*/  IMAD.HI.U32 R14, R4, R13, RZ ;  /* 0x0000000d040e7227 */ /* 0x000fc800078e00ff */
[----:B------:R-:W-:Y:S02]  /*b4b0*/  @!P4 IMAD.MOV R15, RZ, RZ, -R15 ;  /* 0x000000ffff0fc224 */ /* 0x000fe400078e0a0f */
[----:B0-----:R-:W-:Y:S02]  /*b4c0*/  IMAD.MOV.U32 R0, RZ, RZ, R7 ;  /* 0x000000ffff007224 */ /* 0x001fe400078e0007 */
[----:B------:R-:W-:Y:S02]  /*b4d0*/  @!P2 IMAD.IADD R5, R5, 0x1, -R12 ;  /* 0x000000010505a824 */ /* 0x000fe400078e0a0c */
[----:B------:R-:W-:Y:S02]  /*b4e0*/  @!P1 IMAD.MOV R0, RZ, RZ, -R0 ;  /* 0x000000ffff009224 */ /* 0x000fe400078e0a00 */
[----:B------:R-:W-:Y:S01]  /*b4f0*/  IMAD.MOV R14, RZ, RZ, -R14 ;  /* 0x000000ffff0e7224 */ /* 0x000fe200078e0a0e */
[----:B------:R-:W-:Y:S01]  /*b500*/  STL [R1+0x94], R15 ;  /* 0x0000940f01007387 */ /* 0x000fe20000100800 */
[----:B------:R-:W-:-:S02]  /*b510*/  VIADD R6, R21, 0x2a ;  /* 0x0000002a15067836 */ /* 0x000fc40000000000 */
[--C-:B------:R-:W-:Y:S01]  /*b520*/  @!P6 IMAD.IADD R2, R2, 0x1, -R12.reuse ;  /* 0x000000010202e824 */ /* 0x100fe200078e0a0c */
[----:B------:R0:W-:Y:S01]  /*b530*/  STL [R1+0x90], R0 ;  /* 0x0000900001007387 */ /* 0x0001e20000100800 */
[C---:B------:R-:W-:Y:S01]  /*b540*/  IMAD R14, R12.reuse, R14, R13 ;  /* 0x0000000e0c0e7224 */ /* 0x040fe200078e020d */
[----:B------:R-:W-:Y:S01]  /*b550*/  IABS R17, R6 ;  /* 0x0000000600117213 */ /* 0x000fe20000000000 */
[----:B------:R-:W-:Y:S01]  /*b560*/  @!P0 IMAD.IADD R9, R9, 0x1, -R12 ;  /* 0x0000000109098824 */ /* 0x000fe200078e0a0c */
[----:B------:R-:W-:Y:S01]  /*b570*/  ISETP.GT.U32.AND P0, PT, R12, R2, PT ;  /* 0x000000020c00720c */ /* 0x000fe20003f04070 */
[----:B0-----:R-:W-:Y:S01]  /*b580*/  IMAD.MOV.U32 R0, RZ, RZ, R5 ;  /* 0x000000ffff007224 */ /* 0x001fe200078e0005 */
[----:B------:R-:W-:-:S03]  /*b590*/  ISETP.GE.AND P2, PT, R10, RZ, PT ;  /* 0x000000ff0a00720c */ /* 0x000fc60003f46270 */
[----:B------:R-:W-:Y:S01]  /*b5a0*/  @!P5 IMAD.MOV R0, RZ, RZ, -R0 ;  /* 0x000000ffff00d224 */ /* 0x000fe200078e0a00 */
[----:B------:R-:W-:Y:S01]  /*b5b0*/  ISETP.GT.U32.AND P5, PT, R12, R14, PT ;  /* 0x0000000e0c00720c */ /* 0x000fe20003fa4070 */
[----:B------:R-:W-:Y:S01]  /*b5c0*/  IMAD.HI.U32 R10, R4, R17, RZ ;  /* 0x00000011040a7227 */ /* 0x000fe200078e00ff */
[----:B------:R-:W-:-:S03]  /*b5d0*/  ISETP.GT.U32.AND P4, PT, R12, R9, PT ;  /* 0x000000090c00720c */ /* 0x000fc60003f84070 */
[----:B------:R-:W-:Y:S02]  /*b5e0*/  IMAD.MOV R10, RZ, RZ, -R10 ;  /* 0x000000ffff0a7224 */ /* 0x000fe400078e0a0a */
[----:B------:R-:W-:Y:S02]  /*b5f0*/  VIADD R15, R21, 0x29 ;  /* 0x00000029150f7836 */ /* 0x000fe40000000000 */
[----:B------:R-:W-:Y:S02]  /*b600*/  IMAD R17, R12, R10, R17 ;  /* 0x0000000a0c117224 */ /* 0x000fe400078e0211 */
[--C-:B------:R-:W-:Y:S01]  /*b610*/  @!P0 IMAD.IADD R2, R2, 0x1, -R12.reuse ;  /* 0x0000000102028824 */ /* 0x100fe200078e0a0c */
[----:B------:R-:W-:Y:S01]  /*b620*/  ISETP.GE.AND P0, PT, R15, RZ, PT ;  /* 0x000000ff0f00720c */ /* 0x000fe20003f06270 */
[--C-:B------:R-:W-:Y:S01]  /*b630*/  @!P5 IMAD.IADD R14, R14, 0x1, -R12.reuse ;  /* 0x000000010e0ed824 */ /* 0x100fe200078e0a0c */
[----:B------:R-:W-:Y:S01]  /*b640*/  IABS R15, R15 ;  /* 0x0000000f000f7213 */ /* 0x000fe20000000000 */
[----:B------:R-:W-:Y:S01]  /*b650*/  @!P4 IMAD.IADD R9, R9, 0x1, -R12 ;  /* 0x000000010909c824 */ /* 0x000fe200078e0a0c */
[----:B------:R-:W-:-:S02]  /*b660*/  ISETP.GT.U32.AND P4, PT, R12, R17, PT ;  /* 0x000000110c00720c */ /* 0x000fc40003f84070 */
[----:B------:R-:W-:Y:S01]  /*b670*/  ISETP.GT.U32.AND P5, PT, R12, R14, PT ;  /* 0x0000000e0c00720c */ /* 0x000fe20003fa4070 */
[----:B------:R-:W-:Y:S01]  /*b680*/  IMAD.HI.U32 R8, R4, R15, RZ ;  /* 0x0000000f04087227 */ /* 0x000fe200078e00ff */
[----:B------:R0:W-:Y:S03]  /*b690*/  STL [R1+0x8c], R0 ;  /* 0x00008c0001007387 */ /* 0x0001e60000100800 */
[C---:B------:R-:W-:Y:S02]  /*b6a0*/  VIADD R5, R21.reuse, 0x28 ;  /* 0x0000002815057836 */ /* 0x040fe40000000000 */
[----:B------:R-:W-:Y:S02]  /*b6b0*/  VIADD R7, R21, 0x27 ;  /* 0x0000002715077836 */ /* 0x000fe40000000000 */
[----:B------:R-:W-:Y:S02]  /*b6c0*/  IMAD.MOV R8, RZ, RZ, -R8 ;  /* 0x000000ffff087224 */ /* 0x000fe400078e0a08 */
[----:B0-----:R-:W-:Y:S01]  /*b6d0*/  IMAD.MOV.U32 R0, RZ, RZ, R2 ;  /* 0x000000ffff007224 */ /* 0x001fe200078e0002 */
[----:B------:R-:W-:Y:S01]  /*b6e0*/  ISETP.GE.AND P1, PT, R6, RZ, PT ;  /* 0x000000ff0600720c */ /* 0x000fe20003f26270 */
[----:B------:R-:W-:Y:S01]  /*b6f0*/  IMAD R15, R12, R8, R15 ;  /* 0x000000080c0f7224 */ /* 0x000fe200078e020f */
[----:B------:R-:W-:Y:S01]  /*b700*/  IABS R6, R5 ;  /* 0x0000000500067213 */ /* 0x000fe20000000000 */
[----:B------:R-:W-:Y:S01]  /*b710*/  @!P3 IMAD.MOV R0, RZ, RZ, -R0 ;  /* 0x000000ffff00b224 */ /* 0x000fe200078e0a00 */
[----:B------:R-:W-:Y:S01]  /*b720*/  ISETP.GE.AND P6, PT, R11, RZ, PT ;  /* 0x000000ff0b00720c */ /* 0x000fe20003fc6270 */
[----:B------:R-:W-:Y:S01]  /*b730*/  @!P4 IMAD.IADD R17, R17, 0x1, -R12 ;  /* 0x000000011111c824 */ /* 0x000fe200078e0a0c */
[----:B------:R-:W-:Y:S01]  /*b740*/  IABS R11, R7 ;  /* 0x00000007000b7213 */ /* 0x000fe20000000000 */
[----:B------:R-:W-:Y:S01]  /*b750*/  IMAD.MOV.U32 R2, RZ, RZ, R6 ;  /* 0x000000ffff027224 */ /* 0x000fe200078e0006 */
[----:B------:R0:W-:Y:S01]  /*b760*/  STL [R1+0x88], R0 ;  /* 0x0000880001007387 */ /* 0x0001e20000100800 */
[----:B------:R-:W-:Y:S01]  /*b770*/  @!P5 IMAD.IADD R14, R14, 0x1, -R12 ;  /* 0x000000010e0ed824 */ /* 0x000fe200078e0a0c */
[----:B------:R-:W-:Y:S01]  /*b780*/  ISETP.GE.AND P3, PT, R5, RZ, PT ;  /* 0x000000ff0500720c */ /* 0x000fe20003f66270 */
[----:B------:R-:W-:Y:S01]  /*b790*/  IMAD.HI.U32 R5, R4, R11, RZ ;  /* 0x0000000b04057227 */ /* 0x000fe200078e00ff */
[----:B------:R-:W-:-:S02]  /*b7a0*/  ISETP.GT.U32.AND P5, PT, R12, R15, PT ;  /* 0x0000000f0c00720c */ /* 0x000fc40003fa4070 */
[----:B------:R-:W-:Y:S01]  /*b7b0*/  ISETP.GT.U32.AND P4, PT, R12, R17, PT ;  /* 0x000000110c00720c */ /* 0x000fe20003f84070 */
[----:B0-----:R-:W-:Y:S02]  /*b7c0*/  IMAD.MOV.U32 R0, RZ, RZ, R9 ;  /* 0x000000ffff007224 */ /* 0x001fe400078e0009 */
[----:B------:R-:W-:-:S04]  /*b7d0*/  IMAD.HI.U32 R6, R4, R2, RZ ;  /* 0x0000000204067227 */ /* 0x000fc800078e00ff */
[----:B------:R-:W-:Y:S01]  /*b7e0*/  @!P2 IMAD.MOV R0, RZ, RZ, -R0 ;  /* 0x000000ffff00a224 */ /* 0x000fe200078e0a00 */
[----:B------:R-:W-:Y:S01]  /*b7f0*/  ISETP.GE.AND P2, PT, R7, RZ, PT ;  /* 0x000000ff0700720c */ /* 0x000fe20003f46270 */
[----:B------:R-:W-:Y:S02]  /*b800*/  IMAD.MOV R7, RZ, RZ, -R5 ;  /* 0x000000ffff077224 */ /* 0x000fe400078e0a05 */
[----:B------:R-:W-:Y:S02]  /*b810*/  IMAD.MOV R6, RZ, RZ, -R6 ;  /* 0x000000ffff067224 */ /* 0x000fe400078e0a06 */
[C---:B------:R-:W-:Y:S02]  /*b820*/  IMAD R11, R12.reuse, R7, R11 ;  /* 0x000000070c0b7224 */ /* 0x040fe400078e020b */
[C---:B------:R-:W-:Y:S02]  /*b830*/  IMAD R2, R12.reuse, R6, R2 ;  /* 0x000000060c027224 */ /* 0x040fe400078e0202 */
[--C-:B------:R-:W-:Y:S01]  /*b840*/  @!P5 IMAD.IADD R15, R15, 0x1, -R12.reuse ;  /* 0x000000010f0fd824 */ /* 0x100fe200078e0a0c */
[C---:B------:R-:W-:Y:S01]  /*b850*/  ISETP.GT.U32.AND P5, PT, R12.reuse, R11, PT ;  /* 0x0000000b0c00720c */ /* 0x040fe20003fa4070 */
[----:B------:R-:W-:Y:S01]  /*b860*/  @!P4 IMAD.IADD R17, R17, 0x1, -R12 ;  /* 0x000000011111c824 */ /* 0x000fe200078e0a0c */
[----:B------:R0:W-:Y:S01]  /*b870*/  STL [R1+0x84], R0 ;  /* 0x0000840001007387 */ /* 0x0001e20000100800 */
[----:B------:R-:W-:Y:S01]  /*b880*/  ISETP.GT.U32.AND P4, PT, R12, R2, PT ;  /* 0x000000020c00720c */ /* 0x000fe20003f84070 */
[----:B------:R-:W-:-:S02]  /*b890*/  VIADD R5, R21, 0x26 ;  /* 0x0000002615057836 */ /* 0x000fc40000000000 */
[----:B0-----:R-:W-:-:S03]  /*b8a0*/  IMAD.MOV.U32 R0, RZ, RZ, R14 ;  /* 0x000000ffff007224 */ /* 0x001fc600078e000e */
[----:B------:R-:W-:Y:S01]  /*b8b0*/  IABS R9, R5 ;  /* 0x0000000500097213 */ /* 0x000fe20000000000 */
[----:B------:R-:W-:Y:S01]  /*b8c0*/  @!P6 IMAD.MOV R0, RZ, RZ, -R0 ;  /* 0x000000ffff00e224 */ /* 0x000fe200078e0a00 */
[----:B------:R-:W-:Y:S01]  /*b8d0*/  ISETP.GT.U32.AND P6, PT, R12, R15, PT ;  /* 0x0000000f0c00720c */ /* 0x000fe20003fc4070 */
[----:B------:R-:W-:Y:S02]  /*b8e0*/  VIADD R8, R21, 0x24 ;  /* 0x0000002415087836 */ /* 0x000fe40000000000 */
[----:B------:R-:W-:Y:S01]  /*b8f0*/  @!P5 IMAD.IADD R11, R11, 0x1, -R12 ;  /* 0x000000010b0bd824 */ /* 0x000fe200078e0a0c */
[----:B------:R0:W-:Y:S01]  /*b900*/  STL [R1+0x80], R0 ;  /* 0x0000800001007387 */ /* 0x0001e20000100800 */
[----:B------:R-:W-:Y:S01]  /*b910*/  IMAD.HI.U32 R14, R4, R9, RZ ;  /* 0x00000009040e7227 */ /* 0x000fe200078e00ff */
[----:B------:R-:W-:-:S03]  /*b920*/  IABS R10, R8 ;  /* 0x00000008000a7213 */ /* 0x000fc60000000000 */
[----:B------:R-:W-:Y:S01]  /*b930*/  @!P4 IMAD.IADD R2, R2, 0x1, -R12 ;  /* 0x000000010202c824 */ /* 0x000fe200078e0a0c */
[C---:B------:R-:W-:Y:S01]  /*b940*/  ISETP.GT.U32.AND P5, PT, R12.reuse, R11, PT ;  /* 0x0000000b0c00720c */ /* 0x040fe20003fa4070 */
[C---:B------:R-:W-:Y:S02]  /*b950*/  VIADD R13, R21.reuse, 0x25 ;  /* 0x00000025150d7836 */ /* 0x040fe40000000000 */
[----:B0-----:R-:W-:Y:S02]  /*b960*/  IMAD.MOV.U32 R0, RZ, RZ, R17 ;  /* 0x000000ffff007224 */ /* 0x001fe400078e0011 */
[----:B------:R-:W-:Y:S02]  /*b970*/  VIADD R6, R21, 0x23 ;  /* 0x0000002315067836 */ /* 0x000fe40000000000 */
[----:B------:R-:W-:Y:S01]  /*b980*/  IMAD.MOV R14, RZ, RZ, -R14 ;  /* 0x000000ffff0e7224 */ /* 0x000fe200078e0a0e */
[C---:B------:R-:W-:Y:S01]  /*b990*/  ISETP.GT.U32.AND P4, PT, R12.reuse, R2, PT ;  /* 0x000000020c00720c */ /* 0x040fe20003f84070 */
[----:B------:R-:W-:Y:S01]  /*b9a0*/  @!P1 IMAD.MOV R0, RZ, RZ, -R0 ;  /* 0x000000ffff009224 */ /* 0x000fe200078e0a00 */
[----:B------:R-:W-:Y:S01]  /*b9b0*/  ISETP.GE.AND P1, PT, R5, RZ, PT ;  /* 0x000000ff0500720c */ /* 0x000fe20003f26270 */
[----:B------:R-:W-:Y:S01]  /*b9c0*/  @!P6 IMAD.IADD R15, R15, 0x1, -R12 ;  /* 0x000000010f0fe824 */ /* 0x000fe200078e0a0c */
[----:B------:R-:W-:Y:S01]  /*b9d0*/  IABS R16, R13 ;  /* 0x0000000d00107213 */ /* 0x000fe20000000000 */
[----:B------:R-:W-:Y:S01]  /*b9e0*/  IMAD R5, R12, R14, R9 ;  /* 0x0000000e0c057224 */ /* 0x000fe200078e0209 */
[----:B------:R-:W-:Y:S01]  /*b9f0*/  IABS R7, R6 ;  /* 0x0000000600077213 */ /* 0x000fe20000000000 */
[----:B------:R-:W-:Y:S01]  /*ba00*/  IMAD.HI.U32 R9, R4, R10, RZ ;  /* 0x0000000a04097227 */ /* 0x000fe200078e00ff */
[----:B------:R0:W-:Y:S02]  /*ba10*/  STL [R1+0x7c], R0 ;  /* 0x00007c0001007387 */ /* 0x0001e40000100800 */
[----:B------:R-:W-:Y:S01]  /*ba20*/  ISETP.GT.U32.AND P6, PT, R12, R5, PT ;  /* 0x000000050c00720c */ /* 0x000fe20003fc4070 */
[----:B------:R-:W-:-:S04]  /*ba30*/  IMAD.HI.U32 R17, R4, R16, RZ ;  /* 0x0000001004117227 */ /* 0x000fc800078e00ff */
[----:B------:R-:W-:-:S04]  /*ba40*/  IMAD.HI.U32 R14, R4, R7, RZ ;  /* 0x00000007040e7227 */ /* 0x000fc800078e00ff */
[----:B0-----:R-:W-:Y:S02]  /*ba50*/  IMAD.MOV.U32 R0, RZ, RZ, R15 ;  /* 0x000000ffff007224 */ /* 0x001fe400078e000f */
[----:B------:R-:W-:Y:S02]  /*ba60*/  IMAD.MOV R9, RZ, RZ, -R9 ;  /* 0x000000ffff097224 */ /* 0x000fe400078e0a09 */
[----:B------:R-:W-:Y:S02]  /*ba70*/  @!P0 IMAD.MOV R0, RZ, RZ, -R0 ;  /* 0x000000ffff008224 */ /* 0x000fe400078e0a00 */
[----:B------:R-:W-:Y:S02]  /*ba80*/  IMAD.MOV R17, RZ, RZ, -R17 ;  /* 0x000000ffff117224 */ /* 0x000fe400078e0a11 */
[----:B------:R-:W-:Y:S02]  /*ba90*/  IMAD.MOV R14, RZ, RZ, -R14 ;  /* 0x000000ffff0e7224 */ /* 0x000fe400078e0a0e */
[----:B------:R-:W-:-:S02]  /*baa0*/  IMAD R10, R12, R9, R10 ;  /* 0x000000090c0a7224 */ /* 0x000fc400078e020a */
[--C-:B------:R-:W-:Y:S02]  /*bab0*/  @!P5 IMAD.IADD R11, R11, 0x1, -R12.reuse ;  /* 0x000000010b0bd824 */ /* 0x100fe400078e0a0c */
[----:B------:R-:W-:Y:S01]  /*bac0*/  VIADD R9, R21, 0x22 ;  /* 0x0000002215097836 */ /* 0x000fe20000000000 */
[----:B------:R0:W-:Y:S01]  /*bad0*/  STL [R1+0x74], R0 ;  /* 0x0000740001007387 */ /* 0x0001e20000100800 */
[----:B------:R-:W-:Y:S01]  /*bae0*/  @!P4 IMAD.IADD R2, R2, 0x1, -R12 ;  /* 0x000000010202c824 */ /* 0x000fe200078e0a0c */
[----:B------:R-:W-:Y:S01]  /*baf0*/  ISETP.GE.AND P4, PT, R13, RZ, PT ;  /* 0x000000ff0d00720c */ /* 0x000fe20003f86270 */
[C---:B------:R-:W-:Y:S01]  /*bb00*/  IMAD R13, R12.reuse, R17, R16 ;  /* 0x000000110c0d7224 */ /* 0x040fe200078e0210 */
[C---:B------:R-:W-:Y:S01]  /*bb10*/  ISETP.GT.U32.AND P5, PT, R12.reuse, R10, PT ;  /* 0x0000000a0c00720c */ /* 0x040fe20003fa4070 */
[C---:B------:R-:W-:Y:S01]  /*bb20*/  IMAD R7, R12.reuse, R14, R7 ;  /* 0x0000000e0c077224 */ /* 0x040fe200078e0207 */
[----:B------:R-:W-:Y:S01]  /*bb30*/  IABS R14, R9 ;  /* 0x00000009000e7213 */ /* 0x000fe20000000000 */
[----:B0-----:R-:W-:Y:S01]  /*bb40*/  IMAD.MOV.U32 R0, RZ, RZ, R11 ;  /* 0x000000ffff007224 */ /* 0x001fe200078e000b */
[----:B------:R-:W-:Y:S01]  /*bb50*/  ISETP.GT.U32.AND P0, PT, R12, R13, PT ;  /* 0x0000000d0c00720c */ /* 0x000fe20003f04070 */
[----:B------:R-:W-:-:S02]  /*bb60*/  IMAD.MOV.U32 R15, RZ, RZ, R2 ;  /* 0x000000ffff0f7224 */ /* 0x000fc400078e0002 */
[----:B------:R-:W-:Y:S01]  /*bb70*/  @!P2 IMAD.MOV R0, RZ, RZ, -R0 ;  /* 0x000000ffff00a224 */ /* 0x000fe200078e0a00 */
[----:B------:R-:W-:Y:S01]  /*bb80*/  ISETP.GT.U32.AND P2, PT, R12, R7, PT ;  /* 0x000000070c00720c */ /* 0x000fe20003f44070 */
[----:B------:R-:W-:Y:S02]  /*bb90*/  @!P6 IMAD.IADD R5, R5, 0x1, -R12 ;  /* 0x000000010505e824 */ /* 0x000fe400078e0a0c */
[----:B------:R-:W-:Y:S02]  /*bba0*/  IMAD.MOV.U32 R2, RZ, RZ, R14 ;  /* 0x000000ffff027224 */ /* 0x000fe400078e000e */
[----:B------:R-:W-:Y:S01]  /*bbb0*/  @!P3 IMAD.MOV R15, RZ, RZ, -R15 ;  /* 0x000000ffff0fb224 */ /* 0x000fe200078e0a0f */
[----:B------:R-:W-:Y:S01]  /*bbc0*/  ISETP.GE.AND P3, PT, R8, RZ, PT ;  /* 0x000000ff0800720c */ /* 0x000fe20003f66270 */
[----:B------:R-:W-:Y:S01]  /*bbd0*/  VIADD R8, R21, 0x21 ;  /* 0x0000002115087836 */ /* 0x000fe20000000000 */
[----:B------:R-:W-:Y:S01]  /*bbe0*/  ISETP.GT.U32.AND P6, PT, R12, R5, PT ;  /* 0x000000050c00720c */ /* 0x000fe20003fc4070 */
[----:B------:R-:W-:-:S03]  /*bbf0*/  IMAD.HI.U32 R11, R4, R2, RZ ;  /* 0x00000002040b7227 */ /* 0x000fc600078e00ff */
[----:B------:R-:W-:Y:S01]  /*bc00*/  IABS R17, R8 ;  /* 0x0000000800117213 */ /* 0x000fe20000000000 */
[--C-:B------:R-:W-:Y:S02]  /*bc10*/  @!P5 IMAD.IADD R10, R10, 0x1, -R12.reuse ;  /* 0x000000010a0ad824 */ /* 0x100fe400078e0a0c */
[----:B------:R-:W-:Y:S02]  /*bc20*/  IMAD.MOV R11, RZ, RZ, -R11 ;  /* 0x000000ffff0b7224 */ /* 0x000fe400078e0a0b */
[--C-:B------:R-:W-:Y:S02]  /*bc30*/  @!P0 IMAD.IADD R13, R13, 0x1, -R12.reuse ;  /* 0x000000010d0d8824 */ /* 0x100fe400078e0a0c */
[----:B------:R-:W-:Y:S01]  /*bc40*/  @!P2 IMAD.IADD R7, R7, 0x1, -R12 ;  /* 0x000000010707a824 */ /* 0x000fe200078e0a0c */
[C---:B------:R-:W-:Y:S01]  /*bc50*/  ISETP.GT.U32.AND P2, PT, R12.reuse, R10, PT ;  /* 0x0000000a0c00720c */ /* 0x040fe20003f44070 */
[----:B------:R-:W-:Y:S02]  /*bc60*/  IMAD R2, R12, R11, R2 ;  /* 0x0000000b0c027224 */ /* 0x000fe400078e0202 */
[----:B------:R-:W-:Y:S01]  /*bc70*/  IMAD.HI.U32 R11, R4, R17, RZ ;  /* 0x00000011040b7227 */ /* 0x000fe200078e00ff */
[----:B------:R-:W-:Y:S01]  /*bc80*/  ISETP.GT.U32.AND P5, PT, R12, R13, PT ;  /* 0x0000000d0c00720c */ /* 0x000fe20003fa4070 */
[----:B------:R-:W-:Y:S02]  /*bc90*/  STL [R1+0x70], R15 ;  /* 0x0000700f01007387 */ /* 0x000fe40000100800 */
[----:B------:R-:W-:-:S02]  /*bca0*/  @!P6 IMAD.IADD R5, R5, 0x1, -R12 ;  /* 0x000000010505e824 */ /* 0x000fc400078e0a0c */
[----:B------:R-:W-:Y:S01]  /*bcb0*/  IMAD.MOV R11, RZ, RZ, -R11 ;  /* 0x000000ffff0b7224 */ /* 0x000fe200078e0a0b */
[----:B------:R0:W-:Y:S03]  /*bcc0*/  STL [R1+0x6c], R0 ;  /* 0x00006c0001007387 */ /* 0x0001e60000100800 */
[----:B------:R-:W-:Y:S02]  /*bcd0*/  IMAD R17, R12, R11, R17 ;  /* 0x0000000b0c117224 */ /* 0x000fe400078e0211 */
[----:B------:R-:W-:Y:S02]  /*bce0*/  @!P2 IMAD.IADD R10, R10, 0x1, -R12 ;  /* 0x000000010a0aa824 */ /* 0x000fe400078e0a0c */
[----:B0-----:R-:W-:Y:S01]  /*bcf0*/  IMAD.MOV.U32 R0, RZ, RZ, R5 ;  /* 0x000000ffff007224 */ /* 0x001fe200078e0005 */
[----:B------:R-:W-:-:S03]  /*bd00*/  ISETP.GT.U32.AND P2, PT, R12, R17, PT ;  /* 0x000000110c00720c */ /* 0x000fc60003f44070 */
[----:B------:R-:W-:Y:S01]  /*bd10*/  @!P1 IMAD.MOV R0, RZ, RZ, -R0 ;  /* 0x000000ffff009224 */ /* 0x000fe200078e0a00 */
[C---:B------:R-:W-:Y:S01]  /*bd20*/  ISETP.GT.U32.AND P1, PT, R12.reuse, R7, PT ;  /* 0x000000070c00720c */ /* 0x040fe20003f24070 */
[--C-:B------:R-:W-:Y:S01]  /*bd30*/  @!P5 IMAD.IADD R13, R13, 0x1, -R12.reuse ;  /* 0x000000010d0dd824 */ /* 0x100fe200078e0a0c */
[----:B------:R-:W-:Y:S01]  /*bd40*/  ISETP.GT.U32.AND P5, PT, R12, R2, PT ;  /* 0x000000020c00720c */ /* 0x000fe20003fa4070 */
[C---:B------:R-:W-:Y:S01]  /*bd50*/  VIADD R5, R21.reuse, 0x1f ;  /* 0x0000001f15057836 */ /* 0x040fe20000000000 */
[----:B------:R-:W-:Y:S01]  /*bd60*/  ISETP.GE.AND P6, PT, R6, RZ, PT ;  /* 0x000000ff0600720c */ /* 0x000fe20003fc6270 */
[----:B------:R-:W-:Y:S01]  /*bd70*/  VIADD R6, R21, 0x20 ;  /* 0x0000002015067836 */ /* 0x000fe20000000000 */
[----:B------:R-:W-:Y:S01]  /*bd80*/  ISETP.GE.AND P0, PT, R9, RZ, PT ;  /* 0x000000ff0900720c */ /* 0x000fe20003f06270 */
[----:B------:R-:W-:Y:S01]  /*bd90*/  VIADD R9, R21, 0x1e ;  /* 0x0000001e15097836 */ /* 0x000fe20000000000 */
[----:B------:R-:W-:Y:S01]  /*bda0*/  IABS R15, R5 ;  /* 0x00000005000f7213 */ /* 0x000fe20000000000 */
[----:B------:R0:W-:Y:S01]  /*bdb0*/  STL [R1+0x68], R0 ;  /* 0x0000680001007387 */ /* 0x0001e20000100800 */
[----:B------:R-:W-:Y:S01]  /*bdc0*/  IABS R16, R6 ;  /* 0x0000000600107213 */ /* 0x000fe20000000000 */
[--C-:B------:R-:W-:Y:S01]  /*bdd0*/  @!P2 IMAD.IADD R17, R17, 0x1, -R12.reuse ;  /* 0x000000011111a824 */ /* 0x100fe200078e0a0c */
[----:B------:R-:W-:Y:S01]  /*bde0*/  IABS R14, R9 ;  /* 0x00000009000e7213 */ /* 0x000fe20000000000 */
[----:B------:R-:W-:Y:S01]  /*bdf0*/  @!P1 IMAD.IADD R7, R7, 0x1, -R12 ;  /* 0x0000000107079824 */ /* 0x000fe200078e0a0c */
[----:B------:R-:W-:Y:S01]  /*be00*/  ISETP.GE.AND P1, PT, R8, RZ, PT ;  /* 0x000000ff0800720c */ /* 0x000fe20003f26270 */
[----:B------:R-:W-:-:S04]  /*be10*/  IMAD.HI.U32 R8, R4, R15, RZ ;  /* 0x0000000f04087227 */ /* 0x000fc800078e00ff */
[----:B0-----:R-:W-:Y:S02]  /*be20*/  IMAD.MOV.U32 R0, RZ, RZ, R13 ;  /* 0x000000ffff007224 */ /* 0x001fe400078e000d */
[----:B------:R-:W-:-:S04]  /*be30*/  IMAD.HI.U32 R11, R4, R16, RZ ;  /* 0x00000010040b7227 */ /* 0x000fc800078e00ff */
[----:B------:R-:W-:Y:S01]  /*be40*/  @!P5 IMAD.IADD R2, R2, 0x1, -R12 ;  /* 0x000000010202d824 */ /* 0x000fe200078e0a0c */
[----:B------:R-:W-:Y:S01]  /*be50*/  ISETP.GE.AND P5, PT, R6, RZ, PT ;  /* 0x000000ff0600720c */ /* 0x000fe20003fa6270 */
[----:B------:R-:W-:Y:S01]  /*be60*/  @!P4 IMAD.MOV R0, RZ, RZ, -R0 ;  /* 0x000000ffff00c224 */ /* 0x000fe200078e0a00 */
[----:B------:R-:W-:Y:S01]  /*be70*/  ISETP.GT.U32.AND P4, PT, R12, R17, PT ;  /* 0x000000110c00720c */ /* 0x000fe20003f84070 */
[----:B------:R-:W-:-:S04]  /*be80*/  IMAD.HI.U32 R6, R4, R14, RZ ;  /* 0x0000000e04067227 */ /* 0x000fc800078e00ff */
[----:B------:R-:W-:Y:S01]  /*be90*/  IMAD.MOV R8, RZ, RZ, -R8 ;  /* 0x000000ffff087224 */ /* 0x000fe200078e0a08 */
[----:B------:R0:W-:Y:S01]  /*bea0*/  STL [R1+0x64], R0 ;  /* 0x0000640001007387 */ /* 0x0001e20000100800 */
[----:B------:R-:W-:Y:S02]  /*beb0*/  IMAD.MOV R11, RZ, RZ, -R11 ;  /* 0x000000ffff0b7224 */ /* 0x000fe400078e0a0b */
[----:B------:R-:W-:Y:S02]  /*bec0*/  IMAD.MOV R6, RZ, RZ, -R6 ;  /* 0x000000ffff067224 */ /* 0x000fe400078e0a06 */
[C---:B------:R-:W-:Y:S02]  /*bed0*/  IMAD R15, R12.reuse, R8, R15 ;  /* 0x000000080c0f7224 */ /* 0x040fe400078e020f */
[C---:B------:R-:W-:Y:S02]  /*bee0*/  IMAD R16, R12.reuse, R11, R16 ;  /* 0x0000000b0c107224 */ /* 0x040fe400078e0210 */
[----:B0-----:R-:W-:Y:S01]  /*bef0*/  IMAD.MOV.U32 R0, RZ, RZ, R7 ;  /* 0x000000ffff007224 */ /* 0x001fe200078e0007 */
[C---:B------:R-:W-:Y:S01]  /*bf00*/  ISETP.GT.U32.AND P2, PT, R12.reuse, R2, PT ;  /* 0x000000020c00720c */ /* 0x040fe20003f44070 */
[----:B------:R-:W-:-:S02]  /*bf10*/  IMAD R14, R12, R6, R14 ;  /* 0x000000060c0e7224 */ /* 0x000fc400078e020e */
[----:B------:R-:W-:Y:S01]  /*bf20*/  @!P6 IMAD.MOV R0, RZ, RZ, -R0 ;  /* 0x000000ffff00e224 */ /* 0x000fe200078e0a00 */
[C---:B------:R-:W-:Y:S01]  /*bf30*/  ISETP.GT.U32.AND P6, PT, R12.reuse, R15, PT ;  /* 0x0000000f0c00720c */ /* 0x040fe20003fc4070 */
[----:B------:R-:W-:Y:S01]  /*bf40*/  @!P3 IMAD.MOV R10, RZ, RZ, -R10 ;  /* 0x000000ffff0ab224 */ /* 0x000fe200078e0a0a */
[C---:B------:R-:W-:Y:S01]  /*bf50*/  ISETP.GT.U32.AND P3, PT, R12.reuse, R16, PT ;  /* 0x000000100c00720c */ /* 0x040fe20003f64070 */
[--C-:B------:R-:W-:Y:S01]  /*bf60*/  @!P4 IMAD.IADD R17, R17, 0x1, -R12.reuse ;  /* 0x000000011111c824 */ /* 0x100fe200078e0a0c */
[----:B------:R-:W-:Y:S01]  /*bf70*/  ISETP.GT.U32.AND P4, PT, R12, R14, PT ;  /* 0x0000000e0c00720c */ /* 0x000fe20003f84070 */
[C---:B------:R-:W-:Y:S02]  /*bf80*/  VIADD R7, R21.reuse, 0x1c ;  /* 0x0000001c15077836 */ /* 0x040fe40000000000 */
[----:B------:R-:W-:Y:S02]  /*bf90*/  VIADD R8, R21, 0x1d ;  /* 0x0000001d15087836 */ /* 0x000fe40000000000 */
[----:B------:R-:W-:Y:S01]  /*bfa0*/  @!P2 IMAD.IADD R2, R2, 0x1, -R12 ;  /* 0x000000010202a824 */ /* 0x000fe200078e0a0c */
[----:B------:R-:W-:-:S02]  /*bfb0*/  ISETP.GE.AND P2, PT, R5, RZ, PT ;  /* 0x000000ff0500720c */ /* 0x000fc40003f46270 */
[----:B------:R-:W-:Y:S01]  /*bfc0*/  IABS R5, R7 ;  /* 0x0000000700057213 */ /* 0x000fe20000000000 */
[--C-:B------:R-:W-:Y:S01]  /*bfd0*/  @!P6 IMAD.IADD R15, R15, 0x1, -R12.reuse ;  /* 0x000000010f0fe824 */ /* 0x100fe200078e0a0c */
[----:B------:R0:W-:Y:S01]  /*bfe0*/  STL [R1+0x60], R10 ;  /* 0x0000600a01007387 */ /* 0x0001e20000100800 */
[--C-:B------:R-:W-:Y:S01]  /*bff0*/  @!P3 IMAD.IADD R16, R16, 0x1, -R12.reuse ;  /* 0x000000011010b824 */ /* 0x100fe200078e0a0c */
[----:B------:R-:W-:Y:S01]  /*c000*/  IABS R6, R8 ;  /* 0x0000000800067213 */ /* 0x000fe20000000000 */
[----:B------:R-:W-:Y:S01]  /*c010*/  @!P4 IMAD.IADD R14, R14, 0x1, -R12 ;  /* 0x000000010e0ec824 */ /* 0x000fe200078e0a0c */
[----:B------:R1:W-:Y:S01]  /*c020*/  STL [R1+0x5c], R0 ;  /* 0x00005c0001007387 */ /* 0x0003e20000100800 */
[C---:B------:R-:W-:Y:S02]  /*c030*/  ISETP.GT.U32.AND P4, PT, R12.reuse, R15, PT ;  /* 0x0000000f0c00720c */ /* 0x040fe40003f84070 */
[----:B------:R-:W-:Y:S01]  /*c040*/  ISETP.GT.U32.AND P6, PT, R12, R16, PT ;  /* 0x000000100c00720c */ /* 0x000fe20003fc4070 */
[----:B0-----:R-:W-:-:S04]  /*c050*/  IMAD.HI.U32 R10, R4, R6, RZ ;  /* 0x00000006040a7227 */ /* 0x001fc800078e00ff */
[----:B-1----:R-:W-:Y:S02]  /*c060*/  IMAD.MOV.U32 R0, RZ, RZ, R2 ;  /* 0x000000ffff007224 */ /* 0x002fe400078e0002 */
[----:B------:R-:W-:-:S04]  /*c070*/  IMAD.HI.U32 R2, R4, R5, RZ ;  /* 0x0000000504027227 */ /* 0x000fc800078e00ff */
[----:B------:R-:W-:Y:S02]  /*c080*/  IMAD.MOV R2, RZ, RZ, -R2 ;  /* 0x000000ffff027224 */ /* 0x000fe400078e0a02 */
[----:B------:R-:W-:Y:S02]  /*c090*/  IMAD.MOV R10, RZ, RZ, -R10 ;  /* 0x000000ffff0a7224 */ /* 0x000fe400078e0a0a */
[C---:B------:R-:W-:Y:S01]  /*c0a0*/  IMAD R5, R12.reuse, R2, R5 ;  /* 0x000000020c057224 */ /* 0x040fe200078e0205 */
[----:B------:R-:W-:Y:S01]  /*c0b0*/  ISETP.GE.AND P3, PT, R9, RZ, PT ;  /* 0x000000ff0900720c */ /* 0x000fe20003f66270 */
[C---:B------:R-:W-:Y:S02]  /*c0c0*/  IMAD R6, R12.reuse, R10, R6 ;  /* 0x0000000a0c067224 */ /* 0x040fe400078e0206 */
[----:B------:R-:W-:Y:S02]  /*c0d0*/  VIADD R9, R21, 0x1b ;  /* 0x0000001b15097836 */ /* 0x000fe40000000000 */
[--C-:B------:R-:W-:Y:S01]  /*c0e0*/  @!P4 IMAD.IADD R15, R15, 0x1, -R12.reuse ;  /* 0x000000010f0fc824 */ /* 0x100fe200078e0a0c */
[----:B------:R-:W-:Y:S01]  /*c0f0*/  ISETP.GT.U32.AND P4, PT, R12, R5, PT ;  /* 0x000000050c00720c */ /* 0x000fe20003f84070 */
[----:B------:R-:W-:Y:S01]  /*c100*/  @!P6 IMAD.IADD R16, R16, 0x1, -R12 ;  /* 0x000000011010e824 */ /* 0x000fe200078e0a0c */
[----:B------:R-:W-:Y:S01]  /*c110*/  ISETP.GT.U32.AND P6, PT, R12, R6, PT ;  /* 0x000000060c00720c */ /* 0x000fe20003fc4070 */
[----:B------:R-:W-:Y:S01]  /*c120*/  @!P0 IMAD.MOV R0, RZ, RZ, -R0 ;  /* 0x000000ffff008224 */ /* 0x000fe200078e0a00 */
[----:B------:R-:W-:-:S02]  /*c130*/  IABS R18, R9 ;  /* 0x0000000900127213 */ /* 0x000fc40000000000 */
[----:B------:R-:W-:Y:S01]  /*c140*/  ISETP.GT.U32.AND P0, PT, R12, R14, PT ;  /* 0x0000000e0c00720c */ /* 0x000fe20003f04070 */
[----:B------:R-:W-:Y:S02]  /*c150*/  VIADD R10, R21, 0x1a ;  /* 0x0000001a150a7836 */ /* 0x000fe40000000000 */
[----:B------:R-:W-:Y:S01]  /*c160*/  IMAD.HI.U32 R19, R4, R18, RZ ;  /* 0x0000001204137227 */ /* 0x000fe200078e00ff */
[----:B------:R0:W-:Y:S02]  /*c170*/  STL [R1+0x54], R0 ;  /* 0x0000540001007387 */ /* 0x0001e40000100800 */
[----:B------:R-:W-:Y:S01]  /*c180*/  IABS R11, R10 ;  /* 0x0000000a000b7213 */ /* 0x000fe20000000000 */
[----:B------:R-:W-:Y:S02]  /*c190*/  IMAD.MOV R19, RZ, RZ, -R19 ;  /* 0x000000ffff137224 */ /* 0x000fe400078e0a13 */
[--C-:B------:R-:W-:Y:S02]  /*c1a0*/  @!P4 IMAD.IADD R5, R5, 0x1, -R12.reuse ;  /* 0x000000010505c824 */ /* 0x100fe400078e0a0c */
[----:B------:R-:W-:-:S02]  /*c1b0*/  @!P6 IMAD.IADD R6, R6, 0x1, -R12 ;  /* 0x000000010606e824 */ /* 0x000fc400078e0a0c */
[----:B0-----:R-:W-:Y:S01]  /*c1c0*/  IMAD.MOV.U32 R0, RZ, RZ, R17 ;  /* 0x000000ffff007224 */ /* 0x001fe200078e0011 */
[----:B------:R-:W-:Y:S01]  /*c1d0*/  ISETP.GE.AND P6, PT, R7, RZ, PT ;  /* 0x000000ff0700720c */ /* 0x000fe20003fc6270 */
[C---:B------:R-:W-:Y:S01]  /*c1e0*/  IMAD R7, R12.reuse, R19, R18 ;  /* 0x000000130c077224 */ /* 0x040fe200078e0212 */
[----:B------:R-:W-:Y:S01]  /*c1f0*/  ISETP.GT.U32.AND P4, PT, R12, R5, PT ;  /* 0x000000050c00720c */ /* 0x000fe20003f84070 */
[----:B------:R-:W-:Y:S02]  /*c200*/  @!P1 IMAD.MOV R0, RZ, RZ, -R0 ;  /* 0x000000ffff009224 */ /* 0x000fe400078e0a00 */
[----:B------:R-:W-:Y:S02]  /*c210*/  VIADD R2, R21, 0x19 ;  /* 0x0000001915027836 */ /* 0x000fe40000000000 */
[----:B------:R-:W-:Y:S02]  /*c220*/  @!P0 IMAD.IADD R14, R14, 0x1, -R12 ;  /* 0x000000010e0e8824 */ /* 0x000fe400078e0a0c */
[----:B------:R-:W-:Y:S01]  /*c230*/  IMAD.HI.U32 R13, R4, R11, RZ ;  /* 0x0000000b040d7227 */ /* 0x000fe200078e00ff */
[C---:B------:R-:W-:Y:S01]  /*c240*/  ISETP.GT.U32.AND P1, PT, R12.reuse, R6, PT ;  /* 0x000000060c00720c */ /* 0x040fe20003f24070 */
[----:B------:R0:W-:Y:S02]  /*c250*/  STL [R1+0x50], R0 ;  /* 0x0000500001007387 */ /* 0x0001e40000100800 */
[----:B------:R-:W-:Y:S01]  /*c260*/  @!P5 IMAD.MOV R16, RZ, RZ, -R16 ;  /* 0x000000ffff10d224 */ /* 0x000fe200078e0a10 */
[----:B------:R-:W-:Y:S01]  /*c270*/  ISETP.GT.U32.AND P5, PT, R12, R7, PT ;  /* 0x000000070c00720c */ /* 0x000fe20003fa4070 */
[----:B------:R-:W-:Y:S01]  /*c280*/  IMAD.MOV R13, RZ, RZ, -R13 ;  /* 0x000000ffff0d7224 */ /* 0x000fe200078e0a0d */
[----:B------:R-:W-:-:S02]  /*c290*/  ISETP.GE.AND P0, PT, R8, RZ, PT ;  /* 0x000000ff0800720c */ /* 0x000fc40003f06270 */
[----:B------:R-:W-:Y:S01]  /*c2a0*/  IABS R8, R2 ;  /* 0x0000000200087213 */ /* 0x000fe20000000000 */
[----:B0-----:R-:W-:Y:S02]  /*c2b0*/  IMAD.MOV.U32 R0, RZ, RZ, R14 ;  /* 0x000000ffff007224 */ /* 0x001fe400078e000e */
[----:B------:R-:W-:Y:S02]  /*c2c0*/  IMAD R11, R12, R13, R11 ;  /* 0x0000000d0c0b7224 */ /* 0x000fe400078e020b */
[----:B------:R-:W-:Y:S01]  /*c2d0*/  @!P3 IMAD.MOV R0, RZ, RZ, -R0 ;  /* 0x000000ffff00b224 */ /* 0x000fe200078e0a00 */
[----:B------:R-:W-:Y:S01]  /*c2e0*/  ISETP.GE.AND P3, PT, R10, RZ, PT ;  /* 0x000000ff0a00720c */ /* 0x000fe20003f66270 */
[----:B------:R-:W-:-:S04]  /*c2f0*/  IMAD.HI.U32 R10, R4, R8, RZ ;  /* 0x00000008040a7227 */ /* 0x000fc800078e00ff */
[----:B------:R-:W-:Y:S02]  /*c300*/  @!P2 IMAD.MOV R15, RZ, RZ, -R15 ;  /* 0x000000ffff0fa224 */ /* 0x000fe400078e0a0f */
[----:B------:R-:W-:Y:S01]  /*c310*/  @!P4 IMAD.IADD R5, R5, 0x1, -R12 ;  /* 0x000000010505c824 */ /* 0x000fe200078e0a0c */
[----:B------:R-:W-:Y:S01]  /*c320*/  ISETP.GT.U32.AND P4, PT, R12, R11, PT ;  /* 0x0000000b0c00720c */ /* 0x000fe20003f84070 */
[----:B------:R-:W-:Y:S01]  /*c330*/  IMAD.MOV R10, RZ, RZ, -R10 ;  /* 0x000000ffff0a7224 */ /* 0x000fe200078e0a0a */
[----:B------:R-:W-:Y:S01]  /*c340*/  STL [R1+0x4c], R16 ;  /* 0x00004c1001007387 */ /* 0x000fe20000100800 */
[--C-:B------:R-:W-:Y:S01]  /*c350*/  @!P1 IMAD.IADD R6, R6, 0x1, -R12.reuse ;  /* 0x0000000106069824 */ /* 0x100fe200078e0a0c */
[----:B------:R-:W-:Y:S01]  /*c360*/  ISETP.GE.AND P1, PT, R2, RZ, PT ;  /* 0x000000ff0200720c */ /* 0x000fe20003f26270 */
[----:B------:R-:W-:Y:S01]  /*c370*/  @!P5 IMAD.IADD R7, R7, 0x1, -R12 ;  /* 0x000000010707d824 */ /* 0x000fe200078e0a0c */
[----:B------:R-:W-:Y:S01]  /*c380*/  STL [R1+0x48], R15 ;  /* 0x0000480f01007387 */ /* 0x000fe20000100800 */
[----:B------:R-:W-:-:S03]  /*c390*/  IMAD R2, R12, R10, R8 ;  /* 0x0000000a0c027224 */ /* 0x000fc600078e0208 */
[----:B------:R0:W-:Y:S01]  /*c3a0*/  STL [R1+0x40], R0 ;  /* 0x0000400001007387 */ /* 0x0001e20000100800 */
[----:B------:R-:W-:Y:S01]  /*c3b0*/  ISETP.GE.AND P2, PT, R9, RZ, PT ;  /* 0x000000ff0900720c */ /* 0x000fe20003f46270 */
[----:B------:R-:W-:Y:S01]  /*c3c0*/  VIADD R9, R21, 0x18 ;  /* 0x0000001815097836 */ /* 0x000fe20000000000 */
[----:B------:R-:W-:Y:S01]  /*c3d0*/  ISETP.GT.U32.AND P5, PT, R12, R7, PT ;  /* 0x000000070c00720c */ /* 0x000fe20003fa4070 */
[----:B0-----:R-:W-:-:S04]  /*c3e0*/  IMAD.MOV.U32 R0, RZ, RZ, R5 ;  /* 0x000000ffff007224 */ /* 0x001fc800078e0005 */
[----:B------:R-:W-:Y:S01]  /*c3f0*/  @!P6 IMAD.MOV R0, RZ, RZ, -R0 ;  /* 0x000000ffff00e224 */ /* 0x000fe200078e0a00 */
[----:B------:R-:W-:Y:S01]  /*c400*/  ISETP.GT.U32.AND P6, PT, R12, R2, PT ;  /* 0x000000020c00720c */ /* 0x000fe20003fc4070 */
[----:B------:R-:W-:Y:S01]  /*c410*/  @!P4 IMAD.IADD R11, R11, 0x1, -R12 ;  /* 0x000000010b0bc824 */ /* 0x000fe200078e0a0c */
[----:B------:R-:W-:Y:S01]  /*c420*/  IABS R13, R9 ;  /* 0x00000009000d7213 */ /* 0x000fe20000000000 */
[----:B------:R-:W-:-:S03]  /*c430*/  IMAD.MOV.U32 R14, RZ, RZ, R6 ;  /* 0x000000ffff0e7224 */ /* 0x000fc600078e0006 */
[----:B------:R-:W-:Y:S01]  /*c440*/  ISETP.GT.U32.AND P4, PT, R12, R11, PT ;  /* 0x0000000b0c00720c */ /* 0x000fe20003f84070 */
[----:B------:R-:W-:Y:S02]  /*c450*/  @!P0 IMAD.MOV R14, RZ, RZ, -R14 ;  /* 0x000000ffff0e8224 */ /* 0x000fe400078e0a0e */
[----:B------:R-:W-:-:S04]  /*c460*/  IMAD.HI.U32 R8, R4, R13, RZ ;  /* 0x0000000d04087227 */ /* 0x000fc800078e00ff */
[----:B------:R-:W-:Y:S01]  /*c470*/  @!P5 IMAD.IADD R7, R7, 0x1, -R12 ;  /* 0x000000010707d824 */ /* 0x000fe200078e0a0c */
[----:B------:R0:W-:Y:S01]  /*c480*/  STL [R1+0x3c], R14 ;  /* 0x00003c0e01007387 */ /* 0x0001e20000100800 */
[----:B------:R-:W-:Y:S02]  /*c490*/  VIADD R5, R21, 0x17 ;  /* 0x0000001715057836 */ /* 0x000fe40000000000 */
[----:B------:R-:W-:Y:S01]  /*c4a0*/  IMAD.MOV R8, RZ, RZ, -R8 ;  /* 0x000000ffff087224 */ /* 0x000fe200078e0a08 */
[----:B------:R1:W-:Y:S01]  /*c4b0*/  STL [R1+0x30], R0 ;  /* 0x0000300001007387 */ /* 0x0003e20000100800 */
[----:B------:R-:W-:Y:S01]  /*c4c0*/  @!P6 IMAD.IADD R2, R2, 0x1, -R12 ;  /* 0x000000010202e824 */ /* 0x000fe200078e0a0c */
[----:B------:R-:W-:Y:S01]  /*c4d0*/  ISETP.GE.AND P0, PT, R9, RZ, PT ;  /* 0x000000ff0900720c */ /* 0x000fe20003f06270 */
[C---:B------:R-:W-:Y:S01]  /*c4e0*/  IMAD R13, R12.reuse, R8, R13 ;  /* 0x000000080c0d7224 */ /* 0x040fe200078e020d */
[----:B------:R-:W-:Y:S01]  /*c4f0*/  IABS R9, R5 ;  /* 0x0000000500097213 */ /* 0x000fe20000000000 */
[----:B0-----:R-:W-:Y:S01]  /*c500*/  VIADD R14, R21, 0x16 ;  /* 0x00000016150e7836 */ /* 0x001fe20000000000 */
[----:B------:R-:W-:Y:S01]  /*c510*/  ISETP.GT.U32.AND P6, PT, R12, R2, PT ;  /* 0x000000020c00720c */ /* 0x000fe20003fc4070 */
[----:B-1----:R-:W-:-:S03]  /*c520*/  IMAD.MOV.U32 R0, RZ, RZ, R7 ;  /* 0x000000ffff007224 */ /* 0x002fc600078e0007 */
[----:B------:R-:W-:Y:S01]  /*c530*/  IABS R6, R14 ;  /* 0x0000000e00067213 */ /* 0x000fe20000000000 */
[----:B------:R-:W-:Y:S02]  /*c540*/  @!P4 IMAD.IADD R11, R11, 0x1, -R12 ;  /* 0x000000010b0bc824 */ /* 0x000fe400078e0a0c */
[----:B------:R-:W-:Y:S01]  /*c550*/  @!P2 IMAD.MOV R0, RZ, RZ, -R0 ;  /* 0x000000ffff00a224 */ /* 0x000fe200078e0a00 */
[----:B------:R-:W-:Y:S01]  /*c560*/  ISETP.GT.U32.AND P2, PT, R12, R13, PT ;  /* 0x0000000d0c00720c */ /* 0x000fe20003f44070 */
[----:B------:R-:W-:-:S03]  /*c570*/  IMAD.HI.U32 R10, R4, R9, RZ ;  /* 0x00000009040a7227 */ /* 0x000fc600078e00ff */
[----:B------:R0:W-:Y:S01]  /*c580*/  STL [R1+0x2c], R0 ;  /* 0x00002c0001007387 */ /* 0x0001e20000100800 */
[----:B------:R-:W-:Y:S01]  /*c590*/  IMAD.HI.U32 R7, R4, R6, RZ ;  /* 0x0000000604077227 */ /* 0x000fe200078e00ff */
[----:B------:R-:W-:-:S03]  /*c5a0*/  ISETP.GE.AND P5, PT, R5, RZ, PT ;  /* 0x000000ff0500720c */ /* 0x000fc60003fa6270 */
[----:B------:R-:W-:Y:S02]  /*c5b0*/  IMAD.MOV R10, RZ, RZ, -R10 ;  /* 0x000000ffff0a7224 */ /* 0x000fe400078e0a0a */
[----:B0-----:R-:W-:Y:S02]  /*c5c0*/  IMAD.MOV.U32 R0, RZ, RZ, R11 ;  /* 0x000000ffff007224 */ /* 0x001fe400078e000b */
[----:B------:R-:W-:Y:S02]  /*c5d0*/  VIADD R5, R21, 0x15 ;  /* 0x0000001515057836 */ /* 0x000fe40000000000 */
[----:B------:R-:W-:Y:S02]  /*c5e0*/  @!P3 IMAD.MOV R0, RZ, RZ, -R0 ;  /* 0x000000ffff00b224 */ /* 0x000fe400078e0a00 */
[----:B------:R-:W-:Y:S02]  /*c5f0*/  IMAD.MOV R7, RZ, RZ, -R7 ;  /* 0x000000ffff077224 */ /* 0x000fe400078e0a07 */
[----:B------:R-:W-:-:S02]  /*c600*/  IMAD R9, R12, R10, R9 ;  /* 0x0000000a0c097224 */ /* 0x000fc400078e0209 */
[----:B------:R-:W-:Y:S01]  /*c610*/  @!P6 IMAD.IADD R2, R2, 0x1, -R12 ;  /* 0x000000010202e824 */ /* 0x000fe200078e0a0c */
[----:B------:R0:W-:Y:S01]  /*c620*/  STL [R1+0x28], R0 ;  /* 0x0000280001007387 */ /* 0x0001e20000100800 */
[C---:B------:R-:W-:Y:S01]  /*c630*/  IMAD R6, R12.reuse, R7, R6 ;  /* 0x000000070c067224 */ /* 0x040fe200078e0206 */
[----:B------:R-:W-:Y:S01]  /*c640*/  IABS R8, R5 ;  /* 0x0000000500087213 */ /* 0x000fe20000000000 */
[----:B------:R-:W-:Y:S01]  /*c650*/  @!P2 IMAD.IADD R13, R13, 0x1, -R12 ;  /* 0x000000010d0da824 */ /* 0x000fe200078e0a0c */
[----:B------:R-:W-:Y:S01]  /*c660*/  ISETP.GT.U32.AND P6, PT, R12, R9, PT ;  /* 0x000000090c00720c */ /* 0x000fe20003fc4070 */
[----:B0-----:R-:W-:Y:S01]  /*c670*/  IMAD.MOV.U32 R0, RZ, RZ, R2 ;  /* 0x000000ffff007224 */ /* 0x001fe200078e0002 */
[----:B------:R-:W-:Y:S01]  /*c680*/  ISETP.GE.AND P3, PT, R5, RZ, PT ;  /* 0x000000ff0500720c */ /* 0x000fe20003f66270 */
[----:B------:R-:W-:Y:S01]  /*c690*/  IMAD.HI.U32 R5, R4, R8, RZ ;  /* 0x0000000804057227 */ /* 0x000fe200078e00ff */
[----:B------:R-:W-:-:S03]  /*c6a0*/  ISETP.GT.U32.AND P2, PT, R12, R13, PT ;  /* 0x0000000d0c00720c */ /* 0x000fc60003f44070 */
[----:B------:R-:W-:Y:S01]  /*c6b0*/  @!P1 IMAD.MOV R0, RZ, RZ, -R0 ;  /* 0x000000ffff009224 */ /* 0x000fe200078e0a00 */
[C---:B------:R-:W-:Y:S01]  /*c6c0*/  ISETP.GT.U32.AND P1, PT, R12.reuse, R6, PT ;  /* 0x000000060c00720c */ /* 0x040fe20003f24070 */
[----:B------:R-:W-:Y:S02]  /*c6d0*/  IMAD.MOV R5, RZ, RZ, -R5 ;  /* 0x000000ffff057224 */ /* 0x000fe400078e0a05 */
[----:B------:R-:W-:Y:S02]  /*c6e0*/  VIADD R15, R21, 0x14 ;  /* 0x00000014150f7836 */ /* 0x000fe40000000000 */
[----:B------:R-:W-:Y:S02]  /*c6f0*/  IMAD R8, R12, R5, R8 ;  /* 0x000000050c087224 */ /* 0x000fe400078e0208 */
[----:B------:R-:W-:Y:S01]  /*c700*/  @!P6 IMAD.IADD R9, R9, 0x1, -R12 ;  /* 0x000000010909e824 */ /* 0x000fe200078e0a0c */
[----:B------:R-:W-:Y:S01]  /*c710*/  IABS R10, R15 ;  /* 0x0000000f000a7213 */ /* 0x000fe20000000000 */
[----:B------:R-:W-:-:S02]  /*c720*/  VIADD R11, R21, 0x13 ;  /* 0x00000013150b7836 */ /* 0x000fc40000000000 */
[--C-:B------:R-:W-:Y:S01]  /*c730*/  @!P2 IMAD.IADD R13, R13, 0x1, -R12.reuse ;  /* 0x000000010d0da824 */ /* 0x100fe200078e0a0c */
[----:B------:R-:W-:Y:S01]  /*c740*/  ISETP.GT.U32.AND P6, PT, R12, R9, PT ;  /* 0x000000090c00720c */ /* 0x000fe20003fc4070 */
[----:B------:R-:W-:Y:S01]  /*c750*/  @!P1 IMAD.IADD R6, R6, 0x1, -R12 ;  /* 0x0000000106069824 */ /* 0x000fe200078e0a0c */
[----:B------:R-:W-:Y:S02]  /*c760*/  ISETP.GT.U32.AND P2, PT, R12, R8, PT ;  /* 0x000000080c00720c */ /* 0x000fe40003f44070 */
[----:B------:R-:W-:Y:S01]  /*c770*/  ISETP.GE.AND P4, PT, R14, RZ, PT ;  /* 0x000000ff0e00720c */ /* 0x000fe20003f86270 */
[----:B------:R-:W-:Y:S01]  /*c780*/  IMAD.HI.U32 R14, R4, R10, RZ ;  /* 0x0000000a040e7227 */ /* 0x000fe200078e00ff */
[----:B------:R-:W-:Y:S02]  /*c790*/  IABS R7, R11 ;  /* 0x0000000b00077213 */ /* 0x000fe40000000000 */
[----:B------:R-:W-:Y:S01]  /*c7a0*/  ISETP.GT.U32.AND P1, PT, R12, R6, PT ;  /* 0x000000060c00720c */ /* 0x000fe20003f24070 */
[----:B------:R0:W-:Y:S01]  /*c7b0*/  STL [R1+0x24], R0 ;  /* 0x0000240001007387 */ /* 0x0001e20000100800 */
[----:B------:R-:W-:-:S02]  /*c7c0*/  IMAD.MOV R14, RZ, RZ, -R14 ;  /* 0x000000ffff0e7224 */ /* 0x000fc400078e0a0e */
[----:B------:R-:W-:Y:S02]  /*c7d0*/  VIADD R2, R21, 0x12 ;  /* 0x0000001215027836 */ /* 0x000fe40000000000 */
[----:B------:R-:W-:Y:S02]  /*c7e0*/  @!P6 IMAD.IADD R9, R9, 0x1, -R12 ;  /* 0x000000010909e824 */ /* 0x000fe400078e0a0c */
[----:B0-----:R-:W-:Y:S02]  /*c7f0*/  IMAD.MOV.U32 R0, RZ, RZ, R13 ;  /* 0x000000ffff007224 */ /* 0x001fe400078e000d */
[----:B------:R-:W-:-:S04]  /*c800*/  IMAD.HI.U32 R13, R4, R7, RZ ;  /* 0x00000007040d7227 */ /* 0x000fc800078e00ff */
[----:B------:R-:W-:Y:S02]  /*c810*/  IMAD.MOV R13, RZ, RZ, -R13 ;  /* 0x000000ffff0d7224 */ /* 0x000fe400078e0a0d */
[----:B------:R-:W-:Y:S02]  /*c820*/  @!P2 IMAD.IADD R8, R8, 0x1, -R12 ;  /* 0x000000010808a824 */ /* 0x000fe400078e0a0c */
[C---:B------:R-:W-:Y:S01]  /*c830*/  IMAD R10, R12.reuse, R14, R10 ;  /* 0x0000000e0c0a7224 */ /* 0x040fe200078e020a */
[----:B------:R-:W-:Y:S01]  /*c840*/  IABS R5, R2 ;  /* 0x0000000200057213 */ /* 0x000fe20000000000 */
[C---:B------:R-:W-:Y:S01]  /*c850*/  IMAD R7, R12.reuse, R13, R7 ;  /* 0x0000000d0c077224 */ /* 0x040fe200078e0207 */
[----:B------:R-:W-:Y:S01]  /*c860*/  ISETP.GT.U32.AND P2, PT, R12, R8, PT ;  /* 0x000000080c00720c */ /* 0x000fe20003f44070 */
[----:B------:R-:W-:Y:S01]  /*c870*/  @!P1 IMAD.IADD R6, R6, 0x1, -R12 ;  /* 0x0000000106069824 */ /* 0x000fe200078e0a0c */
[----:B------:R-:W-:Y:S01]  /*c880*/  ISETP.GT.U32.AND P1, PT, R12, R10, PT ;  /* 0x0000000a0c00720c */ /* 0x000fe20003f24070 */
[----:B------:R-:W-:-:S02]  /*c890*/  IMAD.MOV.U32 R16, RZ, RZ, R9 ;  /* 0x000000ffff107224 */ /* 0x000fc400078e0009 */
[----:B------:R-:W-:Y:S01]  /*c8a0*/  @!P0 IMAD.MOV R0, RZ, RZ, -R0 ;  /* 0x000000ffff008224 */ /* 0x000fe200078e0a00 */
[----:B------:R-:W-:Y:S01]  /*c8b0*/  ISETP.GE.AND P0, PT, R15, RZ, PT ;  /* 0x000000ff0f00720c */ /* 0x000fe20003f06270 */
[----:B------:R-:W-:Y:S01]  /*c8c0*/  @!P5 IMAD.MOV R16, RZ, RZ, -R16 ;  /* 0x000000ffff10d224 */ /* 0x000fe200078e0a10 */
[----:B------:R-:W-:Y:S01]  /*c8d0*/  ISETP.GT.U32.AND P5, PT, R12, R7, PT ;  /* 0x000000070c00720c */ /* 0x000fe20003fa4070 */
[----:B------:R-:W-:Y:S01]  /*c8e0*/  IMAD.HI.U32 R15, R4, R5, RZ ;  /* 0x00000005040f7227 */ /* 0x000fe200078e00ff */
[----:B------:R0:W-:Y:S01]  /*c8f0*/  STL [R1+0x20], R0 ;  /* 0x0000200001007387 */ /* 0x0001e20000100800 */
[----:B------:R-:W-:Y:S02]  /*c900*/  ISETP.GE.AND P6, PT, R11, RZ, PT ;  /* 0x000000ff0b00720c */ /* 0x000fe40003fc6270 */
[----:B------:R-:W-:Y:S02]  /*c910*/  IMAD.MOV R11, RZ, RZ, -R15 ;  /* 0x000000ffff0b7224 */ /* 0x000fe400078e0a0f */
[----:B0-----:R-:W-:-:S02]  /*c920*/  IMAD.MOV.U32 R0, RZ, RZ, R6 ;  /* 0x000000ffff007224 */ /* 0x001fc400078e0006 */
[C---:B------:R-:W-:Y:S02]  /*c930*/  VIADD R6, R21.reuse, 0x11 ;  /* 0x0000001115067836 */ /* 0x040fe40000000000 */
[----:B------:R-:W-:Y:S02]  /*c940*/  @!P4 IMAD.MOV R0, RZ, RZ, -R0 ;  /* 0x000000ffff00c224 */ /* 0x000fe400078e0a00 */
[----:B------:R-:W-:Y:S01]  /*c950*/  IMAD R5, R12, R11, R5 ;  /* 0x0000000b0c057224 */ /* 0x000fe200078e0205 */
[----:B------:R-:W-:Y:S01]  /*c960*/  IABS R29, R6 ;  /* 0x00000006001d7213 */ /* 0x000fe20000000000 */
[----:B------:R-:W-:Y:S02]  /*c970*/  VIADD R9, R21, 0x10 ;  /* 0x0000001015097836 */ /* 0x000fe40000000000 */
[--C-:B------:R-:W-:Y:S02]  /*c980*/  @!P2 IMAD.IADD R8, R8, 0x1, -R12.reuse ;  /* 0x000000010808a824 */ /* 0x100fe400078e0a0c */
[--C-:B------:R-:W-:Y:S01]  /*c990*/  @!P1 IMAD.IADD R10, R10, 0x1, -R12.reuse ;  /* 0x000000010a0a9824 */ /* 0x100fe200078e0a0c */
[----:B------:R-:W-:Y:S01]  /*c9a0*/  STL [R1+0x1c], R16 ;  /* 0x00001c1001007387 */ /* 0x000fe20000100800 */
[----:B------:R-:W-:Y:S01]  /*c9b0*/  @!P5 IMAD.IADD R7, R7, 0x1, -R12 ;  /* 0x000000010707d824 */ /* 0x000fe200078e0a0c */
[----:B------:R-:W-:-:S02]  /*c9c0*/  ISETP.GT.U32.AND P2, PT, R12, R5, PT ;  /* 0x000000050c00720c */ /* 0x000fc40003f44070 */
[----:B------:R0:W-:Y:S01]  /*c9d0*/  STL [R1+0x10], R0 ;  /* 0x0000100001007387 */ /* 0x0001e20000100800 */
[----:B------:R-:W-:Y:S02]  /*c9e0*/  IABS R15, R9 ;  /* 0x00000009000f7213 */ /* 0x000fe40000000000 */
[----:B------:R-:W-:Y:S01]  /*c9f0*/  ISETP.GE.AND P1, PT, R6, RZ, PT ;  /* 0x000000ff0600720c */ /* 0x000fe20003f26270 */
[----:B------:R-:W-:Y:S01]  /*ca00*/  IMAD.HI.U32 R6, R4, R29, RZ ;  /* 0x0000001d04067227 */ /* 0x000fe200078e00ff */
[----:B------:R-:W-:-:S03]  /*ca10*/  ISETP.GT.U32.AND P5, PT, R12, R10, PT ;  /* 0x0000000a0c00720c */ /* 0x000fc60003fa4070 */
[----:B0-----:R-:W-:Y:S02]  /*ca20*/  IMAD.MOV.U32 R0, RZ, RZ, R8 ;  /* 0x000000ffff007224 */ /* 0x001fe400078e0008 */
[----:B------:R-:W-:Y:S02]  /*ca30*/  IMAD.MOV R6, RZ, RZ, -R6 ;  /* 0x000000ffff067224 */ /* 0x000fe400078e0a06 */
[----:B------:R-:W-:Y:S01]  /*ca40*/  @!P3 IMAD.MOV R0, RZ, RZ, -R0 ;  /* 0x000000ffff00b224 */ /* 0x000fe200078e0a00 */
[----:B------:R-:W-:Y:S01]  /*ca50*/  ISETP.GT.U32.AND P3, PT, R12, R7, PT ;  /* 0x000000070c00720c */ /* 0x000fe20003f64070 */
[----:B------:R-:W-:-:S04]  /*ca60*/  IMAD.HI.U32 R8, R4, R15, RZ ;  /* 0x0000000f04087227 */ /* 0x000fc800078e00ff */
[----:B------:R-:W-:Y:S02]  /*ca70*/  IMAD R29, R12, R6, R29 ;  /* 0x000000060c1d7224 */ /* 0x000fe400078e021d */
[----:B------:R-:W-:Y:S02]  /*ca80*/  IMAD.MOV R8, RZ, RZ, -R8 ;  /* 0x000000ffff087224 */ /* 0x000fe400078e0a08 */
[--C-:B------:R-:W-:Y:S02]  /*ca90*/  @!P2 IMAD.IADD R5, R5, 0x1, -R12.reuse ;  /* 0x000000010505a824 */ /* 0x100fe400078e0a0c */
[--C-:B------:R-:W-:Y:S01]  /*caa0*/  @!P5 IMAD.IADD R10, R10, 0x1, -R12.reuse ;  /* 0x000000010a0ad824 */ /* 0x100fe200078e0a0c */
[C---:B------:R-:W-:Y:S01]  /*cab0*/  ISETP.GT.U32.AND P5, PT, R12.reuse, R29, PT ;  /* 0x0000001d0c00720c */ /* 0x040fe20003fa4070 */
[C---:B------:R-:W-:Y:S01]  /*cac0*/  IMAD R15, R12.reuse, R8, R15 ;  /* 0x000000080c0f7224 */ /* 0x040fe200078e020f */
[----:B------:R-:W-:Y:S01]  /*cad0*/  ISETP.GT.U32.AND P2, PT, R12, R5, PT ;  /* 0x000000050c00720c */ /* 0x000fe20003f44070 */
[----:B------:R-:W-:-:S03]  /*cae0*/  @!P3 IMAD.IADD R7, R7, 0x1, -R12 ;  /* 0x000000010707b824 */ /* 0x000fc600078e0a0c */
[----:B------:R-:W-:Y:S01]  /*caf0*/  ISETP.GT.U32.AND P3, PT, R12, R15, PT ;  /* 0x0000000f0c00720c */ /* 0x000fe20003f64070 */
[C---:B------:R-:W-:Y:S01]  /*cb00*/  VIADD R6, R21.reuse, 0xe ;  /* 0x0000000e15067836 */ /* 0x040fe20000000000 */
[----:B------:R-:W-:Y:S01]  /*cb10*/  ISETP.GE.AND P4, PT, R2, RZ, PT ;  /* 0x000000ff0200720c */ /* 0x000fe20003f86270 */
[----:B------:R-:W-:-:S03]  /*cb20*/  VIADD R2, R21, 0xf ;  /* 0x0000000f15027836 */ /* 0x000fc60000000000 */
[----:B------:R-:W-:Y:S01]  /*cb30*/  IABS R17, R6 ;  /* 0x0000000600117213 */ /* 0x000fe20000000000 */
[--C-:B------:R-:W-:Y:S02]  /*cb40*/  @!P5 IMAD.IADD R29, R29, 0x1, -R12.reuse ;  /* 0x000000011d1dd824 */ /* 0x100fe400078e0a0c */
[----:B------:R-:W-:Y:S01]  /*cb50*/  @!P2 IMAD.IADD R5, R5, 0x1, -R12 ;  /* 0x000000010505a824 */ /* 0x000fe200078e0a0c */
[----:B------:R-:W-:Y:S01]  /*cb60*/  ISETP.GE.AND P2, PT, R9, RZ, PT ;  /* 0x000000ff0900720c */ /* 0x000fe20003f46270 */
[----:B------:R-:W-:-:S04]  /*cb70*/  IMAD.HI.U32 R9, R4, R17, RZ ;  /* 0x0000001104097227 */ /* 0x000fc800078e00ff */
[----:B------:R-:W-:Y:S01]  /*cb80*/  @!P3 IMAD.IADD R15, R15, 0x1, -R12 ;  /* 0x000000010f0fb824 */ /* 0x000fe200078e0a0c */
[C---:B------:R-:W-:Y:S01]  /*cb90*/  ISETP.GT.U32.AND P3, PT, R12.reuse, R29, PT ;  /* 0x0000001d0c00720c */ /* 0x040fe20003f64070 */
[----:B------:R-:W-:Y:S01]  /*cba0*/  IMAD.MOV R9, RZ, RZ, -R9 ;  /* 0x000000ffff097224 */ /* 0x000fe200078e0a09 */
[----:B------:R-:W-:Y:S01]  /*cbb0*/  IABS R11, R2 ;  /* 0x00000002000b7213 */ /* 0x000fe20000000000 */
[----:B------:R0:W-:Y:S02]  /*cbc0*/  STL [R1+0xc], R0 ;  /* 0x00000c0001007387 */ /* 0x0001e40000100800 */
[----:B------:R-:W-:Y:S02]  /*cbd0*/  IMAD R17, R12, R9, R17 ;  /* 0x000000090c117224 */ /* 0x000fe400078e0211 */
[----:B------:R-:W-:-:S04]  /*cbe0*/  IMAD.HI.U32 R13, R4, R11, RZ ;  /* 0x0000000b040d7227 */ /* 0x000fc800078e00ff */
[----:B0-----:R-:W-:Y:S02]  /*cbf0*/  IMAD.MOV.U32 R0, RZ, RZ, R10 ;  /* 0x000000ffff007224 */ /* 0x001fe400078e000a */
[----:B------:R-:W-:Y:S02]  /*cc00*/  IMAD.MOV R13, RZ, RZ, -R13 ;  /* 0x000000ffff0d7224 */ /* 0x000fe400078e0a0d */
[----:B------:R-:W-:Y:S01]  /*cc10*/  @!P0 IMAD.MOV R0, RZ, RZ, -R0 ;  /* 0x000000ffff008224 */ /* 0x000fe200078e0a00 */
[C---:B------:R-:W-:Y:S01]  /*cc20*/  ISETP.GT.U32.AND P0, PT, R12.reuse, R15, PT ;  /* 0x0000000f0c00720c */ /* 0x040fe20003f04070 */
[----:B------:R-:W-:Y:S01]  /*cc30*/  @!P3 IMAD.IADD R29, R29, 0x1, -R12 ;  /* 0x000000011d1db824 */ /* 0x000fe200078e0a0c */
[----:B------:R-:W-:Y:S01]  /*cc40*/  ISETP.GT.U32.AND P3, PT, R12, R17, PT ;  /* 0x000000110c00720c */ /* 0x000fe20003f64070 */
[----:B------:R-:W-:Y:S01]  /*cc50*/  IMAD.MOV.U32 R14, RZ, RZ, R7 ;  /* 0x000000ffff0e7224 */ /* 0x000fe200078e0007 */
[----:B------:R-:W-:Y:S01]  /*cc60*/  ISETP.GE.AND P5, PT, R2, RZ, PT ;  /* 0x000000ff0200720c */ /* 0x000fe20003fa6270 */
[----:B------:R-:W-:Y:S01]  /*cc70*/  IMAD R2, R12, R13, R11 ;  /* 0x0000000d0c027224 */ /* 0x000fe200078e020b */
[----:B------:R0:W-:Y:S01]  /*cc80*/  STL [R1+0x8], R0 ;  /* 0x0000080001007387 */ /* 0x0001e20000100800 */
[----:B------:R-:W-:-:S03]  /*cc90*/  @!P6 IMAD.MOV R14, RZ, RZ, -R14 ;  /* 0x000000ffff0ee224 */ /* 0x000fc600078e0a0e */
[----:B------:R-:W-:Y:S01]  /*cca0*/  ISETP.GT.U32.AND P6, PT, R12, R2, PT ;  /* 0x000000020c00720c */ /* 0x000fe20003fc4070 */
[C---:B------:R-:W-:Y:S02]  /*ccb0*/  VIADD R8, R21.reuse, 0xd ;  /* 0x0000000d15087836 */ /* 0x040fe40000000000 */
[----:B0-----:R-:W-:Y:S02]  /*ccc0*/  IMAD.MOV.U32 R0, RZ, RZ, R5 ;  /* 0x000000ffff007224 */ /* 0x001fe400078e0005 */
[----:B------:R-:W-:Y:S02]  /*ccd0*/  VIADD R5, R21, 0xc ;  /* 0x0000000c15057836 */ /* 0x000fe40000000000 */
[--C-:B------:R-:W-:Y:S02]  /*cce0*/  @!P0 IMAD.IADD R15, R15, 0x1, -R12.reuse ;  /* 0x000000010f0f8824 */ /* 0x100fe400078e0a0c */
[----:B------:R-:W-:Y:S01]  /*ccf0*/  @!P3 IMAD.IADD R17, R17, 0x1, -R12 ;  /* 0x000000011111b824 */ /* 0x000fe200078e0a0c */
[----:B------:R-:W-:Y:S01]  /*cd00*/  IABS R24, R5 ;  /* 0x0000000500187213 */ /* 0x000fe20000000000 */
[----:B------:R-:W-:Y:S01]  /*cd10*/  @!P2 IMAD.MOV R15, RZ, RZ, -R15 ;  /* 0x000000ffff0fa224 */ /* 0x000fe200078e0a0f */
[----:B------:R-:W-:-:S02]  /*cd20*/  IABS R20, R8 ;  /* 0x0000000800147213 */ /* 0x000fc40000000000 */
[----:B------:R-:W-:Y:S01]  /*cd30*/  ISETP.GE.AND P0, PT, R8, RZ, PT ;  /* 0x000000ff0800720c */ /* 0x000fe20003f06270 */
[----:B------:R-:W-:Y:S01]  /*cd40*/  IMAD.HI.U32 R8, R4, R24, RZ ;  /* 0x0000001804087227 */ /* 0x000fe200078e00ff */
[----:B------:R-:W-:-:S03]  /*cd50*/  ISETP.GT.U32.AND P2, PT, R12, R17, PT ;  /* 0x000000110c00720c */ /* 0x000fc60003f44070 */
[----:B------:R-:W-:Y:S02]  /*cd60*/  @!P6 IMAD.IADD R2, R2, 0x1, -R12 ;  /* 0x000000010202e824 */ /* 0x000fe400078e0a0c */
[----:B------:R-:W-:-:S03]  /*cd70*/  IMAD.MOV R8, RZ, RZ, -R8 ;  /* 0x000000ffff087224 */ /* 0x000fc600078e0a08 */
[C---:B------:R-:W-:Y:S01]  /*cd80*/  ISETP.GT.U32.AND P6, PT, R12.reuse, R2, PT ;  /* 0x000000020c00720c */ /* 0x040fe20003fc4070 */
[----:B------:R-:W-:Y:S02]  /*cd90*/  IMAD R24, R12, R8, R24 ;  /* 0x000000080c187224 */ /* 0x000fe400078e0218 */
[----:B------:R-:W-:Y:S01]  /*cda0*/  @!P4 IMAD.MOV R0, RZ, RZ, -R0 ;  /* 0x000000ffff00c224 */ /* 0x000fe200078e0a00 */
[----:B------:R-:W-:Y:S01]  /*cdb0*/  ISETP.GE.AND P4, PT, R6, RZ, PT ;  /* 0x000000ff0600720c */ /* 0x000fe20003f86270 */
[----:B------:R-:W-:Y:S01]  /*cdc0*/  @!P2 IMAD.IADD R17, R17, 0x1, -R12 ;  /* 0x000000011111a824 */ /* 0x000fe200078e0a0c */
[----:B------:R-:W-:Y:S01]  /*cdd0*/  ISETP.GT.U32.AND P2, PT, R12, R24, PT ;  /* 0x000000180c00720c */ /* 0x000fe20003f44070 */
[----:B------:R-:W-:Y:S02]  /*cde0*/  VIADD R6, R21, 0xb ;  /* 0x0000000b15067836 */ /* 0x000fe40000000000 */
[----:B------:R-:W-:-:S03]  /*cdf0*/  IMAD.HI.U32 R7, R4, R20, RZ ;  /* 0x0000001404077227 */ /* 0x000fc600078e00ff */
[----:B------:R-:W-:Y:S01]  /*ce00*/  IABS R27, R6 ;  /* 0x00000006001b7213 */ /* 0x000fe20000000000 */
[----:B------:R-:W-:Y:S01]  /*ce10*/  @!P6 IMAD.IADD R2, R2, 0x1, -R12 ;  /* 0x000000010202e824 */ /* 0x000fe200078e0a0c */
[----:B------:R-:W-:Y:S01]  /*ce20*/  ISETP.GE.AND P6, PT, R6, RZ, PT ;  /* 0x000000ff0600720c */ /* 0x000fe20003fc6270 */
[----:B------:R-:W-:Y:S01]  /*ce30*/  VIADD R6, R21, 0x9 ;  /* 0x0000000915067836 */ /* 0x000fe20000000000 */
[----:B------:R-:W-:Y:S01]  /*ce40*/  ISETP.GE.AND P3, PT, R5, RZ, PT ;  /* 0x000000ff0500720c */ /* 0x000fe20003f66270 */
[----:B------:R-:W-:-:S04]  /*ce50*/  IMAD.HI.U32 R5, R4, R27, RZ ;  /* 0x0000001b04057227 */ /* 0x000fc800078e00ff */
[----:B------:R-:W-:Y:S01]  /*ce60*/  IMAD.MOV R7, RZ, RZ, -R7 ;  /* 0x000000ffff077224 */ /* 0x000fe200078e0a07 */
[----:B------:R-:W-:Y:S01]  /*ce70*/  IABS R22, R6 ;  /* 0x0000000600167213 */ /* 0x000fe20000000000 */
[----:B------:R-:W-:Y:S02]  /*ce80*/  @!P2 IMAD.IADD R24, R24, 0x1, -R12 ;  /* 0x000000011818a824 */ /* 0x000fe400078e0a0c */
[----:B------:R-:W-:Y:S02]  /*ce90*/  IMAD.MOV R5, RZ, RZ, -R5 ;  /* 0x000000ffff057224 */ /* 0x000fe400078e0a05 */
[C---:B------:R-:W-:Y:S01]  /*cea0*/  IMAD R20, R12.reuse, R7, R20 ;  /* 0x000000070c147224 */ /* 0x040fe200078e0214 */
[C---:B------:R-:W-:Y:S01]  /*ceb0*/  ISETP.GT.U32.AND P2, PT, R12.reuse, R24, PT ;  /* 0x000000180c00720c */ /* 0x040fe20003f44070 */
[C---:B------:R-:W-:Y:S02]  /*cec0*/  IMAD R27, R12.reuse, R5, R27 ;  /* 0x000000050c1b7224 */ /* 0x040fe400078e021b */
[----:B------:R-:W-:Y:S01]  /*ced0*/  @!P1 IMAD.MOV R29, RZ, RZ, -R29 ;  /* 0x000000ffff1d9224 */ /* 0x000fe200078e0a1d */
[----:B------:R-:W-:Y:S01]  /*cee0*/  ISETP.GT.U32.AND P1, PT, R12, R20, PT ;  /* 0x000000140c00720c */ /* 0x000fe20003f24070 */
[----:B------:R-:W-:-:S04]  /*cef0*/  IMAD.HI.U32 R5, R4, R22, RZ ;  /* 0x0000001604057227 */ /* 0x000fc800078e00ff */
[----:B------:R-:W-:-:S04]  /*cf00*/  IMAD.MOV R5, RZ, RZ, -R5 ;  /* 0x000000ffff057224 */ /* 0x000fc800078e0a05 */
[----:B------:R-:W-:Y:S02]  /*cf10*/  IMAD R22, R12, R5, R22 ;  /* 0x000000050c167224 */ /* 0x000fe400078e0216 */
[--C-:B------:R-:W-:Y:S02]  /*cf20*/  @!P2 IMAD.IADD R24, R24, 0x1, -R12.reuse ;  /* 0x000000011818a824 */ /* 0x100fe400078e0a0c */
[----:B------:R-:W-:Y:S01]  /*cf30*/  VIADD R7, R21, 0xa ;  /* 0x0000000a15077836 */ /* 0x000fe20000000000 */
[----:B------:R-:W-:Y:S01]  /*cf40*/  ISETP.GT.U32.AND P2, PT, R12, R22, PT ;  /* 0x000000160c00720c */ /* 0x000fe20003f44070 */
[----:B------:R-:W-:-:S03]  /*cf50*/  @!P1 IMAD.IADD R20, R20, 0x1, -R12 ;  /* 0x0000000114149824 */ /* 0x000fc600078e0a0c */
[----:B------:R-:W-:Y:S02]  /*cf60*/  IABS R16, R7 ;  /* 0x0000000700107213 */ /* 0x000fe40000000000 */
[----:B------:R-:W-:Y:S01]  /*cf70*/  ISETP.GT.U32.AND P1, PT, R12, R20, PT ;  /* 0x000000140c00720c */ /* 0x000fe20003f24070 */
[----:B------:R-:W-:Y:S01]  /*cf80*/  VIADD R5, R21, 0x8 ;  /* 0x0000000815057836 */ /* 0x000fe20000000000 */
[----:B------:R-:W0:Y:S01]  /*cf90*/  S2R R28, SR_TID.X ;  /* 0x00000000001c7919 */ /* 0x000e220000002100 */
[----:B------:R-:W-:-:S03]  /*cfa0*/  IMAD.HI.U32 R8, R4, R16, RZ ;  /* 0x0000001004087227 */ /* 0x000fc600078e00ff */
[----:B------:R-:W-:Y:S01]  /*cfb0*/  IABS R26, R5 ;  /* 0x00000005001a7213 */ /* 0x000fe20000000000 */
[----:B------:R-:W-:Y:S01]  /*cfc0*/  @!P4 IMAD.MOV R17, RZ, RZ, -R17 ;  /* 0x000000ffff11c224 */ /* 0x000fe200078e0a11 */
[----:B------:R-:W-:Y:S01]  /*cfd0*/  ISETP.GT.U32.AND P4, PT, R12, R27, PT ;  /* 0x0000001b0c00720c */ /* 0x000fe20003f84070 */
[----:B------:R-:W-:Y:S02]  /*cfe0*/  @!P2 IMAD.IADD R22, R22, 0x1, -R12 ;  /* 0x000000011616a824 */ /* 0x000fe400078e0a0c */
[----:B------:R-:W-:Y:S02]  /*cff0*/  IMAD.MOV R8, RZ, RZ, -R8 ;  /* 0x000000ffff087224 */ /* 0x000fe400078e0a08 */
[----:B------:R-:W-:Y:S01]  /*d000*/  @!P1 IMAD.IADD R20, R20, 0x1, -R12 ;  /* 0x0000000114149824 */ /* 0x000fe200078e0a0c */
[C---:B------:R-:W-:Y:S01]  /*d010*/  ISETP.GT.U32.AND P2, PT, R12.reuse, R22, PT ;  /* 0x000000160c00720c */ /* 0x040fe20003f44070 */
[----:B------:R-:W-:Y:S02]  /*d020*/  IMAD R16, R12, R8, R16 ;  /* 0x000000080c107224 */ /* 0x000fe400078e0210 */
[----:B------:R-:W-:-:S04]  /*d030*/  IMAD.HI.U32 R9, R4, R26, RZ ;  /* 0x0000001a04097227 */ /* 0x000fc800078e00ff */
[----:B------:R-:W-:Y:S01]  /*d040*/  @!P0 IMAD.MOV R20, RZ, RZ, -R20 ;  /* 0x000000ffff148224 */ /* 0x000fe200078e0a14 */
[C---:B------:R-:W-:Y:S01]  /*d050*/  ISETP.GT.U32.AND P0, PT, R12.reuse, R16, PT ;  /* 0x000000100c00720c */ /* 0x040fe20003f04070 */
[----:B------:R-:W-:Y:S02]  /*d060*/  VIADD R8, R21, 0x7 ;  /* 0x0000000715087836 */ /* 0x000fe40000000000 */
[----:B------:R-:W-:Y:S01]  /*d070*/  IMAD.MOV R9, RZ, RZ, -R9 ;  /* 0x000000ffff097224 */ /* 0x000fe200078e0a09 */
[----:B------:R1:W-:Y:S01]  /*d080*/  STL [R1+0x4], R14 ;  /* 0x0000040e01007387 */ /* 0x0003e20000100800 */
[----:B------:R-:W-:Y:S02]  /*d090*/  @!P4 IMAD.IADD R27, R27, 0x1, -R12 ;  /* 0x000000011b1bc824 */ /* 0x000fe400078e0a0c */
[----:B------:R-:W-:Y:S02]  /*d0a0*/  IMAD R26, R12, R9, R26 ;  /* 0x000000090c1a7224 */ /* 0x000fe400078e021a */
[----:B------:R-:W-:Y:S01]  /*d0b0*/  @!P5 IMAD.MOV R2, RZ, RZ, -R2 ;  /* 0x000000ffff02d224 */ /* 0x000fe200078e0a02 */
[----:B------:R-:W-:Y:S01]  /*d0c0*/  ISETP.GE.AND P5, PT, R7, RZ, PT ;  /* 0x000000ff0700720c */ /* 0x000fe20003fa6270 */
[----:B------:R-:W-:Y:S01]  /*d0d0*/  @!P2 IMAD.IADD R22, R22, 0x1, -R12 ;  /* 0x000000011616a824 */ /* 0x000fe200078e0a0c */
[----:B-1----:R-:W-:Y:S01]  /*d0e0*/  IABS R14, R8 ;  /* 0x00000008000e7213 */ /* 0x002fe20000000000 */
[----:B------:R-:W-:Y:S01]  /*d0f0*/  STL [R1+0x16e0], R0 ;  /* 0x0016e00001007387 */ /* 0x000fe20000100800 */
[----:B------:R-:W-:-:S02]  /*d100*/  ISETP.GT.U32.AND P4, PT, R12, R27, PT ;  /* 0x0000001b0c00720c */ /* 0x000fc40003f84070 */
[----:B------:R-:W-:Y:S01]  /*d110*/  ISETP.GT.U32.AND P2, PT, R12, R26, PT ;  /* 0x0000001a0c00720c */ /* 0x000fe20003f44070 */
[----:B------:R-:W-:Y:S01]  /*d120*/  IMAD.HI.U32 R7, R4, R14, RZ ;  /* 0x0000000e04077227 */ /* 0x000fe200078e00ff */
[----:B------:R1:W-:Y:S03]  /*d130*/  STL [R1+0x16e4], R29 ;  /* 0x0016e41d01007387 */ /* 0x0003e60000100800 */
[C---:B------:R-:W-:Y:S02]  /*d140*/  VIADD R25, R21.reuse, 0x5 ;  /* 0x0000000515197836 */ /* 0x040fe40000000000 */
[----:B------:R-:W-:Y:S02]  /*d150*/  @!P0 IMAD.IADD R16, R16, 0x1, -R12 ;  /* 0x0000000110108824 */ /* 0x000fe400078e0a0c */
[----:B------:R-:W-:Y:S02]  /*d160*/  IMAD.MOV R7, RZ, RZ, -R7 ;  /* 0x000000ffff077224 */ /* 0x000fe400078e0a07 */
[----:B-1----:R-:W-:Y:S01]  /*d170*/  VIADD R29, R21, 0x6 ;  /* 0x00000006151d7836 */ /* 0x002fe20000000000 */
[----:B0-----:R-:W-:Y:S01]  /*d180*/  SHF.R.U32.HI R23, RZ, 0x4, R28 ;  /* 0x00000004ff177819 */ /* 0x001fe2000001161c */
[----:B------:R-:W-:Y:S01]  /*d190*/  IMAD R14, R12, R7, R14 ;  /* 0x000000070c0e7224 */ /* 0x000fe200078e020e */
[----:B------:R-:W-:-:S02]  /*d1a0*/  IABS R19, R25 ;  /* 0x0000001900137213 */ /* 0x000fc40000000000 */
[----:B------:R-:W-:Y:S02]  /*d1b0*/  IABS R13, R29 ;  /* 0x0000001d000d7213 */ /* 0x000fe40000000000 */
[----:B------:R-:W-:Y:S01]  /*d1c0*/  ISETP.GT.U32.AND P0, PT, R12, R16, PT ;  /* 0x000000100c00720c */ /* 0x000fe20003f04070 */
[--C-:B------:R-:W-:Y:S01]  /*d1d0*/  @!P4 IMAD.IADD R27, R27, 0x1, -R12.reuse ;  /* 0x000000011b1bc824 */ /* 0x100fe200078e0a0c */
[----:B------:R-:W-:Y:S01]  /*d1e0*/  ISETP.GE.AND P1, PT, R6, RZ, PT ;  /* 0x000000ff0600720c */ /* 0x000fe20003f26270 */
[----:B------:R-:W-:Y:S01]  /*d1f0*/  IMAD.HI.U32 R6, R4, R13, RZ ;  /* 0x0000000d04067227 */ /* 0x000fe200078e00ff */
[----:B------:R-:W-:Y:S02]  /*d200*/  SGXT.U32 R23, R23, 0x3 ;  /* 0x000000031717781a */ /* 0x000fe40000000000 */
[----:B------:R-:W-:Y:S01]  /*d210*/  ISETP.GE.AND P4, PT, R5, RZ, PT ;  /* 0x000000ff0500720c */ /* 0x000fe20003f86270 */
[----:B------:R-:W-:Y:S01]  /*d220*/  @!P2 IMAD.IADD R26, R26, 0x1, -R12 ;  /* 0x000000011a1aa824 */ /* 0x000fe200078e0a0c */
[----:B------:R-:W-:Y:S01]  /*d230*/  ISETP.GT.U32.AND P2, PT, R12, R14, PT ;  /* 0x0000000e0c00720c */ /* 0x000fe20003f44070 */
[----:B------:R-:W-:Y:S01]  /*d240*/  IMAD.HI.U32 R5, R4, R19, RZ ;  /* 0x0000001304057227 */ /* 0x000fe200078e00ff */
[----:B------:R-:W-:-:S03]  /*d250*/  LOP3.LUT R23, R23, 0xf0, RZ, 0xfc, !PT ;  /* 0x000000f017177812 */ /* 0x000fc600078efcff */
[----:B------:R-:W-:Y:S02]  /*d260*/  IMAD.MOV R6, RZ, RZ, -R6 ;  /* 0x000000ffff067224 */ /* 0x000fe400078e0a06 */
[----:B------:R-:W-:Y:S02]  /*d270*/  IMAD.MOV R5, RZ, RZ, -R5 ;  /* 0x000000ffff057224 */ /* 0x000fe400078e0a05 */
[----:B------:R-:W-:Y:S02]  /*d280*/  VIADD R10, R21, 0x4 ;  /* 0x00000004150a7836 */ /* 0x000fe40000000000 */
[----:B------:R-:W-:Y:S01]  /*d290*/  IMAD R13, R12, R6, R13 ;  /* 0x000000060c0d7224 */ /* 0x000fe200078e020d */
[----:B------:R-:W-:Y:S01]  /*d2a0*/  STL [R1+0x16e8], R15 ;  /* 0x0016e80f01007387 */ /* 0x000fe20000100800 */
[----:B------:R-:W-:Y:S02]  /*d2b0*/  IMAD R6, R23, UR6, RZ ;  /* 0x0000000617067c24 */ /* 0x000fe4000f8e02ff */
[----:B------:R-:W-:Y:S01]  /*d2c0*/  IMAD R0, RZ, RZ, -UR6 ;  /* 0x80000006ff007e24 */ /* 0x000fe2000f8e02ff */
[----:B------:R0:W-:Y:S01]  /*d2d0*/  STL [R1+0x16ec], R2 ;  /* 0x0016ec0201007387 */ /* 0x0001e20000100800 */
[----:B------:R-:W-:-:S02]  /*d2e0*/  @!P0 IMAD.IADD R16, R16, 0x1, -R12 ;  /* 0x0000000110108824 */ /* 0x000fc400078e0a0c */
[----:B------:R-:W-:Y:S01]  /*d2f0*/  IMAD R19, R12, R5, R19 ;  /* 0x000000050c137224 */ /* 0x000fe200078e0213 */
[----:B------:R-:W-:Y:S01]  /*d300*/  IABS R5, R10 ;  /* 0x0000000a00057213 */ /* 0x000fe20000000000 */
[C---:B------:R-:W-:Y:S02]  /*d310*/  VIADD R28, R21.reuse, 0x3 ;  /* 0x00000003151c7836 */ /* 0x040fe40000000000 */
[C---:B------:R-:W-:Y:S02]  /*d320*/  VIADD R11, R21.reuse, 0x2 ;  /* 0x00000002150b7836 */ /* 0x040fe40000000000 */
[----:B------:R-:W-:Y:S02]  /*d330*/  IMAD R7, R0, 0x8, R6 ;  /* 0x0000000800077824 */ /* 0x000fe400078e0206 */
[----:B0-----:R-:W-:Y:S02]  /*d340*/  VIADD R2, R21, 0x1 ;  /* 0x0000000115027836 */ /* 0x001fe40000000000 */
[----:B------:R-:W-:Y:S01]  /*d350*/  @!P2 IMAD.IADD R14, R14, 0x1, -R12 ;  /* 0x000000010e0ea824 */ /* 0x000fe200078e0a0c */
[C---:B------:R-:W-:Y:S01]  /*d360*/  ISETP.GT.U32.AND P2, PT, R12.reuse, R26, PT ;  /* 0x0000001a0c00720c */ /* 0x040fe20003f44070 */
[----:B------:R-:W-:Y:S01]  /*d370*/  @!P5 IMAD.MOV R16, RZ, RZ, -R16 ;  /* 0x000000ffff10d224 */ /* 0x000fe200078e0a10 */
[----:B------:R-:W-:Y:S01]  /*d380*/  ISETP.GT.U32.AND P5, PT, R12, R19, PT ;  /* 0x000000130c00720c */ /* 0x000fe20003fa4070 */
[----:B------:R-:W-:Y:S01]  /*d390*/  IMAD.HI.U32 R9, R4, R5, RZ ;  /* 0x0000000504097227 */ /* 0x000fe200078e00ff */
[----:B------:R-:W-:-:S02]  /*d3a0*/  ISETP.GE.AND P0, PT, R8, RZ, PT ;  /* 0x000000ff0800720c */ /* 0x000fc40003f06270 */
[----:B------:R-:W-:Y:S01]  /*d3b0*/  IABS R18, R28 ;  /* 0x0000001c00127213 */ /* 0x000fe20000000000 */
[----:B------:R-:W-:Y:S01]  /*d3c0*/  IMAD R8, R0, 0x8, R7 ;  /* 0x0000000800087824 */ /* 0x000fe200078e0207 */
[----:B------:R-:W-:Y:S01]  /*d3d0*/  IABS R21, R11 ;  /* 0x0000000b00157213 */ /* 0x000fe20000000000 */
[----:B------:R-:W-:Y:S01]  /*d3e0*/  STL [R1+0x16f0], R17 ;  /* 0x0016f01101007387 */ /* 0x000fe20000100800 */
[----:B------:R-:W-:Y:S01]  /*d3f0*/  IABS R23, R2 ;  /* 0x0000000200177213 */ /* 0x000fe20000000000 */
[----:B------:R-:W-:Y:S02]  /*d400*/  IMAD.HI.U32 R6, R4, R18, RZ ;  /* 0x0000001204067227 */ /* 0x000fe400078e00ff */
[----:B------:R-:W-:Y:S02]  /*d410*/  STL [R1+0x16f4], R20 ;  /* 0x0016f41401007387 */ /* 0x000fe40000100800 */
[----:B------:R-:W-:Y:S02]  /*d420*/  IMAD.MOV R9, RZ, RZ, -R9 ;  /* 0x000000ffff097224 */ /* 0x000fe400078e0a09 */
[----:B------:R0:W-:Y:S01]  /*d430*/  STL [R1+0x58], R7 ;  /* 0x0000580701007387 */ /* 0x0001e20000100800 */
[----:B------:R-:W-:Y:S01]  /*d440*/  @!P3 IMAD.MOV R24, RZ, RZ, -R24 ;  /* 0x000000ffff18b224 */ /* 0x000fe200078e0a18 */
[----:B------:R-:W-:-:S02]  /*d450*/  ISETP.GT.U32.AND P3, PT, R12, R14, PT ;  /* 0x0000000e0c00720c */ /* 0x000fc40003f64070 */
[----:B------:R1:W-:Y:S01]  /*d460*/  STL [R1+0x78], R8 ;  /* 0x0000780801007387 */ /* 0x0003e20000100800 */
[----:B------:R-:W-:Y:S02]  /*d470*/  IMAD.MOV R6, RZ, RZ, -R6 ;  /* 0x000000ffff067224 */ /* 0x000fe400078e0a06 */
[----:B0-----:R-:W-:-:S04]  /*d480*/  IMAD.HI.U32 R7, R4, R21, RZ ;  /* 0x0000001504077227 */ /* 0x001fc800078e00ff */
[----:B------:R-:W-:-:S04]  /*d490*/  IMAD.HI.U32 R4, R4, R23, RZ ;  /* 0x0000001704047227 */ /* 0x000fc800078e00ff */
[----:B-1----:R-:W-:Y:S02]  /*d4a0*/  IMAD R8, R0, 0x8, R8 ;  /* 0x0000000800087824 */ /* 0x002fe400078e0208 */
[----:B------:R-:W-:Y:S02]  /*d4b0*/  IMAD R9, R12, R9, R5 ;  /* 0x000000090c097224 */ /* 0x000fe400078e0205 */
[----:B------:R-:W-:Y:S02]  /*d4c0*/  IMAD.MOV R5, RZ, RZ, -R4 ;  /* 0x000000ffff057224 */ /* 0x000fe400078e0a04 */
[----:B------:R-:W-:Y:S02]  /*d4d0*/  IMAD R4, R0, 0x8, R8 ;  /* 0x0000000800047824 */ /* 0x000fe400078e0208 */
[--C-:B------:R-:W-:Y:S02]  /*d4e0*/  @!P2 IMAD.IADD R26, R26, 0x1, -R12.reuse ;  /* 0x000000011a1aa824 */ /* 0x100fe400078e0a0c */
[----:B------:R-:W-:-:S02]  /*d4f0*/  @!P5 IMAD.IADD R19, R19, 0x1, -R12 ;  /* 0x000000011313d824 */ /* 0x000fc400078e0a0c */
[C---:B------:R-:W-:Y:S02]  /*d500*/  IMAD R18, R12.reuse, R6, R18 ;  /* 0x000000060c127224 */ /* 0x040fe400078e0212 */
[----:B------:R-:W-:Y:S02]  /*d510*/  IMAD.MOV R6, RZ, RZ, -R7 ;  /* 0x000000ffff067224 */ /* 0x000fe400078e0a07 */
[----:B------:R-:W-:Y:S02]  /*d520*/  IMAD R23, R12, R5, R23 ;  /* 0x000000050c177224 */ /* 0x000fe400078e0217 */
[----:B------:R-:W-:Y:S02]  /*d530*/  IMAD R5, R0, 0x8, R4 ;  /* 0x0000000800057824 */ /* 0x000fe400078e0204 */
[----:B------:R-:W-:Y:S01]  /*d540*/  @!P4 IMAD.MOV R26, RZ, RZ, -R26 ;  /* 0x000000ffff1ac224 */ /* 0x000fe200078e0a1a */
[----:B------:R-:W-:Y:S01]  /*d550*/  ISETP.GT.U32.AND P4, PT, R12, R19, PT ;  /* 0x000000130c00720c */ /* 0x000fe20003f84070 */
[----:B------:R-:W-:-:S02]  /*d560*/  @!P6 IMAD.MOV R27, RZ, RZ, -R27 ;  /* 0x000000ffff1be224 */ /* 0x000fc400078e0a1b */
[C---:B------:R-:W-:Y:S01]  /*d570*/  IMAD R21, R12.reuse, R6, R21 ;  /* 0x000000060c157224 */ /* 0x040fe200078e0215 */
[----:B------:R-:W-:Y:S01]  /*d580*/  ISETP.GT.U32.AND P6, PT, R12, R13, PT ;  /* 0x0000000d0c00720c */ /* 0x000fe20003fc4070 */
[----:B------:R-:W-:Y:S01]  /*d590*/  IMAD R6, R0, 0x8, R5 ;  /* 0x0000000800067824 */ /* 0x000fe200078e0205 */
[----:B------:R0:W-:Y:S01]  /*d5a0*/  STL [R1+0x14], R8 ;  /* 0x0000140801007387 */ /* 0x0001e20000100800 */
[----:B------:R-:W-:Y:S02]  /*d5b0*/  @!P1 IMAD.MOV R22, RZ, RZ, -R22 ;  /* 0x000000ffff169224 */ /* 0x000fe400078e0a16 */
[----:B------:R-:W-:Y:S01]  /*d5c0*/  @!P3 IMAD.IADD R14, R14, 0x1, -R12 ;  /* 0x000000010e0eb824 */ /* 0x000fe200078e0a0c */
[----:B------:R-:W-:Y:S01]  /*d5d0*/  STL [R1+0x16f8], R24 ;  /* 0x0016f81801007387 */ /* 0x000fe20000100800 */
[----:B------:R-:W-:-:S03]  /*d5e0*/  IMAD R7, R0, 0x10, R6 ;  /* 0x0000001000077824 */ /* 0x000fc600078e0206 */
[----:B------:R-:W-:Y:S01]  /*d5f0*/  STL [R1+0x16fc], R27 ;  /* 0x0016fc1b01007387 */ /* 0x000fe20000100800 */
[----:B------:R-:W-:Y:S01]  /*d600*/  @!P0 IMAD.MOV R14, RZ, RZ, -R14 ;  /* 0x000000ffff0e8224 */ /* 0x000fe200078e0a0e */
[----:B------:R-:W-:Y:S02]  /*d610*/  ISETP.GT.U32.AND P2, PT, R12, R18, PT ;  /* 0x000000120c00720c */ /* 0x000fe40003f44070 */
[----:B------:R-:W-:Y:S01]  /*d620*/  STL [R1+0x1700], R16 ;  /* 0x0017001001007387 */ /* 0x000fe20000100800 */
[----:B0-----:R-:W-:-:S03]  /*d630*/  IMAD R8, R0, 0x8, R7 ;  /* 0x0000000800087824 */ /* 0x001fc600078e0207 */
[----:B------:R-:W-:Y:S04]  /*d640*/  STL [R1+0x1704], R22 ;  /* 0x0017041601007387 */ /* 0x000fe80000100800 */
[----:B------:R-:W-:Y:S01]  /*d650*/  STL [R1+0x16d4], R4 ;  /* 0x0016d40401007387 */ /* 0x000fe20000100800 */
[----:B------:R-:W-:-:S03]  /*d660*/  ISETP.GT.U32.AND P3, PT, R12, R21, PT ;  /* 0x000000150c00720c */ /* 0x000fc60003f64070 */
[----:B------:R-:W-:Y:S01]  /*d670*/  STL [R1+0x16d0], R5 ;  /* 0x0016d00501007387 */ /* 0x000fe20000100800 */
[----:B------:R-:W-:-:S03]  /*d680*/  @!P4 IMAD.IADD R19, R19, 0x1, -R12 ;  /* 0x000000011313c824 */ /* 0x000fc600078e0a0c */
[----:B------:R-:W-:Y:S01]  /*d690*/  STL [R1+0x1708], R26 ;  /* 0x0017081a01007387 */ /* 0x000fe20000100800 */
[----:B------:R-:W-:-:S03]  /*d6a0*/  ISETP.GE.AND P4, PT, R10, RZ, PT ;  /* 0x000000ff0a00720c */ /* 0x000fc60003f86270 */
[----:B------:R-:W-:Y:S01]  /*d6b0*/  STL [R1+0x16cc], R6 ;  /* 0x0016cc0601007387 */ /* 0x000fe20000100800 */
[----:B------:R-:W-:-:S03]  /*d6c0*/  IMAD R10, R0, 0x8, R8 ;  /* 0x00000008000a7824 */ /* 0x000fc600078e0208 */
[----:B------:R-:W-:Y:S01]  /*d6d0*/  STL [R1+0x170c], R14 ;  /* 0x00170c0e01007387 */ /* 0x000fe20000100800 */
[----:B------:R-:W-:-:S03]  /*d6e0*/  @!P6 IMAD.IADD R13, R13, 0x1, -R12 ;  /* 0x000000010d0de824 */ /* 0x000fc600078e0a0c */
[----:B------:R-:W-:Y:S01]  /*d6f0*/  STL [R1+0x16c8], R7 ;  /* 0x0016c80701007387 */ /* 0x000fe20000100800 */
[----:B------:R-:W-:-:S03]  /*d700*/  ISETP.GT.U32.AND P1, PT, R12, R9, PT ;  /* 0x000000090c00720c */ /* 0x000fc60003f24070 */
[----:B------:R0:W-:Y:S01]  /*d710*/  STL [R1+0x16c4], R8 ;  /* 0x0016c40801007387 */ /* 0x0001e20000100800 */
[----:B------:R-:W-:Y:S01]  /*d720*/  ISETP.GT.U32.AND P6, PT, R12, R23, PT ;  /* 0x000000170c00720c */ /* 0x000fe20003fc4070 */
[--C-:B------:R-:W-:Y:S01]  /*d730*/  @!P2 IMAD.IADD R18, R18, 0x1, -R12.reuse ;  /* 0x000000011212a824 */ /* 0x100fe200078e0a0c */
[----:B0-----:R-:W0:Y:S01]  /*d740*/  S2R R8, SR_TID.X ;  /* 0x0000000000087919 */ /* 0x001e220000002100 */
[----:B------:R-:W-:-:S03]  /*d750*/  @!P3 IMAD.IADD R21, R21, 0x1, -R12 ;  /* 0x000000011515b824 */ /* 0x000fc600078e0a0c */
[----:B------:R-:W-:-:S03]  /*d760*/  ISETP.GT.U32.AND P3, PT, R12, R18, PT ;  /* 0x000000120c00720c */ /* 0x000fc60003f64070 */
[----:B------:R-:W-:-:S04]  /*d770*/  @!P1 IMAD.IADD R9, R9, 0x1, -R12 ;  /* 0x0000000109099824 */ /* 0x000fc800078e0a0c */
[--C-:B------:R-:W-:Y:S01]  /*d780*/  @!P6 IMAD.IADD R23, R23, 0x1, -R12.reuse ;  /* 0x000000011717e824 */ /* 0x100fe200078e0a0c */
[C---:B------:R-:W-:Y:S02]  /*d790*/  ISETP.GT.U32.AND P1, PT, R12.reuse, R13, PT ;  /* 0x0000000d0c00720c */ /* 0x040fe40003f24070 */
[C---:B------:R-:W-:Y:S02]  /*d7a0*/  ISETP.GT.U32.AND P2, PT, R12.reuse, R9, PT ;  /* 0x000000090c00720c */ /* 0x040fe40003f44070 */
[C---:B------:R-:W-:Y:S02]  /*d7b0*/  ISETP.GT.U32.AND P6, PT, R12.reuse, R21, PT ;  /* 0x000000150c00720c */ /* 0x040fe40003fc4070 */
[----:B------:R-:W-:Y:S01]  /*d7c0*/  ISETP.GT.U32.AND P0, PT, R12, R23, PT ;  /* 0x000000170c00720c */ /* 0x000fe20003f04070 */
[----:B------:R-:W-:Y:S01]  /*d7d0*/  @!P3 IMAD.IADD R18, R18, 0x1, -R12 ;  /* 0x000000011212b824 */ /* 0x000fe200078e0a0c */
[----:B------:R-:W-:Y:S01]  /*d7e0*/  ISETP.GE.AND P3, PT, R11, RZ, PT ;  /* 0x000000ff0b00720c */ /* 0x000fe20003f66270 */
[----:B------:R-:W-:Y:S01]  /*d7f0*/  IMAD R11, R0, 0x8, R10 ;  /* 0x00000008000b7824 */ /* 0x000fe200078e020a */
[----:B------:R-:W-:Y:S03]  /*d800*/  STL [R1+0x16c0], R10 ;  /* 0x0016c00a01007387 */ /* 0x000fe60000100800 */
[----:B------:R-:W-:-:S02]  /*d810*/  @!P1 IMAD.IADD R13, R13, 0x1, -R12 ;  /* 0x000000010d0d9824 */ /* 0x000fc400078e0a0c */
[--C-:B------:R-:W-:Y:S01]  /*d820*/  @!P2 IMAD.IADD R9, R9, 0x1, -R12.reuse ;  /* 0x000000010909a824 */ /* 0x100fe200078e0a0c */
[----:B------:R-:W-:Y:S01]  /*d830*/  STL [R1+0x16bc], R11 ;  /* 0x0016bc0b01007387 */ /* 0x000fe20000100800 */
[--C-:B------:R-:W-:Y:S02]  /*d840*/  @!P6 IMAD.IADD R21, R21, 0x1, -R12.reuse ;  /* 0x000000011515e824 */ /* 0x100fe400078e0a0c */
[----:B------:R-:W-:Y:S02]  /*d850*/  @!P0 IMAD.IADD R23, R23, 0x1, -R12 ;  /* 0x0000000117178824 */ /* 0x000fe400078e0a0c */
[----:B------:R-:W-:Y:S01]  /*d860*/  IMAD R12, R0, 0x8, R11 ;  /* 0x00000008000c7824 */ /* 0x000fe200078e020b */
[----:B0-----:R0:W-:Y:S04]  /*d870*/  STL [R1+0x1710], R8 ;  /* 0x0017100801007387 */ /* 0x0011e80000100800 */
[----:B0-----:R-:W2:Y:S04]  /*d880*/  LDL.LU R8, [R1+0xd4] ;  /* 0x0000d40001087983 */ /* 0x001ea80000300800 */
[----:B------:R-:W4:Y:S04]  /*d890*/  LDL.LU R11, [R1+0xf4] ;  /* 0x0000f400010b7983 */ /* 0x000f280000300800 */
[----:B------:R-:W5:Y:S04]  /*d8a0*/  LDL.LU R10, [R1+0x100] ;  /* 0x00010000010a7983 */ /* 0x000f680000300800 */
[----:B------:R-:W5:Y:S04]  /*d8b0*/  LDL.LU R7, [R1+0x10c] ;  /* 0x00010c0001077983 */ /* 0x000f680000300800 */
[----:B------:R-:W5:Y:S04]  /*d8c0*/  LDL.LU R14, [R1+0x114] ;  /* 0x00011400010e7983 */ /* 0x000f680000300800 */
[----:B------:R-:W5:Y:S04]  /*d8d0*/  LDL.LU R6, [R1+0x11c] ;  /* 0x00011c0001067983 */ /* 0x000f680000300800 */
[----:B------:R-:W5:Y:S04]  /*d8e0*/  LDL.LU R26, [R1+0x124] ;  /* 0x00012400011a7983 */ /* 0x000f680000300800 */
[----:B------:R-:W5:Y:S04]  /*d8f0*/  LDL.LU R5, [R1+0x148] ;  /* 0x0001480001057983 */ /* 0x000f680000300800 */
[----:B------:R-:W5:Y:S04]  /*d900*/  LDL.LU R4, [R1+0x158] ;  /* 0x0001580001047983 */ /* 0x000f680000300800 */
[----:B------:R-:W5:Y:S04]  /*d910*/  LDL.LU R22, [R1+0x15c] ;  /* 0x00015c0001167983 */ /* 0x000f680000300800 */
[----:B------:R-:W5:Y:S01]  /*d920*/  LDL.LU R16, [R1+0x174] ;  /* 0x0001740001107983 */ /* 0x000f620000300800 */
[----:B------:R-:W-:-:S03]  /*d930*/  ISETP.GE.AND P1, PT, R25, RZ, PT ;  /* 0x000000ff1900720c */ /* 0x000fc60003f26270 */
[----:B------:R-:W5:Y:S04]  /*d940*/  LDL.LU R27, [R1+0x1a4] ;  /* 0x0001a400011b7983 */ /* 0x000f680000300800 */
[----:B------:R-:W5:Y:S04]  /*d950*/  LDL.LU R15, [R1+0x1b0] ;  /* 0x0001b000010f7983 */ /* 0x000f680000300800 */
[----:B------:R-:W5:Y:S04]  /*d960*/  LDL.LU R25, [R1+0x3d8] ;  /* 0x0003d80001197983 */ /* 0x000f680000300800 */
[----:B------:R-:W5:Y:S01]  /*d970*/  LDL.LU R24, [R1+0x3d0] ;  /* 0x0003d00001187983 */ /* 0x000f620000300800 */
[----:B------:R-:W-:-:S03]  /*d980*/  ISETP.GE.AND P6, PT, R2, RZ, PT ;  /* 0x000000ff0200720c */ /* 0x000fc60003fc6270 */
[----:B------:R-:W5:Y:S04]  /*d990*/  LDL.LU R20, [R1+0x3d4] ;  /* 0x0003d40001147983 */ /* 0x000f680000300800 */
[----:B------:R-:W5:Y:S04]  /*d9a0*/  LDL.LU R17, [R1+0x1b8] ;  /* 0x0001b80001117983 */ /* 0x000f680000300800 */
[----:B------:R-:W5:Y:S01]  /*d9b0*/  LDL.LU R2, [R1+0x1d0] ;  /* 0x0001d00001027983 */ /* 0x000f620000300800 */
[----:B------:R-:W-:Y:S02]  /*d9c0*/  ISETP.GE.AND P5, PT, R29, RZ, PT ;  /* 0x000000ff1d00720c */ /* 0x000fe40003fa6270 */
[----:B------:R-:W-:Y:S01]  /*d9d0*/  ISETP.GE.AND P2, PT, R28, RZ, PT ;  /* 0x000000ff1c00720c */ /* 0x000fe20003f46270 */
[----:B------:R-:W5:Y:S01]  /*d9e0*/  LDL.LU R29, [R1+0x1ec] ;  /* 0x0001ec00011d7983 */ /* 0x000f620000300800 */
[----:B---3--:R-:W-:-:S02]  /*d9f0*/  ISETP.NE.AND P0, PT, R3, RZ, PT ;  /* 0x000000ff0300720c */ /* 0x008fc40003f05270 */
[----:B------:R-:W-:Y:S01]  /*da00*/  LOP3.LUT R28, RZ, R3, RZ, 0x33, !PT ;  /* 0x00000003ff1c7212 */ /* 0x000fe200078e33ff */
[----:B------:R-:W-:Y:S02]  /*da10*/  IMAD R3, R0, 0x8, R12 ;  /* 0x0000000800037824 */ /* 0x000fe400078e020c */
[----:B------:R-:W-:Y:S01]  /*da20*/  @!P1 IMAD.MOV R19, RZ, RZ, -R19 ;  /* 0x000000ffff139224 */ /* 0x000fe200078e0a13 */
[----:B------:R-:W3:Y:S01]  /*da30*/  LDL.LU R0, [R1+0x200] ;  /* 0x0002000001007983 */ /* 0x000ee20000300800 */
[----:B------:R-:W-:Y:S02]  /*da40*/  @!P4 IMAD.MOV R9, RZ, RZ, -R9 ;  /* 0x000000ffff09c224 */ /* 0x000fe400078e0a09 */
[----:B------:R-:W-:Y:S01]  /*da50*/  @!P5 IMAD.MOV R13, RZ, RZ, -R13 ;  /* 0x000000ffff0dd224 */ /* 0x000fe200078e0a0d */
[----:B------:R4:W-:Y:S01]  /*da60*/  STL [R1+0x1714], R3 ;  /* 0x0017140301007387 */ /* 0x0009e20000100800 */
[----:B------:R-:W-:Y:S02]  /*da70*/  @!P2 IMAD.MOV R18, RZ, RZ, -R18 ;  /* 0x000000ffff12a224 */ /* 0x000fe400078e0a12 */
[----:B------:R-:W-:Y:S01]  /*da80*/  @!P3 IMAD.MOV R21, RZ, RZ, -R21 ;  /* 0x000000ffff15b224 */ /* 0x000fe200078e0a15 */
[----:B------:R-:W-:Y:S01]  /*da90*/  STL [R1+0x16b8], R12 ;  /* 0x0016b80c01007387 */ /* 0x000fe20000100800 */
[----:B------:R-:W-:-:S03]  /*daa0*/  @!P6 IMAD.MOV R23, RZ, RZ, -R23 ;  /* 0x000000ffff17e224 */ /* 0x000fc600078e0a17 */
[----:B------:R-:W-:Y:S04]  /*dab0*/  STL [R1+0x1718], R13 ;  /* 0x0017180d01007387 */ /* 0x000fe80000100800 */
[----:B------:R-:W-:Y:S04]  /*dac0*/  STL [R1+0x171c], R19 ;  /* 0x00171c1301007387 */ /* 0x000fe80000100800 */
[----:B------:R5:W-:Y:S04]  /*dad0*/  STL [R1+0x1720], R9 ;  /* 0x0017200901007387 */ /* 0x000be80000100800 */
[----:B------:R-:W-:Y:S04]  /*dae0*/  STL [R1+0x1724], R18 ;  /* 0x0017241201007387 */ /* 0x000fe80000100800 */
[----:B------:R-:W-:Y:S04]  /*daf0*/  STL [R1+0x1728], R21 ;  /* 0x0017281501007387 */ /* 0x000fe80000100800 */
[----:B------:R-:W-:Y:S01]  /*db00*/  STL [R1+0x172c], R23 ;  /* 0x00172c1701007387 */ /* 0x000fe20000100800 */
[----:B--2---:R-:W-:-:S02]  /*db10*/  SEL R8, R28, R8, !P0 ;  /* 0x000000081c087207 */ /* 0x004fc40004000000 */
[----:B----4-:R-:W-:-:S03]  /*db20*/  SEL R3, R28, R11, !P0 ;  /* 0x0000000b1c037207 */ /* 0x010fc60004000000 */
[----:B------:R0:W-:Y:S01]  /*db30*/  STL [R1+0x18], R8 ;  /* 0x0000180801007387 */ /* 0x0001e20000100800 */
[----:B-----5:R-:W-:-:S03]  /*db40*/  SEL R9, R28, R10, !P0 ;  /* 0x0000000a1c097207 */ /* 0x020fc60004000000 */
[----:B------:R1:W-:Y:S01]  /*db50*/  STL [R1+0x34], R3 ;  /* 0x0000340301007387 */ /* 0x0003e20000100800 */
[----:B0-----:R-:W-:-:S03]  /*db60*/  SEL R8, R28, R7, !P0 ;  /* 0x000000071c087207 */ /* 0x001fc60004000000 */
[----:B------:R-:W-:Y:S01]  /*db70*/  STL [R1+0x44], R9 ;  /* 0x0000440901007387 */ /* 0x000fe20000100800 */
[----:B-1----:R-:W-:-:S03]  /*db80*/  SEL R3, R28, R14, !P0 ;  /* 0x0000000e1c037207 */ /* 0x002fc60004000000 */
[----:B------:R-:W-:Y:S01]  /*db90*/  STL [R1+0xd4], R8 ;  /* 0x0000d40801007387 */ /* 0x000fe20000100800 */
[C---:B------:R-:W-:Y:S02]  /*dba0*/  SEL R7, R28.reuse, R6, !P0 ;  /* 0x000000061c077207 */ /* 0x040fe40004000000 */
[C---:B------:R-:W-:Y:S01]  /*dbb0*/  SEL R6, R28.reuse, R26, !P0 ;  /* 0x0000001a1c067207 */ /* 0x040fe20004000000 */
[----:B------:R0:W-:Y:S04]  /*dbc0*/  STL [R1+0xf4], R3 ;  /* 0x0000f40301007387 */ /* 0x0001e80000100800 */
[----:B------:R-:W-:Y:S01]  /*dbd0*/  STL [R1+0x100], R7 ;  /* 0x0001000701007387 */ /* 0x000fe20000100800 */
[C---:B0-----:R-:W-:Y:S02]  /*dbe0*/  SEL R3, R28.reuse, R5, !P0 ;  /* 0x000000051c037207 */ /* 0x041fe40004000000 */
[C---:B------:R-:W-:Y:S01]  /*dbf0*/  SEL R5, R28.reuse, R4, !P0 ;  /* 0x000000041c057207 */ /* 0x040fe20004000000 */
[----:B------:R-:W-:Y:S01]  /*dc00*/  STL [R1+0x10c], R6 ;  /* 0x00010c0601007387 */ /* 0x000fe20000100800 */
[----:B------:R-:W-:-:S03]  /*dc10*/  SEL R4, R28, R22, !P0 ;  /* 0x000000161c047207 */ /* 0x000fc60004000000 */
[----:B------:R0:W-:Y:S04]  /*dc20*/  STL [R1+0x114], R3 ;  /* 0x0001140301007387 */ /* 0x0001e80000100800 */
[----:B------:R1:W-:Y:S01]  /*dc30*/  STL [R1+0x11c], R5 ;  /* 0x00011c0501007387 */ /* 0x0003e20000100800 */
[----:B0-----:R-:W-:-:S03]  /*dc40*/  SEL R3, R28, R16, !P0 ;  /* 0x000000101c037207 */ /* 0x001fc60004000000 */
[----:B------:R0:W-:Y:S01]  /*dc50*/  STL [R1+0x124], R4 ;  /* 0x0001240401007387 */ /* 0x0001e20000100800 */
[----:B-1----:R-:W-:-:S03]  /*dc60*/  SEL R5, R28, R27, !P0 ;  /* 0x0000001b1c057207 */ /* 0x002fc60004000000 */
[----:B------:R1:W-:Y:S01]  /*dc70*/  STL [R1+0x148], R3 ;  /* 0x0001480301007387 */ /* 0x0003e20000100800 */
[----:B0-----:R-:W-:-:S03]  /*dc80*/  SEL R4, R28, R15, !P0 ;  /* 0x0000000f1c047207 */ /* 0x001fc60004000000 */
[----:B------:R0:W-:Y:S01]  /*dc90*/  STL [R1+0x158], R5 ;  /* 0x0001580501007387 */ /* 0x0001e20000100800 */
[----:B-1----:R-:W-:-:S03]  /*dca0*/  SEL R3, R28, R25, !P0 ;  /* 0x000000191c037207 */ /* 0x002fc60004000000 */
[----:B------:R-:W2:Y:S04]  /*dcb0*/  LDL.LU R15, [R1+0x204] ;  /* 0x00020400010f7983 */ /* 0x000ea80000300800 */
[----:B------:R1:W-:Y:S04]  /*dcc0*/  STL [R1+0x15c], R4 ;  /* 0x00015c0401007387 */ /* 0x0003e80000100800 */
[----:B------:R-:W4:Y:S04]  /*dcd0*/  LDL.LU R25, [R1+0x20c] ;  /* 0x00020c0001197983 */ /* 0x000f280000300800 */
[----:B------:R5:W-:Y:S01]  /*dce0*/  STL [R1+0x174], R3 ;  /* 0x0001740301007387 */ /* 0x000be20000100800 */
[----:B0-----:R-:W-:-:S02]  /*dcf0*/  SEL R5, R28, R20, !P0 ;  /* 0x000000141c057207 */ /* 0x001fc40004000000 */
[C---:B-1----:R-:W-:Y:S02]  /*dd00*/  SEL R4, R28.reuse, R17, !P0 ;  /* 0x000000111c047207 */ /* 0x042fe40004000000 */
[----:B-----5:R-:W-:-:S05]  /*dd10*/  SEL R3, R28, R24, !P0 ;  /* 0x000000181c037207 */ /* 0x020fca0004000000 */
[----:B------:R0:W-:Y:S04]  /*dd20*/  STL [R1+0x1a4], R3 ;  /* 0x0001a40301007387 */ /* 0x0001e80000100800 */
[----:B------:R-:W-:Y:S01]  /*dd30*/  STL [R1+0x1b0], R5 ;  /* 0x0001b00501007387 */ /* 0x000fe20000100800 */
[----:B0-----:R-:W-:-:S03]  /*dd40*/  SEL R3, R28, R2, !P0 ;  /* 0x000000021c037207 */ /* 0x001fc60004000000 */
[----:B------:R-:W-:Y:S04]  /*dd50*/  STL [R1+0x1b8], R4 ;  /* 0x0001b80401007387 */ /* 0x000fe80000100800 */
[----:B------:R-:W-:Y:S04]  /*dd60*/  STL [R1+0x1d0], R3 ;  /* 0x0001d00301007387 */ /* 0x000fe80000100800 */
[----:B------:R-:W5:Y:S01]  /*dd70*/  LDL.LU R23, [R1+0x248] ;  /* 0x0002480001177983 */ /* 0x000f620000300800 */
[C---:B------:R-:W-:Y:S02]  /*dd80*/  SEL R2, R28.reuse, R29, !P0 ;  /* 0x0000001d1c027207 */ /* 0x040fe40004000000 */
[----:B---3--:R-:W-:-:S03]  /*dd90*/  SEL R0, R28, R0, !P0 ;  /* 0x000000001c007207 */ /* 0x008fc60004000000 */
[----:B------:R-:W-:Y:S04]  /*dda0*/  STL [R1+0x1ec], R2 ;  /* 0x0001ec0201007387 */ /* 0x000fe80000100800 */
[----:B-----5:R0:W-:Y:S04]  /*ddb0*/  STL [R1+0x1754], R23 ;  /* 0x0017541701007387 */ /* 0x0201e80000100800 */
[----:B------:R1:W-:Y:S04]  /*ddc0*/  STL [R1+0x200], R0 ;  /* 0x0002000001007387 */ /* 0x0003e80000100800 */
[----:B0-----:R-:W3:Y:S04]  /*ddd0*/  LDL.LU R23, [R1+0x234] ;  /* 0x0002340001177983 */ /* 0x001ee80000300800 */
        /* <DEDUP_REMOVED lines=13> */
[----:B--2---:R-:W-:-:S03]  /*deb0*/  SEL R15, R28, R15, !P0 ;  /* 0x0000000f1c0f7207 */ /* 0x004fc60004000000 */
[----:B------:R-:W2:Y:S04]  /*dec0*/  LDL.LU R26, [R1+0x348] ;  /* 0x00034800011a7983 */ /* 0x000ea80000300800 */
[----:B------:R-:W2:Y:S01]  /*ded0*/  LDL.LU R5, [R1+0x360] ;  /* 0x0003600001057983 */ /* 0x000ea20000300800 */
[----:B----4-:R-:W-:-:S03]  /*dee0*/  SEL R2, R28, R25, !P0 ;  /* 0x000000191c027207 */ /* 0x010fc60004000000 */
[----:B------:R-:W4:Y:S04]  /*def0*/  LDL.LU R4, [R1+0x368] ;  /* 0x0003680001047983 */ /* 0x000f280000300800 */
[----:B------:R-:W4:Y:S04]  /*df00*/  LDL.LU R22, [R1+0x370] ;  /* 0x0003700001167983 */ /* 0x000f280000300800 */
[----:B------:R-:W4:Y:S04]  /*df10*/  LDL.LU R16, [R1+0x37c] ;  /* 0x00037c0001107983 */ /* 0x000f280000300800 */
[----:B------:R-:W4:Y:S04]  /*df20*/  LDL.LU R29, [R1+0x39c] ;  /* 0x00039c00011d7983 */ /* 0x000f280000300800 */
[----:B-1----:R-:W4:Y:S04]  /*df30*/  LDL.LU R0, [R1+0x3a4] ;  /* 0x0003a40001007983 */ /* 0x002f280000300800 */
[----:B------:R-:W4:Y:S04]  /*df40*/  LDL.LU R27, [R1+0x3c0] ;  /* 0x0003c000011b7983 */ /* 0x000f280000300800 */
[----:B------:R-:W-:Y:S04]  /*df50*/  STL [R1+0x204], R15 ;  /* 0x0002040f01007387 */ /* 0x000fe80000100800 */
[----:B------:R-:W4:Y:S04]  /*df60*/  LDL.LU R24, [R1+0x3c4] ;  /* 0x0003c40001187983 */ /* 0x000f280000300800 */
[----:B------:R0:W-:Y:S04]  /*df70*/  STL [R1+0x20c], R2 ;  /* 0x00020c0201007387 */ /* 0x0001e80000100800 */
[----:B------:R-:W4:Y:S04]  /*df80*/  LDL.LU R20, [R1+0x3cc] ;  /* 0x0003cc0001147983 */ /* 0x000f280000300800 */
[----:B------:R-:W4:Y:S04]  /*df90*/  LDL.LU R17, [R1+0x3c8] ;  /* 0x0003c80001117983 */ /* 0x000f280000300800 */
[----:B0-----:R-:W4:Y:S04]  /*dfa0*/  LDL.LU R2, [R1+0x3bc] ;  /* 0x0003bc0001027983 */ /* 0x001f280000300800 */
[----:B------:R-:W4:Y:S04]  /*dfb0*/  LDL.LU R15, [R1+0x3b8] ;  /* 0x0003b800010f7983 */ /* 0x000f280000300800 */
[----:B------:R-:W4:Y:S01]  /*dfc0*/  LDL.LU R25, [R1+0x3b4] ;  /* 0x0003b40001197983 */ /* 0x000f220000300800 */
[----:B---3--:R-:W-:-:S05]  /*dfd0*/  SEL R23, R28, R23, !P0 ;  /* 0x000000171c177207 */ /* 0x008fca0004000000 */
[----:B------:R0:W-:Y:S04]  /*dfe0*/  STL [R1+0x234], R23 ;  /* 0x0002341701007387 */ /* 0x0001e80000100800 */
[----:B0-----:R-:W3:Y:S01]  /*dff0*/  LDL.LU R23, [R1+0x1754] ;  /* 0x0017540001177983 */ /* 0x001ee20000300800 */
[C---:B-----5:R-:W-:Y:S02]  /*e000*/  SEL R9, R28.reuse, R9, !P0 ;  /* 0x000000091c097207 */ /* 0x060fe40004000000 */
[C---:B------:R-:W-:Y:S02]  /*e010*/  SEL R13, R28.reuse, R13, !P0 ;  /* 0x0000000d1c0d7207 */ /* 0x040fe40004000000 */
[C---:B------:R-:W-:Y:S02]  /*e020*/  SEL R6, R28.reuse, R6, !P0 ;  /* 0x000000061c067207 */ /* 0x040fe40004000000 */
[----:B--2---:R-:W-:-:S02]  /*e030*/  SEL R5, R28, R5, !P0 ;  /* 0x000000051c057207 */ /* 0x004fc40004000000 */
[C---:B----4-:R-:W-:Y:S02]  /*e040*/  SEL R4, R28.reuse, R4, !P0 ;  /* 0x000000041c047207 */ /* 0x050fe40004000000 */
[----:B---3--:R-:W-:-:S05]  /*e050*/  SEL R23, R28, R23, !P0 ;  /* 0x000000171c177207 */ /* 0x008fca0004000000 */
[----:B------:R0:W-:Y:S02]  /*e060*/  STL [R1+0x248], R23 ;  /* 0x0002481701007387 */ /* 0x0001e40000100800 */
[C---:B0-----:R-:W-:Y:S02]  /*e070*/  SEL R23, R28.reuse, R21, !P0 ;  /* 0x000000151c177207 */ /* 0x041fe40004000000 */
[C---:B------:R-:W-:Y:S02]  /*e080*/  SEL R21, R28.reuse, R18, !P0 ;  /* 0x000000121c157207 */ /* 0x040fe40004000000 */
[C---:B------:R-:W-:Y:S01]  /*e090*/  SEL R18, R28.reuse, R19, !P0 ;  /* 0x000000131c127207 */ /* 0x040fe20004000000 */
[----:B------:R-:W-:Y:S04]  /*e0a0*/  STL [R1+0x258], R23 ;  /* 0x0002581701007387 */ /* 0x000fe80000100800 */
[----:B------:R-:W-:Y:S04]  /*e0b0*/  STL [R1+0x25c], R21 ;  /* 0x00025c1501007387 */ /* 0x000fe80000100800 */
[----:B------:R0:W-:Y:S04]  /*e0c0*/  STL [R1+0x274], R9 ;  /* 0x0002740901007387 */ /* 0x0001e80000100800 */
[----:B------:R-:W-:Y:S01]  /*e0d0*/  STL [R1+0x290], R18 ;  /* 0x0002901201007387 */ /* 0x000fe20000100800 */
[----:B0-----:R-:W-:-:S02]  /*e0e0*/  SEL R9, R28, R12, !P0 ;  /* 0x0000000c1c097207 */ /* 0x001fc40004000000 */
[C---:B------:R-:W-:Y:S02]  /*e0f0*/  SEL R12, R28.reuse, R3, !P0 ;  /* 0x000000031c0c7207 */ /* 0x040fe40004000000 */
[C---:B------:R-:W-:Y:S01]  /*e100*/  SEL R3, R28.reuse, R8, !P0 ;  /* 0x000000081c037207 */ /* 0x040fe20004000000 */
[----:B------:R-:W-:Y:S01]  /*e110*/  STL [R1+0x2a0], R13 ;  /* 0x0002a00d01007387 */ /* 0x000fe20000100800 */
[----:B------:R-:W-:-:S03]  /*e120*/  SEL R8, R28, R10, !P0 ;  /* 0x0000000a1c087207 */ /* 0x000fc60004000000 */
[----:B------:R0:W-:Y:S04]  /*e130*/  STL [R1+0x2b4], R9 ;  /* 0x0002b40901007387 */ /* 0x0001e80000100800 */
[----:B------:R-:W-:Y:S04]  /*e140*/  STL [R1+0x2d8], R12 ;  /* 0x0002d80c01007387 */ /* 0x000fe80000100800 */
[----:B------:R1:W-:Y:S01]  /*e150*/  STL [R1+0x2e4], R3 ;  /* 0x0002e40301007387 */ /* 0x0003e20000100800 */
[----:B0-----:R-:W-:-:S05]  /*e160*/  SEL R9, R28, R11, !P0 ;  /* 0x0000000b1c097207 */ /* 0x001fca0004000000 */
[----:B------:R-:W-:Y:S01]  /*e170*/  STL [R1+0x2ec], R9 ;  /* 0x0002ec0901007387 */ /* 0x000fe20000100800 */
[----:B-1----:R-:W-:-:S03]  /*e180*/  SEL R3, R28, R7, !P0 ;  /* 0x000000071c037207 */ /* 0x002fc60004000000 */
[----:B------:R-:W-:Y:S01]  /*e190*/  STL [R1+0x304], R8 ;  /* 0x0003040801007387 */ /* 0x000fe20000100800 */
[----:B------:R-:W-:-:S03]  /*e1a0*/  SEL R7, R28, R14, !P0 ;  /* 0x0000000e1c077207 */ /* 0x000fc60004000000 */
[----:B------:R0:W-:Y:S04]  /*e1b0*/  STL [R1+0x314], R3 ;  /* 0x0003140301007387 */ /* 0x0001e80000100800 */
[----:B------:R-:W-:Y:S01]  /*e1c0*/  STL [R1+0x324], R7 ;  /* 0x0003240701007387 */ /* 0x000fe20000100800 */
[----:B0-----:R-:W-:-:S03]  /*e1d0*/  SEL R3, R28, R26, !P0 ;  /* 0x0000001a1c037207 */ /* 0x001fc60004000000 */
[----:B------:R-:W-:Y:S04]  /*e1e0*/  STL [R1+0x338], R6 ;  /* 0x0003380601007387 */ /* 0x000fe80000100800 */
[----:B------:R0:W-:Y:S04]  /*e1f0*/  STL [R1+0x348], R3 ;  /* 0x0003480301007387 */ /* 0x0001e80000100800 */
[----:B------:R1:W-:Y:S04]  /*e200*/  STL [R1+0x360], R5 ;  /* 0x0003600501007387 */ /* 0x0003e80000100800 */
[----:B------:R2:W-:Y:S01]  /*e210*/  STL [R1+0x368], R4 ;  /* 0x0003680401007387 */ /* 0x0005e20000100800 */
[----:B0-----:R-:W-:-:S02]  /*e220*/  SEL R3, R28, R22, !P0 ;  /* 0x000000161c037207 */ /* 0x001fc40004000000 */
[----:B-1----:R-:W-:-:S03]  /*e230*/  SEL R5, R28, R16, !P0 ;  /* 0x000000101c057207 */ /* 0x002fc60004000000 */
[----:B------:R0:W-:Y:S01]  /*e240*/  STL [R1+0x370], R3 ;  /* 0x0003700301007387 */ /* 0x0001e20000100800 */
[----:B--2---:R-:W-:-:S03]  /*e250*/  SEL R4, R28, R29, !P0 ;  /* 0x0000001d1c047207 */ /* 0x004fc60004000000 */
[----:B------:R1:W-:Y:S04]  /*e260*/  STL [R1+0x37c], R5 ;  /* 0x00037c0501007387 */ /* 0x0003e80000100800 */
[----:B------:R-:W2:Y:S01]  /*e270*/  LDL.LU R29, [R1+0x3b0] ;  /* 0x0003b000011d7983 */ /* 0x000ea20000300800 */
[----:B0-----:R-:W-:-:S03]  /*e280*/  SEL R3, R28, R0, !P0 ;  /* 0x000000001c037207 */ /* 0x001fc60004000000 */
[----:B------:R0:W-:Y:S01]  /*e290*/  STL [R1+0x39c], R4 ;  /* 0x00039c0401007387 */ /* 0x0001e20000100800 */
[----:B-1----:R-:W-:-:S03]  /*e2a0*/  SEL R5, R28, R27, !P0 ;  /* 0x0000001b1c057207 */ /* 0x002fc60004000000 */
[----:B------:R-:W3:Y:S01]  /*e2b0*/  LDL.LU R0, [R1+0x3ac] ;  /* 0x0003ac0001007983 */ /* 0x000ee20000300800 */
[----:B0-----:R-:W-:-:S03]  /*e2c0*/  SEL R4, R28, R24, !P0 ;  /* 0x000000181c047207 */ /* 0x001fc60004000000 */
[----:B------:R0:W-:Y:S04]  /*e2d0*/  STL [R1+0x3a4], R3 ;  /* 0x0003a40301007387 */ /* 0x0001e80000100800 */
[----:B------:R1:W-:Y:S04]  /*e2e0*/  STL [R1+0x3c0], R5 ;  /* 0x0003c00501007387 */ /* 0x0003e80000100800 */
[----:B------:R4:W-:Y:S01]  /*e2f0*/  STL [R1+0x3c4], R4 ;  /* 0x0003c40401007387 */ /* 0x0009e20000100800 */
[C---:B0-----:R-:W-:Y:S02]  /*e300*/  SEL R3, R28.reuse, R20, !P0 ;  /* 0x000000141c037207 */ /* 0x041fe40004000000 */
[----:B-1----:R-:W-:-:S03]  /*e310*/  SEL R5, R28, R17, !P0 ;  /* 0x000000111c057207 */ /* 0x002fc60004000000 */
[----:B------:R0:W-:Y:S01]  /*e320*/  STL [R1+0x3cc], R3 ;  /* 0x0003cc0301007387 */ /* 0x0001e20000100800 */
[----:B----4-:R-:W-:-:S03]  /*e330*/  SEL R4, R28, R2, !P0 ;  /* 0x000000021c047207 */ /* 0x010fc60004000000 */
[----:B------:R-:W-:Y:S04]  /*e340*/  STL [R1+0x3c8], R5 ;  /* 0x0003c80501007387 */ /* 0x000fe80000100800 */
[----:B------:R-:W-:Y:S04]  /*e350*/  STL [R1+0x3bc], R4 ;  /* 0x0003bc0401007387 */ /* 0x000fe80000100800 */
[----:B------:R-:W4:Y:S01]  /*e360*/  LDL.LU R23, [R1+0x3a0] ;  /* 0x0003a00001177983 */ /* 0x000f220000300800 */
[C---:B0-----:R-:W-:Y:S02]  /*e370*/  SEL R3, R28.reuse, R15, !P0 ;  /* 0x0000000f1c037207 */ /* 0x041fe40004000000 */
[----:B------:R-:W-:-:S03]  /*e380*/  SEL R2, R28, R25, !P0 ;  /* 0x000000191c027207 */ /* 0x000fc60004000000 */
[----:B------:R-:W-:Y:S04]  /*e390*/  STL [R1+0x3b8], R3 ;  /* 0x0003b80301007387 */ /* 0x000fe80000100800 */
[----:B----4-:R0:W-:Y:S04]  /*e3a0*/  STL [R1+0x1750], R23 ;  /* 0x0017501701007387 */ /* 0x0101e80000100800 */
[----:B------:R2:W-:Y:S04]  /*e3b0*/  STL [R1+0x3b4], R2 ;  /* 0x0003b40201007387 */ /* 0x0005e80000100800 */
[----:B0-----:R-:W4:Y:S04]  /*e3c0*/  LDL.LU R23, [R1+0x3a8] ;  /* 0x0003a80001177983 */ /* 0x001f280000300800 */
        /* <DEDUP_REMOVED lines=15> */
[----:B---3--:R-:W-:-:S03]  /*e4c0*/  SEL R0, R28, R0, !P0 ;  /* 0x000000001c007207 */ /* 0x008fc60004000000 */
[----:B------:R-:W3:Y:S04]  /*e4d0*/  LDL.LU R5, [R1+0x350] ;  /* 0x0003500001057983 */ /* 0x000ee80000300800 */
[----:B------:R-:W3:Y:S04]  /*e4e0*/  LDL.LU R4, [R1+0x34c] ;  /* 0x00034c0001047983 */ /* 0x000ee80000300800 */
[----:B------:R-:W3:Y:S04]  /*e4f0*/  LDL.LU R22, [R1+0x344] ;  /* 0x0003440001167983 */ /* 0x000ee80000300800 */
[----:B------:R-:W3:Y:S04]  /*e500*/  LDL.LU R15, [R1+0x340] ;  /* 0x00034000010f7983 */ /* 0x000ee80000300800 */
[----:B------:R-:W3:Y:S04]  /*e510*/  LDL.LU R25, [R1+0x33c] ;  /* 0x00033c0001197983 */ /* 0x000ee80000300800 */
[----:B------:R-:W3:Y:S04]  /*e520*/  LDL.LU R16, [R1+0x334] ;  /* 0x0003340001107983 */ /* 0x000ee80000300800 */
[----:B------:R0:W-:Y:S04]  /*e530*/  STL [R1+0x3b0], R2 ;  /* 0x0003b00201007387 */ /* 0x0001e80000100800 */
[----:B------:R-:W3:Y:S04]  /*e540*/  LDL.LU R27, [R1+0x330] ;  /* 0x00033000011b7983 */ /* 0x000ee80000300800 */
[----:B------:R1:W-:Y:S04]  /*e550*/  STL [R1+0x3ac], R0 ;  /* 0x0003ac0001007387 */ /* 0x0003e80000100800 */
[----:B------:R-:W3:Y:S04]  /*e560*/  LDL.LU R24, [R1+0x32c] ;  /* 0x00032c0001187983 */ /* 0x000ee80000300800 */
[----:B------:R-:W3:Y:S04]  /*e570*/  LDL.LU R20, [R1+0x328] ;  /* 0x0003280001147983 */ /* 0x000ee80000300800 */
[----:B------:R-:W3:Y:S04]  /*e580*/  LDL.LU R17, [R1+0x320] ;  /* 0x0003200001117983 */ /* 0x000ee80000300800 */
[----:B0-----:R-:W3:Y:S04]  /*e590*/  LDL.LU R2, [R1+0x31c] ;  /* 0x00031c0001027983 */ /* 0x001ee80000300800 */
[----:B------:R-:W3:Y:S04]  /*e5a0*/  LDL.LU R29, [R1+0x318] ;  /* 0x00031800011d7983 */ /* 0x000ee80000300800 */
[----:B-1----:R-:W3:Y:S01]  /*e5b0*/  LDL.LU R0, [R1+0x310] ;  /* 0x0003100001007983 */ /* 0x002ee20000300800 */
[----:B----4-:R-:W-:-:S05]  /*e5c0*/  SEL R23, R28, R23, !P0 ;  /* 0x000000171c177207 */ /* 0x010fca0004000000 */
[----:B------:R0:W-:Y:S04]  /*e5d0*/  STL [R1+0x3a8], R23 ;  /* 0x0003a81701007387 */ /* 0x0001e80000100800 */
[----:B0-----:R-:W4:Y:S01]  /*e5e0*/  LDL.LU R23, [R1+0x1750] ;  /* 0x0017500001177983 */ /* 0x001f220000300800 */
[C---:B-----5:R-:W-:Y:S02]  /*e5f0*/  SEL R21, R28.reuse, R21, !P0 ;  /* 0x000000151c157207 */ /* 0x060fe40004000000 */
[C---:B------:R-:W-:Y:S02]  /*e600*/  SEL R12, R28.reuse, R12, !P0 ;  /* 0x0000000c1c0c7207 */ /* 0x040fe40004000000 */
[C---:B------:R-:W-:Y:S02]  /*e610*/  SEL R3, R28.reuse, R3, !P0 ;  /* 0x000000031c037207 */ /* 0x040fe40004000000 */
[----:B------:R-:W-:-:S02]  /*e620*/  SEL R7, R28, R7, !P0 ;  /* 0x000000071c077207 */ /* 0x000fc40004000000 */
[----:B----4-:R-:W-:-:S05]  /*e630*/  SEL R23, R28, R23, !P0 ;  /* 0x000000171c177207 */ /* 0x010fca0004000000 */
[----:B------:R0:W-:Y:S04]  /*e640*/  STL [R1+0x3a0], R23 ;  /* 0x0003a01701007387 */ /* 0x0001e80000100800 */
[----:B------:R1:W-:Y:S01]  /*e650*/  STL [R1+0x398], R21 ;  /* 0x0003981501007387 */ /* 0x0003e20000100800 */
[C---:B0-----:R-:W-:Y:S02]  /*e660*/  SEL R23, R28.reuse, R18, !P0 ;  /* 0x000000121c177207 */ /* 0x041fe40004000000 */
[C---:B------:R-:W-:Y:S02]  /*e670*/  SEL R18, R28.reuse, R19, !P0 ;  /* 0x000000131c127207 */ /* 0x040fe40004000000 */
[C---:B-1----:R-:W-:Y:S02]  /*e680*/  SEL R21, R28.reuse, R9, !P0 ;  /* 0x000000091c157207 */ /* 0x042fe40004000000 */
[C---:B------:R-:W-:Y:S01]  /*e690*/  SEL R9, R28.reuse, R13, !P0 ;  /* 0x0000000d1c097207 */ /* 0x040fe20004000000 */
[----:B------:R-:W-:Y:S04]  /*e6a0*/  STL [R1+0x394], R23 ;  /* 0x0003941701007387 */ /* 0x000fe80000100800 */
[----:B------:R-:W-:Y:S04]  /*e6b0*/  STL [R1+0x390], R21 ;  /* 0x0003901501007387 */ /* 0x000fe80000100800 */
[----:B------:R-:W-:Y:S04]  /*e6c0*/  STL [R1+0x38c], R18 ;  /* 0x00038c1201007387 */ /* 0x000fe80000100800 */
[----:B------:R0:W-:Y:S04]  /*e6d0*/  STL [R1+0x388], R9 ;  /* 0x0003880901007387 */ /* 0x0001e80000100800 */
[----:B------:R-:W-:Y:S04]  /*e6e0*/  STL [R1+0x384], R12 ;  /* 0x0003840c01007387 */ /* 0x000fe80000100800 */
[----:B------:R1:W-:Y:S01]  /*e6f0*/  STL [R1+0x380], R3 ;  /* 0x0003800301007387 */ /* 0x0003e20000100800 */
[----:B0-----:R-:W-:-:S02]  /*e700*/  SEL R9, R28, R8, !P0 ;  /* 0x000000081c097207 */ /* 0x001fc40004000000 */
[----:B------:R-:W-:-:S03]  /*e710*/  SEL R8, R28, R11, !P0 ;  /* 0x0000000b1c087207 */ /* 0x000fc60004000000 */
[----:B------:R-:W-:Y:S01]  /*e720*/  STL [R1+0x378], R9 ;  /* 0x0003780901007387 */ /* 0x000fe20000100800 */
[----:B-1----:R-:W-:-:S03]  /*e730*/  SEL R3, R28, R10, !P0 ;  /* 0x0000000a1c037207 */ /* 0x002fc60004000000 */
[----:B------:R0:W-:Y:S04]  /*e740*/  STL [R1+0x374], R8 ;  /* 0x0003740801007387 */ /* 0x0001e80000100800 */
[----:B------:R2:W-:Y:S01]  /*e750*/  STL [R1+0x36c], R3 ;  /* 0x00036c0301007387 */ /* 0x0005e20000100800 */
[----:B0-----:R-:W-:-:S03]  /*e760*/  SEL R8, R28, R14, !P0 ;  /* 0x0000000e1c087207 */ /* 0x001fc60004000000 */
[----:B------:R0:W-:Y:S01]  /*e770*/  STL [R1+0x364], R7 ;  /* 0x0003640701007387 */ /* 0x0001e20000100800 */
[----:B--2---:R-:W-:-:S03]  /*e780*/  SEL R3, R28, R6, !P0 ;  /* 0x000000061c037207 */ /* 0x004fc60004000000 */
[----:B------:R-:W-:Y:S01]  /*e790*/  STL [R1+0x35c], R8 ;  /* 0x00035c0801007387 */ /* 0x000fe20000100800 */
[----:B---3--:R-:W-:-:S03]  /*e7a0*/  SEL R6, R28, R5, !P0 ;  /* 0x000000051c067207 */ /* 0x008fc60004000000 */
[----:B------:R1:W-:Y:S01]  /*e7b0*/  STL [R1+0x358], R3 ;  /* 0x0003580301007387 */ /* 0x0003e20000100800 */
[C---:B0-----:R-:W-:Y:S02]  /*e7c0*/  SEL R7, R28.reuse, R26, !P0 ;  /* 0x0000001a1c077207 */ /* 0x041fe40004000000 */
[----:B------:R-:W-:-:S03]  /*e7d0*/  SEL R5, R28, R22, !P0 ;  /* 0x000000161c057207 */ /* 0x000fc60004000000 */
[----:B------:R-:W-:Y:S01]  /*e7e0*/  STL [R1+0x354], R7 ;  /* 0x0003540701007387 */ /* 0x000fe20000100800 */
[----:B-1----:R-:W-:-:S03]  /*e7f0*/  SEL R3, R28, R4, !P0 ;  /* 0x000000041c037207 */ /* 0x002fc60004000000 */
[----:B------:R-:W-:Y:S01]  /*e800*/  STL [R1+0x350], R6 ;  /* 0x0003500601007387 */ /* 0x000fe20000100800 */
[----:B------:R-:W-:-:S03]  /*e810*/  SEL R4, R28, R15, !P0 ;  /* 0x0000000f1c047207 */ /* 0x000fc60004000000 */
[----:B------:R0:W-:Y:S04]  /*e820*/  STL [R1+0x34c], R3 ;  /* 0x00034c0301007387 */ /* 0x0001e80000100800 */
[----:B------:R1:W-:Y:S04]  /*e830*/  STL [R1+0x344], R5 ;  /* 0x0003440501007387 */ /* 0x0003e80000100800 */
[----:B------:R-:W2:Y:S01]  /*e840*/  LDL.LU R15, [R1+0x30c] ;  /* 0x00030c00010f7983 */ /* 0x000ea20000300800 */
[----:B0-----:R-:W-:-:S03]  /*e850*/  SEL R3, R28, R25, !P0 ;  /* 0x000000191c037207 */ /* 0x001fc60004000000 */
[----:B------:R0:W-:Y:S01]  /*e860*/  STL [R1+0x340], R4 ;  /* 0x0003400401007387 */ /* 0x0001e20000100800 */
[----:B-1----:R-:W-:-:S03]  /*e870*/  SEL R5, R28, R16, !P0 ;  /* 0x000000101c057207 */ /* 0x002fc60004000000 */
[----:B------:R-:W3:Y:S04]  /*e880*/  LDL.LU R25, [R1+0x308] ;  /* 0x0003080001197983 */ /* 0x000ee80000300800 */
        /* <DEDUP_REMOVED lines=8> */
[----:B------:R-:W-:Y:S01]  /*e910*/  STL [R1+0x328], R5 ;  /* 0x0003280501007387 */ /* 0x000fe20000100800 */
[----:B0-----:R-:W-:-:S03]  /*e920*/  SEL R3, R28, R2, !P0 ;  /* 0x000000021c037207 */ /* 0x001fc60004000000 */
[----:B------:R-:W-:Y:S04]  /*e930*/  STL [R1+0x320], R4 ;  /* 0x0003200401007387 */ /* 0x000fe80000100800 */
[----:B------:R-:W-:Y:S04]  /*e940*/  STL [R1+0x31c], R3 ;  /* 0x00031c0301007387 */ /* 0x000fe80000100800 */
[----:B------:R-:W4:Y:S01]  /*e950*/  LDL.LU R23, [R1+0x2fc] ;  /* 0x0002fc0001177983 */ /* 0x000f220000300800 */
[C---:B------:R-:W-:Y:S02]  /*e960*/  SEL R2, R28.reuse, R29, !P0 ;  /* 0x0000001d1c027207 */ /* 0x040fe40004000000 */
        /* <DEDUP_REMOVED lines=24> */
[----:B-1----:R-:W3:Y:S04]  /*eaf0*/  LDL.LU R0, [R1+0x2a4] ;  /* 0x0002a40001007983 */ /* 0x002ee80000300800 */
[----:B------:R-:W3:Y:S04]  /*eb00*/  LDL.LU R22, [R1+0x29c] ;  /* 0x00029c0001167983 */ /* 0x000ee80000300800 */
[----:B------:R-:W-:Y:S04]  /*eb10*/  STL [R1+0x30c], R15 ;  /* 0x00030c0f01007387 */ /* 0x000fe80000100800 */
[----:B------:R-:W3:Y:S04]  /*eb20*/  LDL.LU R16, [R1+0x298] ;  /* 0x0002980001107983 */ /* 0x000ee80000300800 */
[----:B------:R0:W-:Y:S04]  /*eb30*/  STL [R1+0x308], R2 ;  /* 0x0003080201007387 */ /* 0x0001e80000100800 */
[----:B------:R-:W3:Y:S04]  /*eb40*/  LDL.LU R27, [R1+0x294] ;  /* 0x00029400011b7983 */ /* 0x000ee80000300800 */
[----:B------:R-:W3:Y:S04]  /*eb50*/  LDL.LU R24, [R1+0x28c] ;  /* 0x00028c0001187983 */ /* 0x000ee80000300800 */
[----:B------:R-:W3:Y:S04]  /*eb60*/  LDL.LU R20, [R1+0x288] ;  /* 0x0002880001147983 */ /* 0x000ee80000300800 */
[----:B------:R-:W3:Y:S04]  /*eb70*/  LDL.LU R17, [R1+0x284] ;  /* 0x0002840001117983 */ /* 0x000ee80000300800 */
[----:B0-----:R-:W3:Y:S04]  /*eb80*/  LDL.LU R2, [R1+0x280] ;  /* 0x0002800001027983 */ /* 0x001ee80000300800 */
[----:B------:R-:W3:Y:S04]  /*eb90*/  LDL.LU R15, [R1+0x27c] ;  /* 0x00027c00010f7983 */ /* 0x000ee80000300800 */
[----:B------:R-:W3:Y:S01]  /*eba0*/  LDL.LU R25, [R1+0x278] ;  /* 0x0002780001197983 */ /* 0x000ee20000300800 */
[----:B----4-:R-:W-:-:S05]  /*ebb0*/  SEL R23, R28, R23, !P0 ;  /* 0x000000171c177207 */ /* 0x010fca0004000000 */
[----:B------:R0:W-:Y:S04]  /*ebc0*/  STL [R1+0x300], R23 ;  /* 0x0003001701007387 */ /* 0x0001e80000100800 */
[----:B0-----:R-:W4:Y:S01]  /*ebd0*/  LDL.LU R23, [R1+0x174c] ;  /* 0x00174c0001177983 */ /* 0x001f220000300800 */
[C---:B-----5:R-:W-:Y:S02]  /*ebe0*/  SEL R13, R28.reuse, R13, !P0 ;  /* 0x0000000d1c0d7207 */ /* 0x060fe40004000000 */
[C---:B------:R-:W-:Y:S02]  /*ebf0*/  SEL R12, R28.reuse, R12, !P0 ;  /* 0x0000000c1c0c7207 */ /* 0x040fe40004000000 */
[C---:B------:R-:W-:Y:S02]  /*ec00*/  SEL R8, R28.reuse, R8, !P0 ;  /* 0x000000081c087207 */ /* 0x040fe40004000000 */
[----:B----4-:R-:W-:-:S05]  /*ec10*/  SEL R23, R28, R23, !P0 ;  /* 0x000000171c177207 */ /* 0x010fca0004000000 */
[----:B------:R0:W-:Y:S02]  /*ec20*/  STL [R1+0x2fc], R23 ;  /* 0x0002fc1701007387 */ /* 0x0001e40000100800 */
[C---:B0-----:R-:W-:Y:S02]  /*ec30*/  SEL R23, R28.reuse, R21, !P0 ;  /* 0x000000151c177207 */ /* 0x041fe40004000000 */
[C---:B------:R-:W-:Y:S02]  /*ec40*/  SEL R21, R28.reuse, R18, !P0 ;  /* 0x000000121c157207 */ /* 0x040fe40004000000 */
[C---:B------:R-:W-:Y:S02]  /*ec50*/  SEL R18, R28.reuse, R9, !P0 ;  /* 0x000000091c127207 */ /* 0x040fe40004000000 */
[C---:B------:R-:W-:Y:S01]  /*ec60*/  SEL R9, R28.reuse, R19, !P0 ;  /* 0x000000131c097207 */ /* 0x040fe20004000000 */
[----:B------:R-:W-:Y:S04]  /*ec70*/  STL [R1+0x2f8], R23 ;  /* 0x0002f81701007387 */ /* 0x000fe80000100800 */
[----:B------:R-:W-:Y:S04]  /*ec80*/  STL [R1+0x2f4], R21 ;  /* 0x0002f41501007387 */ /* 0x000fe80000100800 */
[----:B------:R-:W-:Y:S04]  /*ec90*/  STL [R1+0x2f0], R18 ;  /* 0x0002f01201007387 */ /* 0x000fe80000100800 */
[----:B------:R0:W-:Y:S04]  /*eca0*/  STL [R1+0x2e8], R9 ;  /* 0x0002e80901007387 */ /* 0x0001e80000100800 */
[----:B------:R-:W-:Y:S01]  /*ecb0*/  STL [R1+0x2e0], R13 ;  /* 0x0002e00d01007387 */ /* 0x000fe20000100800 */
[----:B0-----:R-:W-:-:S02]  /*ecc0*/  SEL R9, R28, R3, !P0 ;  /* 0x000000031c097207 */ /* 0x001fc40004000000 */
[C---:B------:R-:W-:Y:S01]  /*ecd0*/  SEL R3, R28.reuse, R11, !P0 ;  /* 0x0000000b1c037207 */ /* 0x040fe20004000000 */
[----:B------:R-:W-:Y:S04]  /*ece0*/  STL [R1+0x2dc], R12 ;  /* 0x0002dc0c01007387 */ /* 0x000fe80000100800 */
[----:B------:R0:W-:Y:S04]  /*ecf0*/  STL [R1+0x2d4], R9 ;  /* 0x0002d40901007387 */ /* 0x0001e80000100800 */
[----:B------:R1:W-:Y:S04]  /*ed00*/  STL [R1+0x2d0], R8 ;  /* 0x0002d00801007387 */ /* 0x0003e80000100800 */
[----:B------:R2:W-:Y:S01]  /*ed10*/  STL [R1+0x2cc], R3 ;  /* 0x0002cc0301007387 */ /* 0x0005e20000100800 */
[----:B0-----:R-:W-:-:S02]  /*ed20*/  SEL R9, R28, R10, !P0 ;  /* 0x0000000a1c097207 */ /* 0x001fc40004000000 */
[----:B-1----:R-:W-:-:S03]  /*ed30*/  SEL R8, R28, R7, !P0 ;  /* 0x000000071c087207 */ /* 0x002fc60004000000 */
[----:B------:R-:W-:Y:S01]  /*ed40*/  STL [R1+0x2c8], R9 ;  /* 0x0002c80901007387 */ /* 0x000fe20000100800 */
[----:B--2---:R-:W-:-:S03]  /*ed50*/  SEL R3, R28, R14, !P0 ;  /* 0x0000000e1c037207 */ /* 0x004fc60004000000 */
[----:B------:R-:W-:Y:S01]  /*ed60*/  STL [R1+0x2c4], R8 ;  /* 0x0002c40801007387 */ /* 0x000fe20000100800 */
[C---:B------:R-:W-:Y:S02]  /*ed70*/  SEL R7, R28.reuse, R6, !P0 ;  /* 0x000000061c077207 */ /* 0x040fe40004000000 */
[C---:B---3--:R-:W-:Y:S01]  /*ed80*/  SEL R6, R28.reuse, R26, !P0 ;  /* 0x0000001a1c067207 */ /* 0x048fe20004000000 */
[----:B------:R0:W-:Y:S04]  /*ed90*/  STL [R1+0x2c0], R3 ;  /* 0x0002c00301007387 */ /* 0x0001e80000100800 */
[----:B------:R-:W-:Y:S01]  /*eda0*/  STL [R1+0x2bc], R7 ;  /* 0x0002bc0701007387 */ /* 0x000fe20000100800 */
[C---:B0-----:R-:W-:Y:S02]  /*edb0*/  SEL R3, R28.reuse, R5, !P0 ;  /* 0x000000051c037207 */ /* 0x041fe40004000000 */
[C---:B------:R-:W-:Y:S01]  /*edc0*/  SEL R5, R28.reuse, R4, !P0 ;  /* 0x000000041c057207 */ /* 0x040fe20004000000 */
[----:B------:R-:W-:Y:S01]  /*edd0*/  STL [R1+0x2b8], R6 ;  /* 0x0002b80601007387 */ /* 0x000fe20000100800 */
[----:B------:R-:W-:-:S03]  /*ede0*/  SEL R4, R28, R29, !P0 ;  /* 0x0000001d1c047207 */ /* 0x000fc60004000000 */
[----:B------:R0:W-:Y:S04]  /*edf0*/  STL [R1+0x2b0], R3 ;  /* 0x0002b00301007387 */ /* 0x0001e80000100800 */
[----:B------:R1:W-:Y:S04]  /*ee00*/  STL [R1+0x2ac], R5 ;  /* 0x0002ac0501007387 */ /* 0x0003e80000100800 */
[----:B------:R-:W2:Y:S01]  /*ee10*/  LDL.LU R29, [R1+0x270] ;  /* 0x00027000011d7983 */ /* 0x000ea20000300800 */
[----:B0-----:R-:W-:-:S03]  /*ee20*/  SEL R3, R28, R0, !P0 ;  /* 0x000000001c037207 */ /* 0x001fc60004000000 */
[----:B------:R0:W-:Y:S04]  /*ee30*/  STL [R1+0x2a8], R4 ;  /* 0x0002a80401007387 */ /* 0x0001e80000100800 */
[----:B------:R-:W3:Y:S01]  /*ee40*/  LDL.LU R0, [R1+0x26c] ;  /* 0x00026c0001007983 */ /* 0x000ee20000300800 */
[C---:B-1----:R-:W-:Y:S02]  /*ee50*/  SEL R5, R28.reuse, R27, !P0 ;  /* 0x0000001b1c057207 */ /* 0x042fe40004000000 */
[C---:B0-----:R-:W-:Y:S01]  /*ee60*/  SEL R4, R28.reuse, R22, !P0 ;  /* 0x000000161c047207 */ /* 0x041fe20004000000 */
[----:B------:R0:W-:Y:S04]  /*ee70*/  STL [R1+0x2a4], R3 ;  /* 0x0002a40301007387 */ /* 0x0001e80000100800 */
[----:B------:R1:W-:Y:S01]  /*ee80*/  STL [R1+0x29c], R4 ;  /* 0x00029c0401007387 */ /* 0x0003e20000100800 */
[----:B0-----:R-:W-:-:S02]  /*ee90*/  SEL R3, R28, R16, !P0 ;  /* 0x000000101c037207 */ /* 0x001fc40004000000 */
[----:B-1----:R-:W-:-:S03]  /*eea0*/  SEL R4, R28, R24, !P0 ;  /* 0x000000181c047207 */ /* 0x002fc60004000000 */
        /* <DEDUP_REMOVED lines=35> */
[----:B------:R-:W2:Y:S04]  /*f0e0*/  LDL.LU R4, [R1+0x208] ;  /* 0x0002080001047983 */ /* 0x000ea80000300800 */
[----:B------:R0:W-:Y:S04]  /*f0f0*/  STL [R1+0x270], R2 ;  /* 0x0002700201007387 */ /* 0x0001e80000100800 */
[----:B------:R-:W3:Y:S04]  /*f100*/  LDL.LU R22, [R1+0x1fc] ;  /* 0x0001fc0001167983 */ /* 0x000ee80000300800 */
[----:B------:R1:W-:Y:S04]  /*f110*/  STL [R1+0x26c], R0 ;  /* 0x00026c0001007387 */ /* 0x0003e80000100800 */
[----:B------:R-:W3:Y:S04]  /*f120*/  LDL.LU R16, [R1+0x1f8] ;  /* 0x0001f80001107983 */ /* 0x000ee80000300800 */
[----:B------:R-:W3:Y:S04]  /*f130*/  LDL.LU R27, [R1+0x1f4] ;  /* 0x0001f400011b7983 */ /* 0x000ee80000300800 */
        /* <DEDUP_REMOVED lines=11> */
[C---:B--2---:R-:W-:Y:S02]  /*f1f0*/  SEL R4, R28.reuse, R4, !P0 ;  /* 0x000000041c047207 */ /* 0x044fe40004000000 */
        /* <DEDUP_REMOVED lines=20> */
[----:B------:R-:W-:Y:S01]  /*f340*/  STL [R1+0x22c], R9 ;  /* 0x00022c0901007387 */ /* 0x000fe20000100800 */
[----:B---3--:R-:W-:-:S03]  /*f350*/  SEL R7, R28, R6, !P0 ;  /* 0x000000061c077207 */ /* 0x008fc60004000000 */
[----:B------:R1:W-:Y:S01]  /*f360*/  STL [R1+0x228], R3 ;  /* 0x0002280301007387 */ /* 0x0003e20000100800 */
[C---:B0-----:R-:W-:Y:S02]  /*f370*/  SEL R8, R28.reuse, R14, !P0 ;  /* 0x0000000e1c087207 */ /* 0x041fe40004000000 */
[C---:B------:R-:W-:Y:S02]  /*f380*/  SEL R6, R28.reuse, R5, !P0 ;  /* 0x000000051c067207 */ /* 0x040fe40004000000 */
[C---:B------:R-:W-:Y:S01]  /*f390*/  SEL R5, R28.reuse, R15, !P0 ;  /* 0x0000000f1c057207 */ /* 0x040fe20004000000 */
[----:B------:R-:W-:Y:S01]  /*f3a0*/  STL [R1+0x224], R8 ;  /* 0x0002240801007387 */ /* 0x000fe20000100800 */
[----:B-1----:R-:W-:-:S03]  /*f3b0*/  SEL R3, R28, R26, !P0 ;  /* 0x0000001a1c037207 */ /* 0x002fc60004000000 */
[----:B------:R-:W-:Y:S04]  /*f3c0*/  STL [R1+0x220], R7 ;  /* 0x0002200701007387 */ /* 0x000fe80000100800 */
[----:B------:R0:W-:Y:S04]  /*f3d0*/  STL [R1+0x21c], R3 ;  /* 0x00021c0301007387 */ /* 0x0001e80000100800 */
[----:B------:R-:W-:Y:S04]  /*f3e0*/  STL [R1+0x218], R6 ;  /* 0x0002180601007387 */ /* 0x000fe80000100800 */
[----:B------:R-:W2:Y:S01]  /*f3f0*/  LDL.LU R15, [R1+0x1d4] ;  /* 0x0001d400010f7983 */ /* 0x000ea20000300800 */
[----:B0-----:R-:W-:-:S03]  /*f400*/  SEL R3, R28, R25, !P0 ;  /* 0x000000191c037207 */ /* 0x001fc60004000000 */
[----:B------:R0:W-:Y:S04]  /*f410*/  STL [R1+0x214], R5 ;  /* 0x0002140501007387 */ /* 0x0001e80000100800 */
[----:B------:R-:W3:Y:S04]  /*f420*/  LDL.LU R25, [R1+0x1cc] ;  /* 0x0001cc0001197983 */ /* 0x000ee80000300800 */
[----:B------:R1:W-:Y:S01]  /*f430*/  STL [R1+0x210], R3 ;  /* 0x0002100301007387 */ /* 0x0003e20000100800 */
[----:B0-----:R-:W-:-:S03]  /*f440*/  SEL R5, R28, R16, !P0 ;  /* 0x000000101c057207 */ /* 0x001fc60004000000 */
[----:B------:R0:W-:Y:S01]  /*f450*/  STL [R1+0x208], R4 ;  /* 0x0002080401007387 */ /* 0x0001e20000100800 */
[C---:B-1----:R-:W-:Y:S02]  /*f460*/  SEL R3, R28.reuse, R22, !P0 ;  /* 0x000000161c037207 */ /* 0x042fe40004000000 */
[----:B0-----:R-:W-:-:S03]  /*f470*/  SEL R4, R28, R27, !P0 ;  /* 0x0000001b1c047207 */ /* 0x001fc60004000000 */
[----:B------:R0:W-:Y:S04]  /*f480*/  STL [R1+0x1fc], R3 ;  /* 0x0001fc0301007387 */ /* 0x0001e80000100800 */
[----:B------:R1:W-:Y:S01]  /*f490*/  STL [R1+0x1f8], R5 ;  /* 0x0001f80501007387 */ /* 0x0003e20000100800 */
[----:B0-----:R-:W-:-:S03]  /*f4a0*/  SEL R3, R28, R24, !P0 ;  /* 0x000000181c037207 */ /* 0x001fc60004000000 */
[----:B------:R0:W-:Y:S01]  /*f4b0*/  STL [R1+0x1f4], R4 ;  /* 0x0001f40401007387 */ /* 0x0001e20000100800 */
[----:B-1----:R-:W-:-:S03]  /*f4c0*/  SEL R5, R28, R20, !P0 ;  /* 0x000000141c057207 */ /* 0x002fc60004000000 */
[----:B------:R1:W-:Y:S01]  /*f4d0*/  STL [R1+0x1f0], R3 ;  /* 0x0001f00301007387 */ /* 0x0003e20000100800 */
[----:B0-----:R-:W-:-:S03]  /*f4e0*/  SEL R4, R28, R17, !P0 ;  /* 0x000000111c047207 */ /* 0x001fc60004000000 */
[----:B------:R-:W-:Y:S01]  /*f4f0*/  STL [R1+0x1e8], R5 ;  /* 0x0001e80501007387 */ /* 0x000fe20000100800 */
[----:B-1----:R-:W-:-:S03]  /*f500*/  SEL R3, R28, R2, !P0 ;  /* 0x000000021c037207 */ /* 0x002fc60004000000 */
        /* <DEDUP_REMOVED lines=28> */
[----:B------:R0:W-:Y:S04]  /*f6d0*/  STL [R1+0x1d4], R4 ;  /* 0x0001d40401007387 */ /* 0x0001e80000100800 */
[----:B0-----:R-:W3:Y:S04]  /*f6e0*/  LDL.LU R4, [R1+0x168] ;  /* 0x0001680001047983 */ /* 0x001ee80000300800 */
[----:B------:R0:W-:Y:S04]  /*f6f0*/  STL [R1+0x1cc], R2 ;  /* 0x0001cc0201007387 */ /* 0x0001e80000100800 */
[----:B------:R-:W3:Y:S04]  /*f700*/  LDL.LU R22, [R1+0x164] ;  /* 0x0001640001167983 */ /* 0x000ee80000300800 */
[----:B------:R-:W3:Y:S04]  /*f710*/  LDL.LU R16, [R1+0x160] ;  /* 0x0001600001107983 */ /* 0x000ee80000300800 */
        /* <DEDUP_REMOVED lines=13> */
[----:B--2---:R-:W-:-:S02]  /*f7f0*/  SEL R7, R28, R7, !P0 ;  /* 0x000000071c077207 */ /* 0x004fc40004000000 */
        /* <DEDUP_REMOVED lines=18> */
[----:B------:R0:W-:Y:S04]  /*f920*/  STL [R1+0x190], R3 ;  /* 0x0001900301007387 */ /* 0x0001e80000100800 */
[----:B------:R1:W-:Y:S01]  /*f930*/  STL [R1+0x18c], R7 ;  /* 0x00018c0701007387 */ /* 0x0003e20000100800 */
[C---:B---3--:R-:W-:Y:S02]  /*f940*/  SEL R8, R28.reuse, R14, !P0 ;  /* 0x0000000e1c087207 */ /* 0x048fe40004000000 */
[----:B0-----:R-:W-:-:S03]  /*f950*/  SEL R3, R28, R6, !P0 ;  /* 0x000000061c037207 */ /* 0x001fc60004000000 */
[----:B------:R-:W-:Y:S01]  /*f960*/  STL [R1+0x188], R8 ;  /* 0x0001880801007387 */ /* 0x000fe20000100800 */
[C---:B------:R-:W-:Y:S02]  /*f970*/  SEL R6, R28.reuse, R29, !P0 ;  /* 0x0000001d1c067207 */ /* 0x040fe40004000000 */
[C---:B-1----:R-:W-:Y:S01]  /*f980*/  SEL R7, R28.reuse, R26, !P0 ;  /* 0x0000001a1c077207 */ /* 0x042fe20004000000 */
[----:B------:R0:W-:Y:S04]  /*f990*/  STL [R1+0x180], R3 ;  /* 0x0001800301007387 */ /* 0x0001e80000100800 */
[----:B------:R-:W-:Y:S04]  /*f9a0*/  STL [R1+0x17c], R7 ;  /* 0x00017c0701007387 */ /* 0x000fe80000100800 */
[----:B------:R-:W2:Y:S01]  /*f9b0*/  LDL.LU R29, [R1+0x134] ;  /* 0x00013400011d7983 */ /* 0x000ea20000300800 */
[----:B0-----:R-:W-:-:S03]  /*f9c0*/  SEL R3, R28, R0, !P0 ;  /* 0x000000001c037207 */ /* 0x001fc60004000000 */
[----:B------:R-:W-:Y:S04]  /*f9d0*/  STL [R1+0x178], R6 ;  /* 0x0001780601007387 */ /* 0x000fe80000100800 */
[----:B------:R-:W3:Y:S04]  /*f9e0*/  LDL.LU R0, [R1+0x130] ;  /* 0x0001300001007983 */ /* 0x000ee80000300800 */
[----:B------:R0:W-:Y:S02]  /*f9f0*/  STL [R1+0x170], R3 ;  /* 0x0001700301007387 */ /* 0x0001e40000100800 */
[----:B0-----:R-:W-:-:S02]  /*fa00*/  SEL R3, R28, R5, !P0 ;  /* 0x000000051c037207 */ /* 0x001fc40004000000 */
[C---:B------:R-:W-:Y:S02]  /*fa10*/  SEL R5, R28.reuse, R4, !P0 ;  /* 0x000000041c057207 */ /* 0x040fe40004000000 */
[C---:B------:R-:W-:Y:S01]  /*fa20*/  SEL R4, R28.reuse, R22, !P0 ;  /* 0x000000161c047207 */ /* 0x040fe20004000000 */
[----:B------:R0:W-:Y:S04]  /*fa30*/  STL [R1+0x16c], R3 ;  /* 0x00016c0301007387 */ /* 0x0001e80000100800 */
[----:B------:R1:W-:Y:S04]  /*fa40*/  STL [R1+0x168], R5 ;  /* 0x0001680501007387 */ /* 0x0003e80000100800 */
[----:B------:R4:W-:Y:S01]  /*fa50*/  STL [R1+0x164], R4 ;  /* 0x0001640401007387 */ /* 0x0009e20000100800 */
[----:B0-----:R-:W-:-:S02]  /*fa60*/  SEL R3, R28, R16, !P0 ;  /* 0x000000101c037207 */ /* 0x001fc40004000000 */
[----:B-1----:R-:W-:-:S03]  /*fa70*/  SEL R5, R28, R27, !P0 ;  /* 0x0000001b1c057207 */ /* 0x002fc60004000000 */
[----:B------:R0:W-:Y:S01]  /*fa80*/  STL [R1+0x160], R3 ;  /* 0x0001600301007387 */ /* 0x0001e20000100800 */
[----:B----4-:R-:W-:-:S03]  /*fa90*/  SEL R4, R28, R24, !P0 ;  /* 0x000000181c047207 */ /* 0x010fc60004000000 */
[----:B------:R1:W-:Y:S04]  /*faa0*/  STL [R1+0x154], R5 ;  /* 0x0001540501007387 */ /* 0x0003e80000100800 */
[----:B------:R4:W-:Y:S01]  /*fab0*/  STL [R1+0x150], R4 ;  /* 0x0001500401007387 */ /* 0x0009e20000100800 */
[C---:B0-----:R-:W-:Y:S02]  /*fac0*/  SEL R3, R28.reuse, R20, !P0 ;  /* 0x000000141c037207 */ /* 0x041fe40004000000 */
[----:B-1----:R-:W-:-:S03]  /*fad0*/  SEL R5, R28, R17, !P0 ;  /* 0x000000111c057207 */ /* 0x002fc60004000000 */
[----:B------:R0:W-:Y:S01]  /*fae0*/  STL [R1+0x14c], R3 ;  /* 0x00014c0301007387 */ /* 0x0001e20000100800 */
[----:B----4-:R-:W-:-:S03]  /*faf0*/  SEL R4, R28, R2, !P0 ;  /* 0x000000021c047207 */ /* 0x010fc60004000000 */
[----:B------:R-:W-:Y:S01]  /*fb00*/  STL [R1+0x144], R5 ;  /* 0x0001440501007387 */ /* 0x000fe20000100800 */
[----:B------:R-:W-:-:S03]  /*fb10*/  SEL R2, R28, R25, !P0 ;  /* 0x000000191c027207 */ /* 0x000fc60004000000 */
[----:B------:R-:W-:Y:S04]  /*fb20*/  STL [R1+0x140], R4 ;  /* 0x0001400401007387 */ /* 0x000fe80000100800 */
[----:B------:R-:W4:Y:S01]  /*fb30*/  LDL.LU R25, [R1+0x128] ;  /* 0x0001280001197983 */ /* 0x000f220000300800 */
[----:B0-----:R-:W-:-:S05]  /*fb40*/  SEL R3, R28, R15, !P0 ;  /* 0x0000000f1c037207 */ /* 0x001fca0004000000 */
        /* <DEDUP_REMOVED lines=41> */
[----:B----4-:R-:W-:-:S05]  /*fde0*/  SEL R25, R28, R25, !P0 ;  /* 0x000000191c197207 */ /* 0x010fca0004000000 */
[----:B------:R0:W-:Y:S04]  /*fdf0*/  STL [R1+0x128], R25 ;  /* 0x0001281901007387 */ /* 0x0001e80000100800 */
[----:B0-----:R-:W4:Y:S04]  /*fe00*/  LDL.LU R25, [R1+0x173c] ;  /* 0x00173c0001197983 */ /* 0x001f280000300800 */
[----:B------:R0:W-:Y:S02]  /*fe10*/  STL [R1+0x120], R23 ;  /* 0x0001201701007387 */ /* 0x0001e40000100800 */
[----:B0-----:R-:W-:-:S02]  /*fe20*/  SEL R23, R28, R21, !P0 ;  /* 0x000000151c177207 */ /* 0x001fc40004000000 */
        /* <DEDUP_REMOVED lines=8> */
[C---:B--2---:R-:W-:Y:S01]  /*feb0*/  SEL R3, R28.reuse, R8, !P0 ;  /* 0x000000081c037207 */ /* 0x044fe20004000000 */
[----:B------:R-:W-:Y:S01]  /*fec0*/  STL [R1+0xfc], R13 ;  /* 0x0000fc0d01007387 */ /* 0x000fe20000100800 */
[----:B---3--:R-:W-:-:S03]  /*fed0*/  SEL R8, R28, R10, !P0 ;  /* 0x0000000a1c087207 */ /* 0x008fc60004000000 */
[----:B------:R0:W-:Y:S04]  /*fee0*/  STL [R1+0xf8], R9 ;  /* 0x0000f80901007387 */ /* 0x0001e80000100800 */
[----:B------:R-:W-:Y:S04]  /*fef0*/  STL [R1+0xf0], R12 ;  /* 0x0000f00c01007387 */ /* 0x000fe80000100800 */
[----:B------:R1:W-:Y:S01]  /*ff00*/  STL [R1+0xec], R3 ;  /* 0x0000ec0301007387 */ /* 0x0003e20000100800 */
[C---:B0-----:R-:W-:Y:S02]  /*ff10*/  SEL R9, R28.reuse, R11, !P0 ;  /* 0x0000000b1c097207 */ /* 0x041fe40004000000 */
[----:B------:R-:W-:-:S03]  /*ff20*/  SEL R6, R28, R6, !P0 ;  /* 0x000000061c067207 */ /* 0x000fc60004000000 */
[----:B------:R-:W-:Y:S01]  /*ff30*/  STL [R1+0xe8], R9 ;  /* 0x0000e80901007387 */ /* 0x000fe20000100800 */
[C---:B-1----:R-:W-:Y:S02]  /*ff40*/  SEL R3, R28.reuse, R7, !P0 ;  /* 0x000000071c037207 */ /* 0x042fe40004000000 */
[C---:B------:R-:W-:Y:S01]  /*ff50*/  SEL R7, R28.reuse, R14, !P0 ;  /* 0x0000000e1c077207 */ /* 0x040fe20004000000 */
[----:B------:R-:W-:Y:S04]  /*ff60*/  STL [R1+0xe4], R8 ;  /* 0x0000e40801007387 */ /* 0x000fe80000100800 */
[----:B------:R0:W-:Y:S04]  /*ff70*/  STL [R1+0xe0], R3 ;  /* 0x0000e00301007387 */ /* 0x0001e80000100800 */
[----:B------:R4:W-:Y:S01]  /*ff80*/  STL [R1+0xdc], R7 ;  /* 0x0000dc0701007387 */ /* 0x0009e20000100800 */
[----:B0-----:R-:W-:-:S03]  /*ff90*/  SEL R3, R28, R26, !P0 ;  /* 0x0000001a1c037207 */ /* 0x001fc60004000000 */
[----:B------:R-:W-:Y:S01]  /*ffa0*/  STL [R1+0xd8], R6 ;  /* 0x0000d80601007387 */ /* 0x000fe20000100800 */
[----:B----4-:R-:W-:-:S05]  /*ffb0*/  SEL R7, R28, R25, !P0 ;  /* 0x000000191c077207 */ /* 0x010fca0004000000 */
[----:B------:R-:W-:Y:S04]  /*ffc0*/  STL [R1+0x16d8], R7 ;  /* 0x0016d80701007387 */ /* 0x000fe80000100800 */
[----:B------:R0:W-:Y:S02]  /*ffd0*/  STL [R1+0xd0], R3 ;  /* 0x0000d00301007387 */ /* 0x0001e40000100800 */
[C---:B0-----:R-:W-:Y:S02]  /*ffe0*/  SEL R3, R28.reuse, R5, !P0 ;  /* 0x000000051c037207 */ /* 0x041fe40004000000 */
[C---:B------:R-:W-:Y:S02]  /*fff0*/  SEL R5, R28.reuse, R4, !P0 ;  /* 0x000000041c057207 */ /* 0x040fe40004000000 */
[C---:B------:R-:W-:Y:S01]  /*10000*/  SEL R4, R28.reuse, R22, !P0 ;  /* 0x000000161c047207 */ /* 0x040fe20004000000 */
        /* <DEDUP_REMOVED lines=9> */
[----:B------:R1:W-:Y:S04]  /*100a0*/  STL [R1+0xb4], R4 ;  /* 0x0000b40401007387 */ /* 0x0003e80000100800 */
[----:B------:R2:W-:Y:S01]  /*100b0*/  STL [R1+0xb0], R3 ;  /* 0x0000b00301007387 */ /* 0x0005e20000100800 */
[C---:B0-----:R-:W-:Y:S02]  /*100c0*/  SEL R5, R28.reuse, R17, !P0 ;  /* 0x000000111c057207 */ /* 0x041fe40004000000 */
[----:B-1----:R-:W-:-:S03]  /*100d0*/  SEL R4, R28, R2, !P0 ;  /* 0x000000021c047207 */ /* 0x002fc60004000000 */
[----:B------:R-:W-:Y:S01]  /*100e0*/  STL [R1+0xac], R5 ;  /* 0x0000ac0501007387 */ /* 0x000fe20000100800 */
[----:B--2---:R-:W-:-:S03]  /*100f0*/  SEL R3, R28, R15, !P0 ;  /* 0x0000000f1c037207 */ /* 0x004fc60004000000 */
[----:B------:R-:W-:Y:S04]  /*10100*/  STL [R1+0xa8], R4 ;  /* 0x0000a80401007387 */ /* 0x000fe80000100800 */
[----:B------:R-:W-:Y:S04]  /*10110*/  STL [R1+0xa4], R3 ;  /* 0x0000a40301007387 */ /* 0x000fe80000100800 */
[----:B------:R-:W2:Y:S01]  /*10120*/  LDL.LU R23, [R1+0x8c] ;  /* 0x00008c0001177983 */ /* 0x000ea20000300800 */
[C---:B------:R-:W-:Y:S02]  /*10130*/  SEL R2, R28.reuse, R29, !P0 ;  /* 0x0000001d1c027207 */ /* 0x040fe40004000000 */
[----:B------:R-:W-:-:S03]  /*10140*/  SEL R0, R28, R0, !P0 ;  /* 0x000000001c007207 */ /* 0x000fc60004000000 */
[----:B------:R-:W-:Y:S04]  /*10150*/  STL [R1+0xa0], R2 ;  /* 0x0000a00201007387 */ /* 0x000fe80000100800 */
[----:B--2---:R0:W-:Y:S04]  /*10160*/  STL [R1+0x1730], R23 ;  /* 0x0017301701007387 */ /* 0x0041e80000100800 */
[----:B------:R-:W-:Y:S04]  /*10170*/  STL [R1+0x9c], R0 ;  /* 0x00009c0001007387 */ /* 0x000fe80000100800 */
[----:B0-----:R-:W2:Y:S04]  /*10180*/  LDL.LU R23, [R1+0x90] ;  /* 0x0000900001177983 */ /* 0x001ea80000300800 */
[----:B--2---:R0:W-:Y:S04]  /*10190*/  STL [R1+0x1734], R23 ;  /* 0x0017341701007387 */ /* 0x0041e80000100800 */
[----:B0-----:R-:W2:Y:S04]  /*101a0*/  LDL.LU R23, [R1+0x94] ;  /* 0x0000940001177983 */ /* 0x001ea80000300800 */
[----:B--2---:R0:W-:Y:S04]  /*101b0*/  STL [R1+0x1738], R23 ;  /* 0x0017381701007387 */ /* 0x0041e80000100800 */
[----:B0-----:R-:W2:Y:S04]  /*101c0*/  LDL.LU R23, [R1+0x98] ;  /* 0x0000980001177983 */ /* 0x001ea80000300800 */
[----:B------:R-:W3:Y:S04]  /*101d0*/  LDL.LU R21, [R1+0x88] ;  /* 0x0000880001157983 */ /* 0x000ee80000300800 */
        /* <DEDUP_REMOVED lines=26> */
[----:B--2---:R-:W-:-:S05]  /*10380*/  SEL R23, R28, R23, !P0 ;  /* 0x000000171c177207 */ /* 0x004fca0004000000 */
[----:B------:R0:W-:Y:S04]  /*10390*/  STL [R1+0x98], R23 ;  /* 0x0000981701007387 */ /* 0x0001e80000100800 */
[----:B0-----:R-:W2:Y:S02]  /*103a0*/  LDL.LU R23, [R1+0x1738] ;  /* 0x0017380001177983 */ /* 0x001ea40000300800 */
[----:B--2---:R-:W-:-:S05]  /*103b0*/  SEL R23, R28, R23, !P0 ;  /* 0x000000171c177207 */ /* 0x004fca0004000000 */
[----:B------:R0:W-:Y:S04]  /*103c0*/  STL [R1+0x94], R23 ;  /* 0x0000941701007387 */ /* 0x0001e80000100800 */
[----:B0-----:R-:W2:Y:S02]  /*103d0*/  LDL.LU R23, [R1+0x1734] ;  /* 0x0017340001177983 */ /* 0x001ea40000300800 */
[----:B--2---:R-:W-:-:S05]  /*103e0*/  SEL R23, R28, R23, !P0 ;  /* 0x000000171c177207 */ /* 0x004fca0004000000 */
[----:B------:R0:W-:Y:S04]  /*103f0*/  STL [R1+0x90], R23 ;  /* 0x0000901701007387 */ /* 0x0001e80000100800 */
[----:B0-----:R-:W2:Y:S01]  /*10400*/  LDL.LU R23, [R1+0x1730] ;  /* 0x0017300001177983 */ /* 0x001ea20000300800 */
[C---:B---3--:R-:W-:Y:S02]  /*10410*/  SEL R21, R28.reuse, R21, !P0 ;  /* 0x000000151c157207 */ /* 0x048fe40004000000 */
[C---:B----4-:R-:W-:Y:S02]  /*10420*/  SEL R18, R28.reuse, R18, !P0 ;  /* 0x000000121c127207 */ /* 0x050fe40004000000 */
[C---:B-----5:R-:W-:Y:S02]  /*10430*/  SEL R9, R28.reuse, R9, !P0 ;  /* 0x000000091c097207 */ /* 0x060fe40004000000 */
[----:B------:R-:W-:-:S02]  /*10440*/  SEL R19, R28, R19, !P0 ;  /* 0x000000131c137207 */ /* 0x000fc40004000000 */
[C---:B------:R-:W-:Y:S02]  /*10450*/  SEL R13, R28.reuse, R13, !P0 ;  /* 0x0000000d1c0d7207 */ /* 0x040fe40004000000 */
[C---:B------:R-:W-:Y:S02]  /*10460*/  SEL R3, R28.reuse, R3, !P0 ;  /* 0x000000031c037207 */ /* 0x040fe40004000000 */
[C---:B------:R-:W-:Y:S02]  /*10470*/  SEL R8, R28.reuse, R8, !P0 ;  /* 0x000000081c087207 */ /* 0x040fe40004000000 */
[C---:B------:R-:W-:Y:S02]  /*10480*/  SEL R14, R28.reuse, R14, !P0 ;  /* 0x0000000e1c0e7207 */ /* 0x040fe40004000000 */
[C---:B------:R-:W-:Y:S02]  /*10490*/  SEL R26, R28.reuse, R26, !P0 ;  /* 0x0000001a1c1a7207 */ /* 0x040fe40004000000 */
        /* <DEDUP_REMOVED lines=10> */
[----:B--2---:R-:W-:-:S05]  /*10540*/  SEL R23, R28, R23, !P0 ;  /* 0x000000171c177207 */ /* 0x004fca0004000000 */
[----:B------:R0:W-:Y:S04]  /*10550*/  STL [R1+0x8c], R23 ;  /* 0x00008c1701007387 */ /* 0x0001e80000100800 */
[----:B0-----:R-:W2:Y:S04]  /*10560*/  LDL.LU R23, [R1+0x172c] ;  /* 0x00172c0001177983 */ /* 0x001ea80000300800 */
[----:B------:R0:W-:Y:S04]  /*10570*/  STL [R1+0x88], R21 ;  /* 0x0000881501007387 */ /* 0x0001e80000100800 */
[----:B0-----:R-:W3:Y:S04]  /*10580*/  LDL.LU R21, [R1+0x1728] ;  /* 0x0017280001157983 */ /* 0x001ee80000300800 */
[----:B------:R0:W-:Y:S04]  /*10590*/  STL [R1+0x84], R18 ;  /* 0x0000841201007387 */ /* 0x0001e80000100800 */
[----:B0-----:R-:W4:Y:S04]  /*105a0*/  LDL.LU R18, [R1+0x1724] ;  /* 0x0017240001127983 */ /* 0x001f280000300800 */
[----:B------:R0:W-:Y:S04]  /*105b0*/  STL [R1+0x80], R9 ;  /* 0x0000800901007387 */ /* 0x0001e80000100800 */
[----:B0-----:R-:W5:Y:S04]  /*105c0*/  LDL.LU R9, [R1+0x1720] ;  /* 0x0017200001097983 */ /* 0x001f680000300800 */
        /* <DEDUP_REMOVED lines=13> */
[----:B0-----:R-:W5:Y:S04]  /*106a0*/  LDL.LU R22, [R1+0x1704] ;  /* 0x0017040001167983 */ /* 0x001f680000300800 */
[----:B------:R0:W-:Y:S04]  /*106b0*/  STL [R1+0x5c], R16 ;  /* 0x00005c1001007387 */ /* 0x0001e80000100800 */
[----:B0-----:R-:W5:Y:S04]  /*106c0*/  LDL.LU R16, [R1+0x1700] ;  /* 0x0017000001107983 */ /* 0x001f680000300800 */
[----:B------:R0:W-:Y:S04]  /*106d0*/  STL [R1+0x54], R27 ;  /* 0x0000541b01007387 */ /* 0x0001e80000100800 */
[----:B0-----:R-:W4:Y:S04]  /*106e0*/  LDL.LU R27, [R1+0x16fc] ;  /* 0x0016fc00011b7983 */ /* 0x001f280000300800 */
[----:B------:R0:W-:Y:S04]  /*106f0*/  STL [R1+0x50], R24 ;  /* 0x0000501801007387 */ /* 0x0001e80000100800 */
[----:B0-----:R-:W2:Y:S04]  /*10700*/  LDL.LU R24, [R1+0x16f8] ;  /* 0x0016f80001187983 */ /* 0x001ea80000300800 */
[----:B------:R0:W-:Y:S04]  /*10710*/  STL [R1+0x4c], R20 ;  /* 0x00004c1401007387 */ /* 0x0001e80000100800 */
[----:B0-----:R-:W3:Y:S04]  /*10720*/  LDL.LU R20, [R1+0x16f4] ;  /* 0x0016f40001147983 */ /* 0x001ee80000300800 */
        /* <DEDUP_REMOVED lines=9> */
[----:B0-----:R-:W3:Y:S01]  /*107c0*/  LDL.LU R0, [R1+0x16e0] ;  /* 0x0016e00001007983 */ /* 0x001ee20000300800 */
[----:B------:R-:W-:-:S05]  /*107d0*/  SEL R7, R28, R7, !P0 ;  /* 0x000000071c077207 */ /* 0x000fca0004000000 */
[----:B------:R0:W-:Y:S01]  /*107e0*/  STL [R1+0x28], R7 ;  /* 0x0000280701007387 */ /* 0x0001e20000100800 */
[C---:B------:R-:W-:Y:S02]  /*107f0*/  SEL R12, R28.reuse, R12, !P0 ;  /* 0x0000000c1c0c7207 */ /* 0x040fe40004000000 */
[C---:B------:R-:W-:Y:S02]  /*10800*/  SEL R11, R28.reuse, R11, !P0 ;  /* 0x0000000b1c0b7207 */ /* 0x040fe40004000000 */
[C---:B0-----:R-:W-:Y:S02]  /*10810*/  SEL R7, R28.reuse, R25, !P0 ;  /* 0x000000191c077207 */ /* 0x041fe40004000000 */
[----:B------:R-:W-:-:S03]  /*10820*/  SEL R6, R28, R6, !P0 ;  /* 0x000000061c067207 */ /* 0x000fc60004000000 */
[----:B------:R0:W-:Y:S01]  /*10830*/  STL [R1+0x24], R7 ;  /* 0x0000240701007387 */ /* 0x0001e20000100800 */
[C---:B------:R-:W-:Y:S02]  /*10840*/  SEL R5, R28.reuse, R5, !P0 ;  /* 0x000000051c057207 */ /* 0x040fe40004000000 */
[C---:B------:R-:W-:Y:S01]  /*10850*/  SEL R4, R28.reuse, R4, !P0 ;  /* 0x000000041c047207 */ /* 0x040fe20004000000 */
[----:B------:R-:W-:Y:S01]  /*10860*/  STL [R1+0x20], R12 ;  /* 0x0000200c01007387 */ /* 0x000fe20000100800 */
[----:B0-----:R-:W-:-:S03]  /*10870*/  SEL R7, R28, R10, !P0 ;  /* 0x0000000a1c077207 */ /* 0x001fc60004000000 */
[----:B------:R-:W-:Y:S04]  /*10880*/  STL [R1+0x1c], R11 ;  /* 0x00001c0b01007387 */ /* 0x000fe80000100800 */
[----:B------:R4:W-:Y:S04]  /*10890*/  STL [R1+0x10], R7 ;  /* 0x0000100701007387 */ /* 0x0009e80000100800 */
[----:B------:R-:W-:Y:S04]  /*108a0*/  STL [R1+0x3d0], R6 ;  /* 0x0003d00601007387 */ /* 0x000fe80000100800 */
[----:B------:R5:W-:Y:S01]  /*108b0*/  STL [R1+0x3d4], R5 ;  /* 0x0003d40501007387 */ /* 0x000be20000100800 */
[----:B----4-:R-:W-:-:S02]  /*108c0*/  SEL R7, R28, R27, !P0 ;  /* 0x0000001b1c077207 */ /* 0x010fc40004000000 */
[C---:B--2---:R-:W-:Y:S02]  /*108d0*/  SEL R25, R28.reuse, R2, !P0 ;  /* 0x000000021c197207 */ /* 0x044fe40004000000 */
[C---:B------:R-:W-:Y:S02]  /*108e0*/  SEL R2, R28.reuse, R24, !P0 ;  /* 0x000000181c027207 */ /* 0x040fe40004000000 */
[C---:B-----5:R-:W-:Y:S02]  /*108f0*/  SEL R5, R28.reuse, R29, !P0 ;  /* 0x0000001d1c057207 */ /* 0x060fe40004000000 */
[----:B------:R-:W0:Y:S01]  /*10900*/  LDC R29, c[0x0][0x23c] ;  /* 0x00008f00ff1d7b82 */ /* 0x000e220000000800 */
[C---:B---3--:R-:W-:Y:S02]  /*10910*/  SEL R6, R28.reuse, R0, !P0 ;  /* 0x000000001c067207 */ /* 0x048fe40004000000 */
[----:B------:R-:W2:Y:S04]  /*10920*/  LDL.LU R0, [R1+0x16dc] ;  /* 0x0016dc0001007983 */ /* 0x000ea80000300800 */
[----:B------:R1:W-:Y:S04]  /*10930*/  STL [R1+0x3d8], R4 ;  /* 0x0003d80401007387 */ /* 0x0003e80000100800 */
[----:B------:R-:W-:Y:S01]  /*10940*/  STL [R1+0x3dc], R6 ;  /* 0x0003dc0601007387 */ /* 0x000fe20000100800 */
[----:B-1----:R-:W-:-:S03]  /*10950*/  SEL R4, R28, R15, !P0 ;  /* 0x0000000f1c047207 */ /* 0x002fc60004000000 */
[----:B------:R1:W-:Y:S04]  /*10960*/  STL [R1+0x3e0], R5 ;  /* 0x0003e00501007387 */ /* 0x0003e80000100800 */
[----:B------:R3:W-:Y:S01]  /*10970*/  STL [R1+0x3e4], R4 ;  /* 0x0003e40401007387 */ /* 0x0007e20000100800 */
[C---:B-1----:R-:W-:Y:S02]  /*10980*/  SEL R5, R28.reuse, R17, !P0 ;  /* 0x000000111c057207 */ /* 0x042fe40004000000 */
[----:B---3--:R-:W-:-:S03]  /*10990*/  SEL R4, R28, R20, !P0 ;  /* 0x000000141c047207 */ /* 0x008fc60004000000 */
[----:B------:R-:W-:Y:S04]  /*109a0*/  STL [R1+0x3ec], R5 ;  /* 0x0003ec0501007387 */ /* 0x000fe80000100800 */
[----:B------:R-:W-:Y:S04]  /*109b0*/  STL [R1+0x3f0], R4 ;  /* 0x0003f00401007387 */ /* 0x000fe80000100800 */
[----:B------:R1:W-:Y:S02]  /*109c0*/  STL [R1+0x3f4], R2 ;  /* 0x0003f40201007387 */ /* 0x0003e40000100800 */
[----:B-1----:R-:W-:-:S02]  /*109d0*/  SEL R2, R28, R26, !P0 ;  /* 0x0000001a1c027207 */ /* 0x002fc40004000000 */
[----:B------:R-:W-:-:S03]  /*109e0*/  SEL R4, R28, R14, !P0 ;  /* 0x0000000e1c047207 */ /* 0x000fc60004000000 */
[----:B------:R1:W-:Y:S04]  /*109f0*/  STL [R1+0x404], R2 ;  /* 0x0004040201007387 */ /* 0x0003e80000100800 */
[----:B------:R-:W-:Y:S01]  /*10a00*/  STL [R1+0x408], R4 ;  /* 0x0004080401007387 */ /* 0x000fe20000100800 */
[----:B-1----:R-:W-:Y:S01]  /*10a10*/  SEL R2, R28, R19, !P0 ;  /* 0x000000131c027207 */ /* 0x002fe20004000000 */
[----:B------:R-:W-:-:S04]  /*10a20*/  IMAD R19, RZ, RZ, -UR6 ;  /* 0x80000006ff137e24 */ /* 0x000fc8000f8e02ff */
[----:B------:R1:W-:Y:S04]  /*10a30*/  STL [R1+0x410], R2 ;  /* 0x0004100201007387 */ /* 0x0003e80000100800 */
[----:B------:R3:W-:Y:S01]  /*10a40*/  STL [R1+0x16b4], R3 ;  /* 0x0016b40301007387 */ /* 0x0007e20000100800 */
[----:B-1----:R-:W-:-:S05]  /*10a50*/  IMAD R2, R19, 0x8, R3 ;  /* 0x0000000813027824 */ /* 0x002fca00078e0203 */
[----:B------:R1:W-:Y:S04]  /*10a60*/  STL [R1+0x16b0], R2 ;  /* 0x0016b00201007387 */ /* 0x0003e80000100800 */
[----:B------:R-:W4:Y:S04]  /*10a70*/  LDL.LU R20, [R1+0x18] ;  /* 0x0000180001147983 */ /* 0x000f280000300800 */
[----:B------:R-:W5:Y:S01]  /*10a80*/  LDL.LU R27, [R1+0x34] ;  /* 0x00003400011b7983 */ /* 0x000f620000300800 */
[----:B------:R-:W-:Y:S02]  /*10a90*/  SEL R5, R28, R22, !P0 ;  /* 0x000000161c057207 */ /* 0x000fe40004000000 */
[----:B------:R-:W-:-:S02]  /*10aa0*/  LOP3.LUT R15, R8, 0x7f, RZ, 0xc0, !PT ;  /* 0x0000007f080f7812 */ /* 0x000fc400078ec0ff */
[C---:B------:R-:W-:Y:S02]  /*10ab0*/  SEL R12, R28.reuse, R13, !P0 ;  /* 0x0000000d1c0c7207 */ /* 0x040fe40004000000 */
[C---:B------:R-:W-:Y:S01]  /*10ac0*/  SEL R10, R28.reuse, R18, !P0 ;  /* 0x000000121c0a7207 */ /* 0x040fe20004000000 */
[----:B0-----:R-:W-:Y:S01]  /*10ad0*/  IMAD R15, R15, R29, RZ ;  /* 0x0000001d0f0f7224 */ /* 0x001fe200078e02ff */
[----:B------:R-:W-:-:S03]  /*10ae0*/  SEL R26, R28, R23, !P0 ;  /* 0x000000171c1a7207 */ /* 0x000fc60004000000 */
[----:B------:R-:W-:Y:S02]  /*10af0*/  IMAD R17, R29, 0x80, R15 ;  /* 0x000000801d117824 */ /* 0x000fe400078e020f */
[----:B---3--:R-:W-:Y:S02]  /*10b00*/  IMAD.MOV.U32 R3, RZ, RZ, R10 ;  /* 0x000000ffff037224 */ /* 0x008fe400078e000a */
[----:B------:R-:W3:Y:S01]  /*10b10*/  LDL.LU R10, [R1+0x58] ;  /* 0x00005800010a7983 */ /* 0x000ee20000300800 */
[C---:B------:R-:W-:Y:S02]  /*10b20*/  SEL R11, R28.reuse, R16, !P0 ;  /* 0x000000101c0b7207 */ /* 0x040fe40004000000 */
[C---:B------:R-:W-:Y:S02]  /*10b30*/  SEL R6, R28.reuse, R9, !P0 ;  /* 0x000000091c067207 */ /* 0x040fe40004000000 */
[----:B------:R-:W-:Y:S01]  /*10b40*/  SEL R4, R28, R21, !P0 ;  /* 0x000000151c047207 */ /* 0x000fe20004000000 */
[----:B------:R-:W-:-:S04]  /*10b50*/  IMAD.MOV.U32 R18, RZ, RZ, R5 ;  /* 0x000000ffff127224 */ /* 0x000fc800078e0005 */
[----:B------:R-:W-:Y:S02]  /*10b60*/  IMAD.MOV.U32 R28, RZ, RZ, R4 ;  /* 0x000000ffff1c7224 */ /* 0x000fe400078e0004 */
[----:B--2---:R-:W-:Y:S01]  /*10b70*/  IMAD R22, R0, UR4, RZ ;  /* 0x0000000400167c24 */ /* 0x004fe2000f8e02ff */
[----:B------:R-:W-:Y:S01]  /*10b80*/  ULDC.64 UR4, c[0x0][0x218] ;  /* 0x0000860000047ab9 */ /* 0x000fe20000000a00 */
[----:B------:R-:W-:-:S04]  /*10b90*/  IMAD R0, R19, 0x10, R2 ;  /* 0x0000001013007824 */ /* 0x000fc800078e0202 */
[----:B------:R-:W-:-:S04]  /*10ba0*/  IMAD R13, R19, 0x8, R0 ;  /* 0x00000008130d7824 */ /* 0x000fc800078e0200 */
[C---:B------:R-:W-:Y:S02]  /*10bb0*/  IMAD R23, R19.reuse, 0x8, R13 ;  /* 0x0000000813177824 */ /* 0x040fe400078e020d */
[----:B-1----:R-:W-:Y:S02]  /*10bc0*/  IMAD.MOV.U32 R2, RZ, RZ, R12 ;  /* 0x000000ffff027224 */ /* 0x002fe400078e000c */
[----:B------:R-:W-:Y:S01]  /*10bd0*/  IMAD R24, R19, 0x8, R23 ;  /* 0x0000000813187824 */ /* 0x000fe200078e0217 */
[----:B------:R-:W2:Y:S01]  /*10be0*/  LDL.LU R12, [R1+0x14] ;  /* 0x00001400010c7983 */ /* 0x000ea20000300800 */
[----:B------:R-:W-:Y:S02]  /*10bf0*/  LEA R14, P0, R15, UR4, 0x1 ;  /* 0x000000040f0e7c11 */ /* 0x000fe4000f8008ff */
[----:B------:R-:W-:Y:S01]  /*10c00*/  LEA R16, P1, R17, UR4, 0x1 ;  /* 0x0000000411107c11 */ /* 0x000fe2000f8208ff */
[----:B------:R0:W-:Y:S01]  /*10c10*/  STL [R1+0x16ac], R0 ;  /* 0x0016ac0001007387 */ /* 0x0001e20000100800 */
[----:B------:R-:W-:-:S03]  /*10c20*/  ULDC UR4, c[0x0][0x240] ;  /* 0x0000900000047ab9 */ /* 0x000fc60000000800 */
[----:B------:R-:W-:Y:S01]  /*10c30*/  STL [R1+0x16a8], R13 ;  /* 0x0016a80d01007387 */ /* 0x000fe20000100800 */
[----:B------:R-:W-:Y:S01]  /*10c40*/  LEA.HI.X.SX32 R17, R17, UR5, 0x1, P1 ;  /* 0x0000000511117c11 */ /* 0x000fe200088f0eff */
[----:B0-----:R-:W-:Y:S02]  /*10c50*/  IMAD.MOV.U32 R0, RZ, RZ, R25 ;  /* 0x000000ffff007224 */ /* 0x001fe400078e0019 */
[----:B------:R-:W-:Y:S01]  /*10c60*/  IMAD R25, R19, 0x8, R24 ;  /* 0x0000000813197824 */ /* 0x000fe200078e0218 */
[----:B------:R0:W-:Y:S04]  /*10c70*/  STL [R1+0x16a4], R23 ;  /* 0x0016a41701007387 */ /* 0x0001e80000100800 */
[----:B------:R1:W-:Y:S01]  /*10c80*/  STL [R1+0x16a0], R24 ;  /* 0x0016a01801007387 */ /* 0x0003e20000100800 */
[----:B0-----:R-:W-:-:S02]  /*10c90*/  IMAD.MOV.U32 R23, RZ, RZ, R26 ;  /* 0x000000ffff177224 */ /* 0x001fc400078e001a */
[C---:B------:R-:W-:Y:S02]  /*10ca0*/  IMAD R26, R19.reuse, 0x8, R25 ;  /* 0x00000008131a7824 */ /* 0x040fe400078e0219 */
[----:B-1----:R-:W-:Y:S02]  /*10cb0*/  IMAD.MOV.U32 R24, RZ, RZ, R28 ;  /* 0x000000ffff187224 */ /* 0x002fe400078e001c */
[----:B------:R-:W-:Y:S02]  /*10cc0*/  IMAD R28, R19, 0x8, R26 ;  /* 0x00000008131c7824 */ /* 0x000fe400078e021a */
[----:B----4-:R-:W-:Y:S02]  /*10cd0*/  IMAD R20, R20, UR4, RZ ;  /* 0x0000000414147c24 */ /* 0x010fe4000f8e02ff */
[----:B-----5:R-:W-:-:S05]  /*10ce0*/  IMAD R27, R27, UR4, RZ ;  /* 0x000000041b1b7c24 */ /* 0x020fca000f8e02ff */
[----:B------:R0:W-:Y:S04]  /*10cf0*/  STL [R1+0x1694], R27 ;  /* 0x0016941b01007387 */ /* 0x0001e80000100800 */
[----:B------:R-:W-:Y:S04]  /*10d00*/  STL [R1+0x169c], R16 ;  /* 0x00169c1001007387 */ /* 0x000fe80000100800 */
[----:B------:R1:W-:Y:S01]  /*10d10*/  STL [R1+0x1698], R17 ;  /* 0x0016981101007387 */ /* 0x0003e20000100800 */
[----:B0-----:R-:W-:Y:S02]  /*10d20*/  IMAD.MOV.U32 R27, RZ, RZ, R18 ;  /* 0x000000ffff1b7224 */ /* 0x001fe400078e0012 */
[----:B------:R-:W-:-:S02]  /*10d30*/  IMAD.WIDE R18, R20, 0x2, R16 ;  /* 0x0000000214127825 */ /* 0x000fc400078e0210 */
[----:B-1----:R-:W4:Y:S02]  /*10d40*/  LDL.LU R17, [R1+0x78] ;  /* 0x0000780001117983 */ /* 0x002f240000300800 */
[----:B------:R-:W-:Y:S02]  /*10d50*/  IMAD.MOV.U32 R21, RZ, RZ, R6 ;  /* 0x000000ffff157224 */ /* 0x000fe400078e0006 */
[----:B------:R-:W0:Y:S01]  /*10d60*/  S2R R6, SR_TID.X ;  /* 0x0000000000067919 */ /* 0x000e220000002100 */
[----:B------:R-:W-:Y:S01]  /*10d70*/  LEA R9, P2, R22, UR8, 0x1 ;  /* 0x0000000816097c11 */ /* 0x000fe2000f8408ff */
[----:B------:R-:W-:Y:S01]  /*10d80*/  IMAD.MOV.U32 R13, RZ, RZ, R2 ;  /* 0x000000ffff0d7224 */ /* 0x000fe200078e0002 */
[----:B------:R-:W-:Y:S02]  /*10d90*/  LEA.HI R29, R8, 0x38, RZ, 0x1c ;  /* 0x00000038081d7811 */ /* 0x000fe400078fe0ff */
[----:B------:R-:W-:-:S04]  /*10da0*/  SHF.R.U32.HI R8, RZ, 0x4, R8 ;  /* 0x00000004ff087819 */ /* 0x000fc80000011608 */
[----:B------:R-:W-:Y:S02]  /*10db0*/  SGXT.U32 R8, R8, 0x3 ;  /* 0x000000030808781a */ /* 0x000fe40000000000 */
[C---:B0-----:R-:W-:Y:S02]  /*10dc0*/  LEA.HI R4, R6.reuse, 0xf8, RZ, 0x1c ;  /* 0x000000f806047811 */ /* 0x041fe400078fe0ff */
[----:B------:R-:W-:-:S03]  /*10dd0*/  LEA.HI R5, R6, 0xb8, RZ, 0x1c ;  /* 0x000000b806057811 */ /* 0x000fc600078fe0ff */
[----:B------:R-:W-:Y:S01]  /*10de0*/  IMAD R4, R4, UR6, RZ ;  /* 0x0000000604047c24 */ /* 0x000fe2000f8e02ff */
[----:B------:R-:W-:Y:S01]  /*10df0*/  LEA.HI R6, R6, 0x78, RZ, 0x1c ;  /* 0x0000007806067811 */ /* 0x000fe200078fe0ff */
[----:B------:R-:W-:-:S03]  /*10e00*/  IMAD R5, R5, UR6, RZ ;  /* 0x0000000605057c24 */ /* 0x000fc6000f8e02ff */
[----:B------:R-:W-:Y:S01]  /*10e10*/  LEA R2, P4, R4, R9, 0x1 ;  /* 0x0000000904027211 */ /* 0x000fe200078808ff */
[----:B------:R-:W-:-:S04]  /*10e20*/  IMAD R6, R6, UR6, RZ ;  /* 0x0000000606067c24 */ /* 0x000fc8000f8e02ff */
[----:B------:R0:W-:Y:S01]  /*10e30*/  STL [R1+0x1668], R2 ;  /* 0x0016680201007387 */ /* 0x0001e20000100800 */
[----:B------:R-:W-:Y:S01]  /*10e40*/  IMAD R29, R29, UR6, RZ ;  /* 0x000000061d1d7c24 */ /* 0x000fe2000f8e02ff */
[----:B------:R-:W-:Y:S02]  /*10e50*/  LOP3.LUT R8, R8, 0xf0, RZ, 0xfc, !PT ;  /* 0x000000f008087812 */ /* 0x000fe400078efcff */
[----:B------:R-:W-:Y:S01]  /*10e60*/  LEA.HI.X.SX32 R15, R15, UR5, 0x1, P0 ;  /* 0x000000050f0f7c11 */ /* 0x000fe200080f0eff */
[----:B------:R-:W-:Y:S01]  /*10e70*/  IMAD.MOV.U32 R16, RZ, RZ, R21 ;  /* 0x000000ffff107224 */ /* 0x000fe200078e0015 */
[----:B------:R-:W-:Y:S02]  /*10e80*/  LEA.HI.X.SX32 R22, R22, UR9, 0x1, P2 ;  /* 0x0000000916167c11 */ /* 0x000fe400090f0eff */
[-C--:B0-----:R-:W-:Y:S01]  /*10e90*/  LEA R2, P5, R5, R9.reuse, 0x1 ;  /* 0x0000000905027211 */ /* 0x081fe200078a08ff */
[----:B------:R-:W-:Y:S01]  /*10ea0*/  IMAD R8, R8, UR7, RZ ;  /* 0x0000000708087c24 */ /* 0x000fe2000f8e02ff */
[----:B------:R-:W-:Y:S01]  /*10eb0*/  ULDC UR6, c[0x0][0x238] ;  /* 0x00008e0000067ab9 */ /* 0x000fe20000000800 */
[----:B------:R-:W-:Y:S01]  /*10ec0*/  ULDC UR5, c[0x0][0x238] ;  /* 0x00008e0000057ab9 */ /* 0x000fe20000000800 */
[----:B------:R-:W-:Y:S01]  /*10ed0*/  IMAD.WIDE R20, R20, 0x2, R14 ;  /* 0x0000000214147825 */ /* 0x000fe200078e020e */
[----:B------:R0:W-:Y:S01]  /*10ee0*/  STL [R1+0x1678], R2 ;  /* 0x0016780201007387 */ /* 0x0001e20000100800 */
[----:B------:R-:W-:Y:S01]  /*10ef0*/  ULDC UR9, c[0x0][0x230] ;  /* 0x00008c0000097ab9 */ /* 0x000fe20000000800 */
[----:B0-----:R-:W-:-:S05]  /*10f00*/  LEA R2, P6, R6, R9, 0x1 ;  /* 0x0000000906027211 */ /* 0x001fca00078c08ff */
[----:B------:R0:W-:Y:S02]  /*10f10*/  STL [R1+0x167c], R2 ;  /* 0x00167c0201007387 */ /* 0x0001e40000100800 */
[----:B0-----:R-:W-:-:S05]  /*10f20*/  LEA R2, P0, R29, R9, 0x1 ;  /* 0x000000091d027211 */ /* 0x001fca00078008ff */
[----:B------:R0:W-:Y:S02]  /*10f30*/  STL [R1+0x1680], R2 ;  /* 0x0016800201007387 */ /* 0x0001e40000100800 */
[----:B0-----:R-:W-:-:S05]  /*10f40*/  LEA R2, P1, R8, R9, 0x1 ;  /* 0x0000000908027211 */ /* 0x001fca00078208ff */
[----:B------:R0:W-:Y:S01]  /*10f50*/  STL [R1+0x166c], R2 ;  /* 0x00166c0201007387 */ /* 0x0001e20000100800 */
[----:B------:R-:W-:Y:S01]  /*10f60*/  LEA.HI.X.SX32 R4, R4, R22, 0x1, P4 ;  /* 0x0000001604047211 */ /* 0x000fe200020f0eff */
[----:B0-----:R-:W-:Y:S01]  /*10f70*/  IMAD.MOV.U32 R2, RZ, RZ, R7 ;  /* 0x000000ffff027224 */ /* 0x001fe200078e0007 */
[----:B---3--:R-:W-:-:S05]  /*10f80*/  LEA R7, P2, R10, R9, 0x1 ;  /* 0x000000090a077211 */ /* 0x008fca00078408ff */
[----:B------:R4:W-:Y:S02]  /*10f90*/  STL [R1+0x1670], R7 ;  /* 0x0016700701007387 */ /* 0x0009e40000100800 */
[----:B----4-:R-:W-:-:S05]  /*10fa0*/  LEA R7, P3, R17, R9, 0x1 ;  /* 0x0000000911077211 */ /* 0x010fca00078608ff */
[----:B------:R0:W-:Y:S04]  /*10fb0*/  STL [R1+0x1674], R7 ;  /* 0x0016740701007387 */ /* 0x0001e80000100800 */
[----:B0-----:R-:W3:Y:S04]  /*10fc0*/  LDL.LU R7, [R1+0x16d8] ;  /* 0x0016d80001077983 */ /* 0x001ee80000300800 */
[----:B------:R2:W-:Y:S02]  /*10fd0*/  STL [R1+0x1660], R4 ;  /* 0x0016600401007387 */ /* 0x0005e40000100800 */
[----:B--2---:R-:W-:-:S05]  /*10fe0*/  LEA R4, P4, R12, R9, 0x1 ;  /* 0x000000090c047211 */ /* 0x004fca00078808ff */
[----:B------:R0:W-:Y:S04]  /*10ff0*/  STL [R1+0x1664], R4 ;  /* 0x0016640401007387 */ /* 0x0001e80000100800 */
[----:B0-----:R-:W2:Y:S01]  /*11000*/  LDL.LU R4, [R1+0x16d4] ;  /* 0x0016d40001047983 */ /* 0x001ea20000300800 */
[----:B------:R-:W-:-:S05]  /*11010*/  LEA.HI.X.SX32 R5, R5, R22, 0x1, P5 ;  /* 0x0000001605057211 */ /* 0x000fca00028f0eff */
        /* <DEDUP_REMOVED lines=11> */
[----:B---3--:R-:W-:Y:S01]  /*110d0*/  IMAD.MOV.U32 R29, RZ, RZ, R7 ;  /* 0x000000ffff1d7224 */ /* 0x008fe200078e0007 */
        /* <DEDUP_REMOVED lines=15> */
[----:B0-----:R-:W-:Y:S01]  /*111d0*/  IMAD.MOV.U32 R17, RZ, RZ, R11 ;  /* 0x000000ffff117224 */ /* 0x001fe200078e000b */
        /* <DEDUP_REMOVED lines=22> */
[----:B0-----:R-:W-:Y:S02]  /*11340*/  IMAD.MOV.U32 R6, RZ, RZ, R16 ;  /* 0x000000ffff067224 */ /* 0x001fe400078e0010 */
[----:B------:R-:W-:Y:S02]  /*11350*/  IMAD.MOV.U32 R16, RZ, RZ, R27 ;  /* 0x000000ffff107224 */ /* 0x000fe400078e001b */
[----:B------:R-:W-:Y:S01]  /*11360*/  IMAD.MOV.U32 R27, RZ, RZ, R0 ;  /* 0x000000ffff1b7224 */ /* 0x000fe200078e0000 */
        /* <DEDUP_REMOVED lines=22> */
[----:B------:R2:W-:Y:S01]  /*114d0*/  STL [R1+0x15f0], R11 ;  /* 0x0015f00b01007387 */ /* 0x0005e20000100800 */
[-C--:B------:R-:W-:Y:S02]  /*114e0*/  LEA.HI.X.SX32 R2, R2, R22.reuse, 0x1, P0 ;  /* 0x0000001602027211 */ /* 0x080fe400000f0eff */
[-C--:B------:R-:W-:Y:S02]  /*114f0*/  LEA.HI.X.SX32 R13, R13, R22.reuse, 0x1, P2 ;  /* 0x000000160d0d7211 */ /* 0x080fe400010f0eff */
[----:B------:R-:W-:Y:S02]  /*11500*/  LEA.HI.X.SX32 R23, R23, R22, 0x1, P3 ;  /* 0x0000001617177211 */ /* 0x000fe400018f0eff */
[----:B--2---:R-:W-:-:S05]  /*11510*/  LEA R11, P4, R24, R9, 0x1 ;  /* 0x00000009180b7211 */ /* 0x004fca00078808ff */
[----:B------:R0:W-:Y:S02]  /*11520*/  STL [R1+0x15f4], R11 ;  /* 0x0015f40b01007387 */ /* 0x0001e40000100800 */
[----:B0-----:R-:W-:-:S05]  /*11530*/  LEA.HI.X.SX32 R11, R12, R22, 0x1, P5 ;  /* 0x000000160c0b7211 */ /* 0x001fca00028f0eff */
[----:B------:R0:W-:Y:S02]  /*11540*/  STL [R1+0x15e8], R11 ;  /* 0x0015e80b01007387 */ /* 0x0001e40000100800 */
[----:B0-----:R-:W-:Y:S01]  /*11550*/  IMAD.MOV.U32 R11, RZ, RZ, R4 ;  /* 0x000000ffff0b7224 */ /* 0x001fe200078e0004 */
[----:B------:R-:W-:-:S05]  /*11560*/  LEA R4, P5, R25, R9, 0x1 ;  /* 0x0000000919047211 */ /* 0x000fca00078a08ff */
[----:B------:R0:W-:Y:S02]  /*11570*/  STL [R1+0x15ec], R4 ;  /* 0x0015ec0401007387 */ /* 0x0001e40000100800 */
[----:B0-----:R-:W-:Y:S01]  /*11580*/  IMAD.MOV.U32 R4, RZ, RZ, R17 ;  /* 0x000000ffff047224 */ /* 0x001fe200078e0011 */
[----:B------:R-:W-:-:S05]  /*11590*/  LEA.HI.X.SX32 R17, R3, R22, 0x1, P6 ;  /* 0x0000001603117211 */ /* 0x000fca00030f0eff */
[----:B------:R0:W-:Y:S02]  /*115a0*/  STL [R1+0x15e0], R17 ;  /* 0x0015e01101007387 */ /* 0x0001e40000100800 */
[----:B0-----:R-:W0:Y:S01]  /*115b0*/  S2R R17, SR_TID.X ;  /* 0x0000000000117919 */ /* 0x001e220000002100 */
[----:B------:R-:W-:-:S05]  /*115c0*/  LEA R3, P6, R26, R9, 0x1 ;  /* 0x000000091a037211 */ /* 0x000fca00078c08ff */
[----:B------:R-:W-:Y:S04]  /*115d0*/  STL [R1+0x15e4], R3 ;  /* 0x0015e40301007387 */ /* 0x000fe80000100800 */
[----:B------:R1:W-:Y:S02]  /*115e0*/  STL [R1+0x15d8], R2 ;  /* 0x0015d80201007387 */ /* 0x0003e40000100800 */
[----:B-1----:R-:W-:Y:S02]  /*115f0*/  IMAD.MOV.U32 R2, RZ, RZ, R7 ;  /* 0x000000ffff027224 */ /* 0x002fe400078e0007 */
[----:B------:R-:W-:Y:S01]  /*11600*/  IMAD.MOV.U32 R7, RZ, RZ, R5 ;  /* 0x000000ffff077224 */ /* 0x000fe200078e0005 */
[----:B------:R-:W-:Y:S02]  /*11610*/  LEA R5, P0, R28, R9, 0x1 ;  /* 0x000000091c057211 */ /* 0x000fe400078008ff */
[----:B0-----:R-:W-:-:S04]  /*11620*/  SHF.R.U32.HI R17, RZ, 0x4, R17 ;  /* 0x00000004ff117819 */ /* 0x001fc80000011611 */
[----:B------:R-:W-:Y:S01]  /*11630*/  SGXT.U32 R17, R17, 0x3 ;  /* 0x000000031111781a */ /* 0x000fe20000000000 */
[----:B------:R0:W-:Y:S04]  /*11640*/  STL [R1+0x15dc], R5 ;  /* 0x0015dc0501007387 */ /* 0x0001e80000100800 */
[----:B------:R-:W-:Y:S01]  /*11650*/  IMAD R17, R17, UR6, RZ ;  /* 0x0000000611117c24 */ /* 0x000fe2000f8e02ff */
[----:B0-----:R-:W-:Y:S01]  /*11660*/  LEA.HI.X.SX32 R5, R0, R22, 0x1, P1 ;  /* 0x0000001600057211 */ /* 0x001fe200008f0eff */
[----:B------:R-:W-:-:S03]  /*11670*/  IMAD.MOV.U32 R0, RZ, RZ, R16 ;  /* 0x000000ffff007224 */ /* 0x000fc600078e0010 */
[----:B------:R-:W-:Y:S01]  /*11680*/  LEA R16, P1, R17, R9, 0x1 ;  /* 0x0000000911107211 */ /* 0x000fe200078208ff */
[----:B------:R-:W-:Y:S01]  /*11690*/  IMAD.MOV.U32 R12, RZ, RZ, R6 ;  /* 0x000000ffff0c7224 */ /* 0x000fe200078e0006 */
[-C--:B------:R-:W-:Y:S01]  /*116a0*/  LEA.HI.X.SX32 R24, R24, R22.reuse, 0x1, P4 ;  /* 0x0000001618187211 */ /* 0x080fe200020f0eff */
[----:B------:R-:W-:Y:S01]  /*116b0*/  STL [R1+0x15d0], R5 ;  /* 0x0015d00501007387 */ /* 0x000fe20000100800 */
[----:B------:R-:W-:Y:S01]  /*116c0*/  IMAD R6, RZ, RZ, -UR5 ;  /* 0x80000005ff067e24 */ /* 0x000fe2000f8e02ff */
[-C--:B------:R-:W-:Y:S02]  /*116d0*/  LEA.HI.X.SX32 R25, R25, R22.reuse, 0x1, P5 ;  /* 0x0000001619197211 */ /* 0x080fe400028f0eff */
[----:B------:R0:W-:Y:S01]  /*116e0*/  STL [R1+0x15d4], R16 ;  /* 0x0015d41001007387 */ /* 0x0001e20000100800 */
[----:B------:R-:W-:Y:S01]  /*116f0*/  IMAD R3, R6, 0x10, R28 ;  /* 0x0000001006037824 */ /* 0x000fe200078e021c */
[-C--:B------:R-:W-:Y:S02]  /*11700*/  LEA.HI.X.SX32 R26, R26, R22.reuse, 0x1, P6 ;  /* 0x000000161a1a7211 */ /* 0x080fe400030f0eff */
[----:B------:R-:W-:Y:S01]  /*11710*/  LEA.HI.X.SX32 R28, R28, R22, 0x1, P0 ;  /* 0x000000161c1c7211 */ /* 0x000fe200000f0eff */
[----:B0-----:R-:W2:Y:S04]  /*11720*/  LDL.LU R16, [R1+0x169c] ;  /* 0x00169c0001107983 */ /* 0x001ea80000300800 */
[----:B------:R0:W-:Y:S04]  /*11730*/  STL [R1+0x15cc], R13 ;  /* 0x0015cc0d01007387 */ /* 0x0001e80000100800 */
[----:B0-----:R-:W3:Y:S04]  /*11740*/  LDL.LU R13, [R1+0x410] ;  /* 0x00041000010d7983 */ /* 0x001ee80000300800 */
[----:B------:R-:W-:Y:S04]  /*11750*/  STL [R1+0x15c8], R23 ;  /* 0x0015c81701007387 */ /* 0x000fe80000100800 */
[----:B------:R0:W-:Y:S01]  /*11760*/  STL [R1+0x15c4], R24 ;  /* 0x0015c41801007387 */ /* 0x0001e20000100800 */
[----:B------:R-:W-:-:S03]  /*11770*/  IMAD R5, R6, 0x8, R3 ;  /* 0x0000000806057824 */ /* 0x000fc600078e0203 */
[----:B0-----:R-:W4:Y:S04]  /*11780*/  LDL.LU R24, [R1+0x408] ;  /* 0x0004080001187983 */ /* 0x001f280000300800 */
[----:B------:R0:W-:Y:S04]  /*11790*/  STL [R1+0x15c0], R25 ;  /* 0x0015c01901007387 */ /* 0x0001e80000100800 */
[----:B0-----:R-:W5:Y:S04]  /*117a0*/  LDL.LU R25, [R1+0x404] ;  /* 0x0004040001197983 */ /* 0x001f680000300800 */
[----:B------:R-:W-:Y:S04]  /*117b0*/  STL [R1+0x15bc], R26 ;  /* 0x0015bc1a01007387 */ /* 0x000fe80000100800 */
[----:B------:R0:W-:Y:S01]  /*117c0*/  STL [R1+0x15a4], R28 ;  /* 0x0015a41c01007387 */ /* 0x0001e20000100800 */
[----:B------:R-:W-:Y:S01]  /*117d0*/  IMAD.MOV.U32 R23, RZ, RZ, R0 ;  /* 0x000000ffff177224 */ /* 0x000fe200078e0000 */
[----:B------:R-:W-:Y:S01]  /*117e0*/  LEA.HI.X.SX32 R17, R17, R22, 0x1, P1 ;  /* 0x0000001611117211 */ /* 0x000fe200008f0eff */
[----:B0-----:R-:W-:Y:S01]  /*117f0*/  IMAD.MOV.U32 R28, RZ, RZ, R4 ;  /* 0x000000ffff1c7224 */ /* 0x001fe200078e0004 */
[----:B------:R-:W-:Y:S01]  /*11800*/  LEA R4, P0, R3, R9, 0x1 ;  /* 0x0000000903047211 */ /* 0x000fe200078008ff */
[----:B------:R-:W-:-:S04]  /*11810*/  IMAD R0, R6, 0x8, R5 ;  /* 0x0000000806007824 */ /* 0x000fc800078e0205 */
[----:B------:R0:W-:Y:S01]  /*11820*/  STL [R1+0x15ac], R4 ;  /* 0x0015ac0401007387 */ /* 0x0001e20000100800 */
[----:B------:R-:W-:Y:S01]  /*11830*/  LEA.HI.X.SX32 R3, R3, R22, 0x1, P0 ;  /* 0x0000001603037211 */ /* 0x000fe200000f0eff */
[----:B------:R-:W-:Y:S02]  /*11840*/  IMAD.MOV.U32 R26, RZ, RZ, R23 ;  /* 0x000000ffff1a7224 */ /* 0x000fe400078e0017 */
[----:B------:R-:W-:Y:S01]  /*11850*/  IMAD.MOV.U32 R23, RZ, RZ, R2 ;  /* 0x000000ffff177224 */ /* 0x000fe200078e0002 */
[----:B0-----:R-:W-:Y:S01]  /*11860*/  LEA R4, P2, R5, R9, 0x1 ;  /* 0x0000000905047211 */ /* 0x001fe200078408ff */
[----:B------:R-:W-:-:S04]  /*11870*/  IMAD R2, R6, 0x8, R0 ;  /* 0x0000000806027824 */ /* 0x000fc800078e0200 */
[----:B------:R0:W-:Y:S04]  /*11880*/  STL [R1+0x15b4], R4 ;  /* 0x0015b40401007387 */ /* 0x0001e80000100800 */
[----:B------:R1:W-:Y:S01]  /*11890*/  STL [R1+0x15b8], R17 ;  /* 0x0015b81101007387 */ /* 0x0003e20000100800 */
[----:B0-----:R-:W-:-:S03]  /*118a0*/  IMAD R4, R6, 0x8, R2 ;  /* 0x0000000806047824 */ /* 0x001fc600078e0202 */
[----:B-1----:R-:W2:Y:S04]  /*118b0*/  LDL.LU R17, [R1+0x1698] ;  /* 0x0016980001117983 */ /* 0x002ea80000300800 */
[----:B------:R0:W-:Y:S02]  /*118c0*/  STL [R1+0x15a8], R3 ;  /* 0x0015a80301007387 */ /* 0x0001e40000100800 */
[----:B0-----:R-:W-:Y:S01]  /*118d0*/  LEA.HI.X.SX32 R3, R5, R22, 0x1, P2 ;  /* 0x0000001605037211 */ /* 0x001fe200010f0eff */
[----:B------:R-:W-:Y:S01]  /*118e0*/  IMAD.MOV.U32 R5, RZ, RZ, R7 ;  /* 0x000000ffff057224 */ /* 0x000fe200078e0007 */
[----:B------:R-:W-:-:S03]  /*118f0*/  LEA R7, P0, R0, R9, 0x1 ;  /* 0x0000000900077211 */ /* 0x000fc600078008ff */
[----:B------:R0:W-:Y:S04]  /*11900*/  STL [R1+0x15b0], R3 ;  /* 0x0015b00301007387 */ /* 0x0001e80000100800 */
[----:B------:R1:W-:Y:S01]  /*11910*/  STL [R1+0x1598], R7 ;  /* 0x0015980701007387 */ /* 0x0003e20000100800 */
[----:B0-----:R-:W-:Y:S01]  /*11920*/  IMAD R3, R6, 0x8, R4 ;  /* 0x0000000806037824 */ /* 0x001fe200078e0204 */
[-C--:B------:R-:W-:Y:S01]  /*11930*/  LEA R6, P1, R2, R9.reuse, 0x1 ;  /* 0x0000000902067211 */ /* 0x080fe200078208ff */
[----:B-1----:R-:W-:Y:S01]  /*11940*/  IMAD.MOV.U32 R7, RZ, RZ, R27 ;  /* 0x000000ffff077224 */ /* 0x002fe200078e001b */
[----:B------:R-:W-:-:S03]  /*11950*/  LEA R27, P2, R4, R9, 0x1 ;  /* 0x00000009041b7211 */ /* 0x000fc600078408ff */
[----:B------:R0:W-:Y:S01]  /*11960*/  STL [R1+0x159c], R6 ;  /* 0x00159c0601007387 */ /* 0x0001e20000100800 */
[----:B------:R-:W-:Y:S02]  /*11970*/  LEA R9, P3, R3, R9, 0x1 ;  /* 0x0000000903097211 */ /* 0x000fe400078608ff */
[-C--:B------:R-:W-:Y:S01]  /*11980*/  LEA.HI.X.SX32 R0, R0, R22.reuse, 0x1, P0 ;  /* 0x0000001600007211 */ /* 0x080fe200000f0eff */
[----:B0-----:R-:W3:Y:S04]  /*11990*/  LDL.LU R6, [R1+0x44] ;  /* 0x0000440001067983 */ /* 0x001ee80000300800 */
[----:B------:R0:W-:Y:S04]  /*119a0*/  STL [R1+0x15a0], R27 ;  /* 0x0015a01b01007387 */ /* 0x0001e80000100800 */
[----:B0-----:R-:W2:Y:S04]  /*119b0*/  LDL.LU R27, [R1+0x1694] ;  /* 0x00169400011b7983 */ /* 0x001ea80000300800 */
[----:B------:R0:W-:Y:S04]  /*119c0*/  STL [R1+0x1594], R9 ;  /* 0x0015940901007387 */ /* 0x0001e80000100800 */
[----:B0-----:R-:W4:Y:S04]  /*119d0*/  LDL.LU R9, [R1+0x3e0] ;  /* 0x0003e00001097983 */ /* 0x001f280000300800 */
[----:B------:R0:W-:Y:S04]  /*119e0*/  STL [R1+0x1588], R0 ;  /* 0x0015880001007387 */ /* 0x0001e80000100800 */
[----:B0-----:R-:W5:Y:S01]  /*119f0*/  LDL.LU R0, [R1+0x3f0] ;  /* 0x0003f00001007983 */ /* 0x001f620000300800 */
[----:B------:R-:W-:-:S02]  /*11a00*/  LEA.HI.X.SX32 R2, R2, R22, 0x1, P1 ;  /* 0x0000001602027211 */ /* 0x000fc400008f0eff */
[----:B------:R-:W-:-:S03]  /*11a10*/  LEA.HI.X.SX32 R4, R4, R22, 0x1, P2 ;  /* 0x0000001604047211 */ /* 0x000fc600010f0eff */
[----:B------:R5:W-:Y:S01]  /*11a20*/  STL [R1+0x158c], R2 ;  /* 0x00158c0201007387 */ /* 0x000be20000100800 */
[----:B------:R-:W-:Y:S01]  /*11a30*/  LEA.HI.X.SX32 R3, R3, R22, 0x1, P3 ;  /* 0x0000001603037211 */ /* 0x000fe200018f0eff */
[----:B-----5:R-:W-:Y:S02]  /*11a40*/  IMAD.MOV.U32 R2, RZ, RZ, R0 ;  /* 0x000000ffff027224 */ /* 0x020fe400078e0000 */
[----:B------:R-:W5:Y:S04]  /*11a50*/  LDL.LU R0, [R1+0xd4] ;  /* 0x0000d40001007983 */ /* 0x000f680000300800 */
[----:B------:R0:W-:Y:S04]  /*11a60*/  STL [R1+0x1590], R4 ;  /* 0x0015900401007387 */ /* 0x0001e80000100800 */
[----:B0-----:R-:W3:Y:S04]  /*11a70*/  LDL.LU R4, [R1+0x3e4] ;  /* 0x0003e40001047983 */ /* 0x001ee80000300800 */
[----:B------:R-:W5:Y:S04]  /*11a80*/  LDL.LU R22, [R1+0x3f4] ;  /* 0x0003f40001167983 */ /* 0x000f680000300800 */
[----:B------:R-:W-:Y:S04]  /*11a90*/  STL [R1+0x1584], R3 ;  /* 0x0015840301007387 */ /* 0x000fe80000100800 */
[----:B------:R0:W-:Y:S04]  /*11aa0*/  STL [R1+0x1580], R18 ;  /* 0x0015801201007387 */ /* 0x0001e80000100800 */
[----:B------:R1:W-:Y:S04]  /*11ab0*/  STL [R1+0x1578], R19 ;  /* 0x0015781301007387 */ /* 0x0003e80000100800 */
[----:B0-----:R-:W5:Y:S01]  /*11ac0*/  LDL.LU R18, [R1+0x3ec] ;  /* 0x0003ec0001127983 */ /* 0x001f620000300800 */
[----:B-1----:R-:W-:-:S02]  /*11ad0*/  IMAD.MOV.U32 R19, RZ, RZ, R2 ;  /* 0x000000ffff137224 */ /* 0x002fc400078e0002 */
[----:B--2---:R-:W-:Y:S01]  /*11ae0*/  IMAD.WIDE R2, R27, 0x2, R16 ;  /* 0x000000021b027825 */ /* 0x004fe200078e0210 */
[----:B------:R-:W-:Y:S04]  /*11af0*/  STL [R1+0x157c], R20 ;  /* 0x00157c1401007387 */ /* 0x000fe80000100800 */
[----:B------:R0:W-:Y:S04]  /*11b00*/  STL [R1+0x1574], R21 ;  /* 0x0015741501007387 */ /* 0x0001e80000100800 */
[----:B------:R-:W-:Y:S01]  /*11b10*/  STL [R1+0x5a0], R2 ;  /* 0x0005a00201007387 */ /* 0x000fe20000100800 */
[----:B0-----:R-:W-:-:S03]  /*11b20*/  IMAD.MOV.U32 R21, RZ, RZ, R7 ;  /* 0x000000ffff157224 */ /* 0x001fc600078e0007 */
[----:B------:R0:W-:Y:S01]  /*11b30*/  STL [R1+0x59c], R3 ;  /* 0x00059c0301007387 */ /* 0x0001e20000100800 */
[----:B---3--:R-:W-:Y:S02]  /*11b40*/  IMAD.MOV.U32 R20, RZ, RZ, R4 ;  /* 0x000000ffff147224 */ /* 0x008fe400078e0004 */
[----:B------:R-:W-:Y:S02]  /*11b50*/  IMAD R4, R6, UR4, RZ ;  /* 0x0000000406047c24 */ /* 0x000fe4000f8e02ff */
[----:B------:R-:W-:-:S04]  /*11b60*/  IMAD.WIDE R6, R27, 0x2, R14 ;  /* 0x000000021b067825 */ /* 0x000fc800078e020e */
[C---:B0-----:R-:W-:Y:S01]  /*11b70*/  IMAD.WIDE R2, R4.reuse, 0x2, R16 ;  /* 0x0000000204027825 */ /* 0x041fe200078e0210 */
[----:B------:R-:W-:Y:S03]  /*11b80*/  STL [R1+0x5a8], R6 ;  /* 0x0005a80601007387 */ /* 0x000fe60000100800 */
[----:B----4-:R-:W-:Y:S01]  /*11b90*/  IMAD.MOV.U32 R27, RZ, RZ, R9 ;  /* 0x000000ffff1b7224 */ /* 0x010fe200078e0009 */
[----:B------:R0:W-:Y:S01]  /*11ba0*/  STL [R1+0x5a4], R7 ;  /* 0x0005a40701007387 */ /* 0x0001e20000100800 */
[----:B------:R-:W-:Y:S02]  /*11bb0*/  IMAD.MOV.U32 R9, RZ, RZ, R5 ;  /* 0x000000ffff097224 */ /* 0x000fe400078e0005 */
[----:B------:R-:W-:Y:S01]  /*11bc0*/  IMAD.WIDE R4, R4, 0x2, R14 ;  /* 0x0000000204047825 */ /* 0x000fe200078e020e */
[----:B0-----:R-:W2:Y:S04]  /*11bd0*/  LDL.LU R7, [R1+0xf4] ;  /* 0x0000f40001077983 */ /* 0x001ea80000300800 */
[----:B------:R-:W-:Y:S04]  /*11be0*/  STL [R1+0x5b0], R2 ;  /* 0x0005b00201007387 */ /* 0x000fe80000100800 */
[----:B------:R-:W-:Y:S04]  /*11bf0*/  STL [R1+0x5ac], R3 ;  /* 0x0005ac0301007387 */ /* 0x000fe80000100800 */
[----:B------:R-:W-:Y:S04]  /*11c00*/  STL [R1+0x5b8], R4 ;  /* 0x0005b80401007387 */ /* 0x000fe80000100800 */
[----:B------:R0:W-:Y:S04]  /*11c10*/  STL [R1+0x5b4], R5 ;  /* 0x0005b40501007387 */ /* 0x0001e80000100800 */
[----:B0-----:R-:W3:Y:S01]  /*11c20*/  LDL.LU R5, [R1+0x100] ;  /* 0x0001000001057983 */ /* 0x001ee20000300800 */
[----:B-----5:R-:W-:-:S04]  /*11c30*/  IMAD R0, R0, UR4, RZ ;  /* 0x0000000400007c24 */ /* 0x020fc8000f8e02ff */
[----:B------:R-:W-:-:S05]  /*11c40*/  IMAD.WIDE R2, R0, 0x2, R16 ;  /* 0x0000000200027825 */ /* 0x000fca00078e0210 */
[----:B------:R-:W-:Y:S04]  /*11c50*/  STL [R1+0x156c], R2 ;  /* 0x00156c0201007387 */ /* 0x000fe80000100800 */
[----:B------:R0:W-:Y:S01]  /*11c60*/  STL [R1+0x1568], R3 ;  /* 0x0015680301007387 */ /* 0x0001e20000100800 */
[----:B--2---:R-:W-:Y:S02]  /*11c70*/  IMAD R4, R7, UR4, RZ ;  /* 0x0000000407047c24 */ /* 0x004fe4000f8e02ff */
[----:B------:R-:W-:-:S04]  /*11c80*/  IMAD.WIDE R6, R0, 0x2, R14 ;  /* 0x0000000200067825 */ /* 0x000fc800078e020e */
[----:B0-----:R-:W-:Y:S01]  /*11c90*/  IMAD.WIDE R2, R4, 0x2, R16 ;  /* 0x0000000204027825 */ /* 0x001fe200078e0210 */
[----:B------:R-:W-:Y:S04]  /*11ca0*/  STL [R1+0x1570], R6 ;  /* 0x0015700601007387 */ /* 0x000fe80000100800 */
[----:B------:R0:W-:Y:S04]  /*11cb0*/  STL [R1+0x1548], R7 ;  /* 0x0015480701007387 */ /* 0x0001e80000100800 */
[----:B0-----:R-:W2:Y:S01]  /*11cc0*/  LDL.LU R7, [R1+0x10c] ;  /* 0x00010c0001077983 */ /* 0x001ea20000300800 */
[----:B---3--:R-:W-:-:S02]  /*11cd0*/  IMAD R0, R5, UR4, RZ ;  /* 0x0000000405007c24 */ /* 0x008fc4000f8e02ff */
[----:B------:R-:W-:Y:S01]  /*11ce0*/  IMAD.WIDE R4, R4, 0x2, R14 ;  /* 0x0000000204047825 */ /* 0x000fe200078e020e */
[----:B------:R-:W-:Y:S04]  /*11cf0*/  STL [R1+0x1564], R2 ;  /* 0x0015640201007387 */ /* 0x000fe80000100800 */
[----:B------:R-:W-:Y:S04]  /*11d00*/  STL [R1+0x155c], R3 ;  /* 0x00155c0301007387 */ /* 0x000fe80000100800 */
[----:B------:R-:W-:Y:S04]  /*11d10*/  STL [R1+0x1560], R4 ;  /* 0x0015600401007387 */ /* 0x000fe80000100800 */
[----:B------:R0:W-:Y:S04]  /*11d20*/  STL [R1+0x1554], R5 ;  /* 0x0015540501007387 */ /* 0x0001e80000100800 */
[----:B0-----:R-:W3:Y:S01]  /*11d30*/  LDL.LU R5, [R1+0x114] ;  /* 0x0001140001057983 */ /* 0x001ee20000300800 */
        /* <DEDUP_REMOVED lines=8> */
[----:B0-----:R-:W2:Y:S04]  /*11dc0*/  LDL.LU R7, [R1+0x11c] ;  /* 0x00011c0001077983 */ /* 0x001ea80000300800 */
[----:B------:R-:W-:Y:S01]  /*11dd0*/  STL [R1+0x1544], R2 ;  /* 0x0015440201007387 */ /* 0x000fe20000100800 */
[----:B---3--:R-:W-:-:S02]  /*11de0*/  IMAD R0, R5, UR4, RZ ;  /* 0x0000000405007c24 */ /* 0x008fc4000f8e02ff */
[----:B------:R-:W-:Y:S01]  /*11df0*/  IMAD.WIDE R4, R4, 0x2, R14 ;  /* 0x0000000204047825 */ /* 0x000fe200078e020e */
        /* <DEDUP_REMOVED lines=122> */
[----:B------:R0:W-:Y:S04]  /*125a0*/  STL [R1+0x1450], R6 ;  /* 0x0014500601007387 */ /* 0x0001e80000100800 */
[----:B------:R1:W-:Y:S04]  /*125b0*/  STL [R1+0x5bc], R7 ;  /* 0x0005bc0701007387 */ /* 0x0003e80000100800 */
[----:B0-----:R-:W2:Y:S04]  /*125c0*/  LDL.LU R6, [R1+0x258] ;  /* 0x0002580001067983 */ /* 0x001ea80000300800 */
[----:B-1----:R-:W4:Y:S01]  /*125d0*/  LDL.LU R7, [R1+0x25c] ;  /* 0x00025c0001077983 */ /* 0x002f220000300800 */
[----:B---3--:R-:W-:-:S02]  /*125e0*/  IMAD R0, R5, UR4, RZ ;  /* 0x0000000405007c24 */ /* 0x008fc4000f8e02ff */
[----:B------:R-:W-:Y:S01]  /*125f0*/  IMAD.WIDE R4, R4, 0x2, R14 ;  /* 0x0000000204047825 */ /* 0x000fe200078e020e */
[----:B------:R-:W-:Y:S04]  /*12600*/  STL [R1+0x1444], R2 ;  /* 0x0014440201007387 */ /* 0x000fe80000100800 */
[----:B------:R0:W-:Y:S04]  /*12610*/  STL [R1+0x143c], R3 ;  /* 0x00143c0301007387 */ /* 0x0001e80000100800 */
[----:B------:R-:W-:Y:S04]  /*12620*/  STL [R1+0x1440], R4 ;  /* 0x0014400401007387 */ /* 0x000fe80000100800 */
[----:B------:R1:W-:Y:S01]  /*12630*/  STL [R1+0x1434], R5 ;  /* 0x0014340501007387 */ /* 0x0003e20000100800 */
[----:B0-----:R-:W-:-:S05]  /*12640*/  IMAD.WIDE R2, R0, 0x2, R16 ;  /* 0x0000000200027825 */ /* 0x001fca00078e0210 */
[----:B------:R-:W-:Y:S01]  /*12650*/  STL [R1+0x1438], R2 ;  /* 0x0014380201007387 */ /* 0x000fe20000100800 */
[----:B-1----:R-:W-:-:S03]  /*12660*/  IMAD.WIDE R4, R0, 0x2, R14 ;  /* 0x0000000200047825 */ /* 0x002fc600078e020e */
[----:B------:R-:W-:Y:S04]  /*12670*/  STL [R1+0x142c], R3 ;  /* 0x00142c0301007387 */ /* 0x000fe80000100800 */
[----:B------:R-:W-:Y:S04]  /*12680*/  STL [R1+0x1430], R4 ;  /* 0x0014300401007387 */ /* 0x000fe80000100800 */
[----:B------:R0:W-:Y:S04]  /*12690*/  STL [R1+0x5c0], R5 ;  /* 0x0005c00501007387 */ /* 0x0001e80000100800 */
[----:B0-----:R-:W3:Y:S01]  /*126a0*/  LDL.LU R5, [R1+0x274] ;  /* 0x0002740001057983 */ /* 0x001ee20000300800 */
[----:B--2---:R-:W-:-:S04]  /*126b0*/  IMAD R6, R6, UR4, RZ ;  /* 0x0000000406067c24 */ /* 0x004fc8000f8e02ff */
[----:B------:R-:W-:-:S04]  /*126c0*/  IMAD.WIDE R2, R6, 0x2, R16 ;  /* 0x0000000206027825 */ /* 0x000fc800078e0210 */
[----:B----4-:R-:W-:Y:S02]  /*126d0*/  IMAD R0, R7, UR4, RZ ;  /* 0x0000000407007c24 */ /* 0x010fe4000f8e02ff */
[----:B------:R-:W-:Y:S01]  /*126e0*/  IMAD.WIDE R6, R6, 0x2, R14 ;  /* 0x0000000206067825 */ /* 0x000fe200078e020e */
[----:B------:R-:W-:Y:S04]  /*126f0*/  STL [R1+0x1428], R2 ;  /* 0x0014280201007387 */ /* 0x000fe80000100800 */
[----:B------:R0:W-:Y:S04]  /*12700*/  STL [R1+0x5c4], R3 ;  /* 0x0005c40301007387 */ /* 0x0001e80000100800 */
[----:B------:R-:W-:Y:S04]  /*12710*/  STL [R1+0x5cc], R6 ;  /* 0x0005cc0601007387 */ /* 0x000fe80000100800 */
[----:B------:R1:W-:Y:S01]  /*12720*/  STL [R1+0x5c8], R7 ;  /* 0x0005c80701007387 */ /* 0x0003e20000100800 */
[----:B0-----:R-:W-:-:S03]  /*12730*/  IMAD.WIDE R2, R0, 0x2, R16 ;  /* 0x0000000200027825 */ /* 0x001fc600078e0210 */
[----:B-1----:R-:W2:Y:S04]  /*12740*/  LDL.LU R7, [R1+0x290] ;  /* 0x0002900001077983 */ /* 0x002ea80000300800 */
[----:B------:R-:W-:Y:S04]  /*12750*/  STL [R1+0x5d4], R2 ;  /* 0x0005d40201007387 */ /* 0x000fe80000100800 */
[----:B------:R-:W-:Y:S01]  /*12760*/  STL [R1+0x5d0], R3 ;  /* 0x0005d00301007387 */ /* 0x000fe20000100800 */
[----:B---3--:R-:W-:Y:S02]  /*12770*/  IMAD R6, R5, UR4, RZ ;  /* 0x0000000405067c24 */ /* 0x008fe4000f8e02ff */
[----:B------:R-:W-:-:S05]  /*12780*/  IMAD.WIDE R4, R0, 0x2, R14 ;  /* 0x0000000200047825 */ /* 0x000fca00078e020e */
        /* <DEDUP_REMOVED lines=12> */
[----:B------:R-:W-:Y:S04]  /*12850*/  STL [R1+0x5f4], R2 ;  /* 0x0005f40201007387 */ /* 0x000fe80000100800 */
[----:B------:R-:W-:Y:S01]  /*12860*/  STL [R1+0x5f0], R3 ;  /* 0x0005f00301007387 */ /* 0x000fe20000100800 */
[----:B---3--:R-:W-:-:S02]  /*12870*/  IMAD R6, R5, UR4, RZ ;  /* 0x0000000405067c24 */ /* 0x008fc4000f8e02ff */
        /* <DEDUP_REMOVED lines=785> */
[----:B------:R0:W-:Y:S04]  /*15990*/  STL [R1+0xc1c], R4 ;  /* 0x000c1c0401007387 */ /* 0x0001e80000100800 */
[----:B------:R1:W-:Y:S04]  /*159a0*/  STL [R1+0xc18], R5 ;  /* 0x000c180501007387 */ /* 0x0003e80000100800 */
[----:B0-----:R-:W3:Y:S04]  /*159b0*/  LDL.LU R4, [R1+0x220] ;  /* 0x0002200001047983 */ /* 0x001ee80000300800 */
[----:B-1----:R-:W4:Y:S01]  /*159c0*/  LDL.LU R5, [R1+0x224] ;  /* 0x0002240001057983 */ /* 0x002f220000300800 */
        /* <DEDUP_REMOVED lines=8> */
[----:B------:R-:W-:Y:S04]  /*15a50*/  STL [R1+0xc34], R2 ;  /* 0x000c340201007387 */ /* 0x000fe80000100800 */
[----:B------:R-:W-:Y:S01]  /*15a60*/  STL [R1+0xc30], R3 ;  /* 0x000c300301007387 */ /* 0x000fe20000100800 */
[----:B---3--:R-:W-:-:S02]  /*15a70*/  IMAD.MOV.U32 R7, RZ, RZ, R4 ;  /* 0x000000ffff077224 */ /* 0x008fc400078e0004 */
[----:B----4-:R-:W-:Y:S02]  /*15a80*/  IMAD R6, R5, UR4, RZ ;  /* 0x0000000405067c24 */ /* 0x010fe4000f8e02ff */
[----:B------:R-:W-:-:S05]  /*15a90*/  IMAD.WIDE R4, R0, 0x2, R14 ;  /* 0x0000000200047825 */ /* 0x000fca00078e020e */
[----:B------:R0:W-:Y:S04]  /*15aa0*/  STL [R1+0xc3c], R4 ;  /* 0x000c3c0401007387 */ /* 0x0001e80000100800 */
[----:B------:R1:W-:Y:S04]  /*15ab0*/  STL [R1+0xc38], R5 ;  /* 0x000c380501007387 */ /* 0x0003e80000100800 */
[----:B0-----:R-:W2:Y:S04]  /*15ac0*/  LDL.LU R4, [R1+0x218] ;  /* 0x0002180001047983 */ /* 0x001ea80000300800 */
[----:B-1----:R-:W3:Y:S01]  /*15ad0*/  LDL.LU R5, [R1+0x21c] ;  /* 0x00021c0001057983 */ /* 0x002ee20000300800 */
[----:B------:R-:W-:-:S04]  /*15ae0*/  IMAD.WIDE R2, R6, 0x2, R16 ;  /* 0x0000000206027825 */ /* 0x000fc800078e0210 */
[----:B------:R-:W-:Y:S02]  /*15af0*/  IMAD R0, R7, UR4, RZ ;  /* 0x0000000407007c24 */ /* 0x000fe4000f8e02ff */
[----:B------:R-:W-:Y:S01]  /*15b00*/  IMAD.WIDE R6, R6, 0x2, R14 ;  /* 0x0000000206067825 */ /* 0x000fe200078e020e */
[----:B------:R-:W-:Y:S04]  /*15b10*/  STL [R1+0xc44], R2 ;  /* 0x000c440201007387 */ /* 0x000fe80000100800 */
[----:B------:R0:W-:Y:S04]  /*15b20*/  STL [R1+0xc40], R3 ;  /* 0x000c400301007387 */ /* 0x0001e80000100800 */
[----:B------:R-:W-:Y:S04]  /*15b30*/  STL [R1+0xc4c], R6 ;  /* 0x000c4c0601007387 */ /* 0x000fe80000100800 */
[----:B------:R2:W-:Y:S01]  /*15b40*/  STL [R1+0xc48], R7 ;  /* 0x000c480701007387 */ /* 0x0005e20000100800 */
[----:B0-----:R-:W-:-:S05]  /*15b50*/  IMAD.WIDE R2, R0, 0x2, R16 ;  /* 0x0000000200027825 */ /* 0x001fca00078e0210 */
[----:B------:R-:W-:Y:S04]  /*15b60*/  STL [R1+0xc54], R2 ;  /* 0x000c540201007387 */ /* 0x000fe80000100800 */
[----:B------:R-:W-:Y:S01]  /*15b70*/  STL [R1+0xc50], R3 ;  /* 0x000c500301007387 */ /* 0x000fe20000100800 */
[----:B--2---:R-:W-:Y:S02]  /*15b80*/  IMAD.MOV.U32 R7, RZ, RZ, R4 ;  /* 0x000000ffff077224 */ /* 0x004fe400078e0004 */
[----:B---3--:R-:W-:Y:S02]  /*15b90*/  IMAD R6, R5, UR4, RZ ;  /* 0x0000000405067c24 */ /* 0x008fe4000f8e02ff */
        /* <DEDUP_REMOVED lines=890> */
[----:B------:R-:W-:Y:S01]  /*19340*/  IMAD R0, R7, UR4, RZ ;  /* 0x0000000407007c24 */ /* 0x000fe2000f8e02ff */
[----:B------:R-:W-:Y:S01]  /*19350*/  STL [R1+0x12e4], R2 ;  /* 0x0012e40201007387 */ /* 0x000fe20000100800 */
[----:B------:R-:W-:-:S03]  /*19360*/  IMAD.WIDE R6, R6, 0x2, R14 ;  /* 0x0000000206067825 */ /* 0x000fc600078e020e */
[----:B------:R0:W-:Y:S04]  /*19370*/  STL [R1+0x12e0], R3 ;  /* 0x0012e00301007387 */ /* 0x0001e80000100800 */
[----:B------:R-:W-:Y:S01]  /*19380*/  STL [R1+0x12ec], R6 ;  /* 0x0012ec0601007387 */ /* 0x000fe20000100800 */
[----:B0-----:R-:W-:-:S03]  /*19390*/  IMAD.WIDE R2, R0, 0x2, R16 ;  /* 0x0000000200027825 */ /* 0x001fc600078e0210 */
[----:B------:R2:W-:Y:S04]  /*193a0*/  STL [R1+0x12e8], R7 ;  /* 0x0012e80701007387 */ /* 0x0005e80000100800 */
[----:B------:R-:W-:Y:S04]  /*193b0*/  STL [R1+0x12f4], R2 ;  /* 0x0012f40201007387 */ /* 0x000fe80000100800 */
[----:B------:R0:W-:Y:S01]  /*193c0*/  STL [R1+0x12f0], R3 ;  /* 0x0012f00301007387 */ /* 0x0001e20000100800 */
[----:B--2---:R-:W-:Y:S02]  /*193d0*/  IMAD.MOV.U32 R7, RZ, RZ, R4 ;  /* 0x000000ffff077224 */ /* 0x004fe400078e0004 */
[----:B---3--:R-:W-:-:S02]  /*193e0*/  IMAD R6, R5, UR4, RZ ;  /* 0x0000000405067c24 */ /* 0x008fc4000f8e02ff */
[----:B------:R-:W-:-:S04]  /*193f0*/  IMAD.WIDE R4, R0, 0x2, R14 ;  /* 0x0000000200047825 */ /* 0x000fc800078e020e */
[C---:B0-----:R-:W-:Y:S01]  /*19400*/  IMAD.WIDE R2, R6.reuse, 0x2, R16 ;  /* 0x0000000206027825 */ /* 0x041fe200078e0210 */
[----:B------:R-:W-:Y:S03]  /*19410*/  STL [R1+0x12fc], R4 ;  /* 0x0012fc0401007387 */ /* 0x000fe60000100800 */
[----:B------:R-:W-:Y:S01]  /*19420*/  IMAD R0, R7, UR4, RZ ;  /* 0x0000000407007c24 */ /* 0x000fe2000f8e02ff */
[----:B------:R0:W-:Y:S01]  /*19430*/  STL [R1+0x12f8], R5 ;  /* 0x0012f80501007387 */ /* 0x0001e20000100800 */
[----:B------:R-:W-:-:S03]  /*19440*/  IMAD.WIDE R6, R6, 0x2, R14 ;  /* 0x0000000206067825 */ /* 0x000fc600078e020e */
[----:B------:R-:W-:Y:S04]  /*19450*/  STL [R1+0x1304], R2 ;  /* 0x0013040201007387 */ /* 0x000fe80000100800 */
[----:B------:R1:W-:Y:S04]  /*19460*/  STL [R1+0x1300], R3 ;  /* 0x0013000301007387 */ /* 0x0003e80000100800 */
[----:B------:R2:W-:Y:S01]  /*19470*/  STL [R1+0x130c], R6 ;  /* 0x00130c0601007387 */ /* 0x0005e20000100800 */
[----:B0-----:R-:W-:-:S04]  /*19480*/  IMAD.WIDE R4, R0, 0x2, R14 ;  /* 0x0000000200047825 */ /* 0x001fc800078e020e */
[----:B-1----:R-:W-:Y:S01]  /*19490*/  IMAD.WIDE R2, R0, 0x2, R16 ;  /* 0x0000000200027825 */ /* 0x002fe200078e0210 */
[----:B------:R-:W-:Y:S03]  /*194a0*/  STL [R1+0x1308], R7 ;  /* 0x0013080701007387 */ /* 0x000fe60000100800 */
[----:B--2---:R-:W-:Y:S01]  /*194b0*/  IMAD R6, R27, UR4, RZ ;  /* 0x000000041b067c24 */ /* 0x004fe2000f8e02ff */
[----:B------:R-:W-:Y:S04]  /*194c0*/  STL [R1+0x1314], R2 ;  /* 0x0013140201007387 */ /* 0x000fe80000100800 */
[----:B------:R0:W-:Y:S01]  /*194d0*/  STL [R1+0x1310], R3 ;  /* 0x0013100301007387 */ /* 0x0001e20000100800 */
[----:B------:R-:W-:-:S03]  /*194e0*/  IMAD R0, R20, UR4, RZ ;  /* 0x0000000414007c24 */ /* 0x000fc6000f8e02ff */
[----:B------:R-:W-:Y:S01]  /*194f0*/  STL [R1+0x131c], R4 ;  /* 0x00131c0401007387 */ /* 0x000fe20000100800 */
[----:B0-----:R-:W-:-:S03]  /*19500*/  IMAD.WIDE R2, R6, 0x2, R16 ;  /* 0x0000000206027825 */ /* 0x001fc600078e0210 */
        /* <DEDUP_REMOVED lines=34> */
[--C-:B-1----:R-:W-:Y:S01]  /*19730*/  IMAD.WIDE R2, R0, 0x2, R16.reuse ;  /* 0x0000000200027825 */ /* 0x102fe200078e0210 */
[----:B------:R-:W-:Y:S03]  /*19740*/  STL [R1+0x1368], R7 ;  /* 0x0013680701007387 */ /* 0x000fe60000100800 */
[----:B--2---:R-:W-:Y:S01]  /*19750*/  IMAD R6, R9, UR4, RZ ;  /* 0x0000000409067c24 */ /* 0x004fe2000f8e02ff */
[----:B------:R-:W-:Y:S04]  /*19760*/  STL [R1+0x1374], R2 ;  /* 0x0013740201007387 */ /* 0x000fe80000100800 */
[----:B------:R0:W-:Y:S04]  /*19770*/  STL [R1+0x1370], R3 ;  /* 0x0013700301007387 */ /* 0x0001e80000100800 */
[----:B------:R-:W-:Y:S01]  /*19780*/  STL [R1+0x137c], R4 ;  /* 0x00137c0401007387 */ /* 0x000fe20000100800 */
[----:B0-----:R-:W-:-:S03]  /*19790*/  IMAD.WIDE R2, R6, 0x2, R16 ;  /* 0x0000000206027825 */ /* 0x001fc600078e0210 */
[----:B------:R-:W-:Y:S04]  /*197a0*/  STL [R1+0x1378], R5 ;  /* 0x0013780501007387 */ /* 0x000fe80000100800 */
[----:B------:R-:W-:Y:S04]  /*197b0*/  STL [R1+0x1384], R2 ;  /* 0x0013840201007387 */ /* 0x000fe80000100800 */
[----:B------:R0:W-:Y:S01]  /*197c0*/  STL [R1+0x1380], R3 ;  /* 0x0013800301007387 */ /* 0x0001e20000100800 */
[----:B------:R-:W-:Y:S02]  /*197d0*/  IMAD R0, R28, UR4, RZ ;  /* 0x000000041c007c24 */ /* 0x000fe4000f8e02ff */
[----:B0-----:R-:W-:-:S05]  /*197e0*/  IMAD.WIDE R2, R6, 0x2, R14 ;  /* 0x0000000206027825 */ /* 0x001fca00078e020e */
[----:B------:R-:W-:Y:S04]  /*197f0*/  STL [R1+0x138c], R2 ;  /* 0x00138c0201007387 */ /* 0x000fe80000100800 */
[----:B------:R0:W-:Y:S02]  /*19800*/  STL [R1+0x1388], R3 ;  /* 0x0013880301007387 */ /* 0x0001e40000100800 */
[----:B0-----:R-:W-:-:S05]  /*19810*/  IMAD.WIDE R2, R0, 0x2, R16 ;  /* 0x0000000200027825 */ /* 0x001fca00078e0210 */
[----:B------:R-:W-:Y:S04]  /*19820*/  STL [R1+0x1394], R2 ;  /* 0x0013940201007387 */ /* 0x000fe80000100800 */
[----:B------:R0:W-:Y:S02]  /*19830*/  STL [R1+0x1390], R3 ;  /* 0x0013900301007387 */ /* 0x0001e40000100800 */
[----:B0-----:R-:W-:-:S04]  /*19840*/  IMAD.WIDE R2, R0, 0x2, R14 ;  /* 0x0000000200027825 */ /* 0x001fc800078e020e */
[----:B------:R-:W-:Y:S01]  /*19850*/  IMAD R0, R26, UR4, RZ ;  /* 0x000000041a007c24 */ /* 0x000fe2000f8e02ff */
        /* <DEDUP_REMOVED lines=55> */
[----:B------:R-:W-:Y:S02]  /*19bd0*/  IMAD R0, R29, UR4, RZ ;  /* 0x000000041d007c24 */ /* 0x000fe4000f8e02ff */
[----:B------:R-:W0:Y:S01]  /*19be0*/  S2R R29, SR_TID.X ;  /* 0x00000000001d7919 */ /* 0x000e220000002100 */
[----:B------:R-:W-:Y:S01]  /*19bf0*/  IMAD R4, R8, UR4, RZ ;  /* 0x0000000408047c24 */ /* 0x000fe2000f8e02ff */
[----:B------:R-:W-:Y:S04]  /*19c00*/  STL [R1+0x141c], R2 ;  /* 0x00141c0201007387 */ /* 0x000fe80000100800 */
[----:B------:R1:W-:Y:S02]  /*19c10*/  STL [R1+0x1418], R3 ;  /* 0x0014180301007387 */ /* 0x0003e40000100800 */
[----:B-1----:R-:W-:-:S05]  /*19c20*/  IMAD.WIDE R2, R4, 0x2, R16 ;  /* 0x0000000204027825 */ /* 0x002fca00078e0210 */
[----:B------:R-:W-:Y:S01]  /*19c30*/  STL [R1+0x1424], R2 ;  /* 0x0014240201007387 */ /* 0x000fe20000100800 */
[----:B------:R-:W-:-:S03]  /*19c40*/  IMAD.WIDE R16, R0, 0x2, R16 ;  /* 0x0000000200107825 */ /* 0x000fc600078e0210 */
[----:B------:R1:W-:Y:S02]  /*19c50*/  STL [R1+0x1420], R3 ;  /* 0x0014200301007387 */ /* 0x0003e40000100800 */
[----:B-1----:R-:W-:-:S04]  /*19c60*/  IMAD.WIDE R2, R4, 0x2, R14 ;  /* 0x0000000204027825 */ /* 0x002fc800078e020e */
[----:B------:R-:W-:Y:S01]  /*19c70*/  IMAD.WIDE R14, R0, 0x2, R14 ;  /* 0x00000002000e7825 */ /* 0x000fe200078e020e */
[----:B------:R0:W-:Y:S04]  /*19c80*/  STL [R1+0x588], R2 ;  /* 0x0005880201007387 */ /* 0x0001e80000100800 */
[----:B------:R1:W-:Y:S04]  /*19c90*/  STL [R1+0x584], R3 ;  /* 0x0005840301007387 */ /* 0x0003e80000100800 */
[----:B------:R1:W-:Y:S01]  /*19ca0*/  STL [R1+0x590], R16 ;  /* 0x0005901001007387 */ /* 0x0003e20000100800 */
[----:B0-----:R-:W-:-:S03]  /*19cb0*/  IMAD.SHL.U32 R2, R29, 0x10, RZ ;  /* 0x000000101d027824 */ /* 0x001fc600078e00ff */
[----:B------:R1:W-:Y:S04]  /*19cc0*/  STL [R1+0x58c], R17 ;  /* 0x00058c1101007387 */ /* 0x0003e80000100800 */
[----:B------:R1:W-:Y:S04]  /*19cd0*/  STL [R1+0x598], R14 ;  /* 0x0005980e01007387 */ /* 0x0003e80000100800 */
[----:B------:R1:W-:Y:S04]  /*19ce0*/  STL [R1+0x594], R15 ;  /* 0x0005940f01007387 */ /* 0x0003e80000100800 */
[----:B------:R1:W-:Y:S01]  /*19cf0*/  STL [R1+0x1688], R2 ;  /* 0x0016880201007387 */ /* 0x0003e20000100800 */
[----:B------:R-:W-:Y:S01]  /*19d00*/  IMAD.SHL.U32 R0, R29, 0x20, RZ ;  /* 0x000000201d007824 */ /* 0x000fe200078e00ff */
[----:B------:R-:W-:-:S04]  /*19d10*/  UMOV UR4, URZ ;  /* 0x0000003f00047c82 */ /* 0x000fc80008000000 */
[----:B------:R-:W-:Y:S01]  /*19d20*/  LOP3.LUT R0, R0, 0x60, RZ, 0xc0, !PT ;  /* 0x0000006000007812 */ /* 0x000fe200078ec0ff */
[----:B------:R1:W-:Y:S01]  /*19d30*/  STL [R1+0x390], RZ ;  /* 0x000390ff01007387 */ /* 0x0003e20000100800 */
[----:B------:R-:W-:-:S03]  /*19d40*/  ULDC UR14, c[0x0][0x23c] ;  /* 0x00008f00000e7ab9 */ /* 0x000fc60000000800 */
[----:B------:R1:W-:Y:S04]  /*19d50*/  STL [R1+0x168c], R0 ;  /* 0x00168c0001007387 */ /* 0x0003e80000100800 */
[----:B------:R1:W-:Y:S04]  /*19d60*/  STL [R1+0x394], RZ ;  /* 0x000394ff01007387 */ /* 0x0003e80000100800 */
        /* <DEDUP_REMOVED lines=29> */
[----:B------:R1:W-:Y:S02]  /*19f40*/  STL [R1+0xac], RZ ;  /* 0x0000acff01007387 */ /* 0x0003e40000100800 */
.L_x_2:
[----:B-----5:R-:W-:Y:S01]  /*19f50*/  STL [R1+0x2880], R18 ;  /* 0x0028801201007387 */ /* 0x020fe20000100800 */
[----:B------:R-:W-:-:S03]  /*19f60*/  UIMAD UR5, UR4, -0x100, UR9 ;  /* 0xffffff00040578a4 */ /* 0x000fc6000f8e0209 */
[----:B------:R-:W-:Y:S04]  /*19f70*/  STL [R1+0x288c], R18 ;  /* 0x00288c1201007387 */ /* 0x000fe80000100800 */
        /* <DEDUP_REMOVED lines=55> */
[----:B------:R-:W-:Y:S01]  /*1a2f0*/  STL [R1+0x2868], R13 ;  /* 0x0028680d01007387 */ /* 0x000fe20000100800 */
[----:B01----:R-:W0:Y:S03]  /*1a300*/  S2R R2, SR_TID.X ;  /* 0x0000000000027919 */ /* 0x003e260000002100 */
        /* <DEDUP_REMOVED lines=8> */
[----:B0-----:R-:W-:-:S02]  /*1a390*/  LEA.HI R0, R2, 0x38, RZ, 0x1c ;  /* 0x0000003802007811 */ /* 0x001fc400078fe0ff */
[----:B------:R-:W-:Y:S01]  /*1a3a0*/  LEA.HI R2, R2, 0x78, RZ, 0x1c ;  /* 0x0000007802027811 */ /* 0x000fe200078fe0ff */
[----:B------:R-:W-:Y:S01]  /*1a3b0*/  STL [R1+0x271c], R8 ;  /* 0x00271c0801007387 */ /* 0x000fe20000100800 */
[----:B------:R-:W-:Y:S02]  /*1a3c0*/  ISETP.GE.AND P1, PT, R0, UR5, PT ;  /* 0x0000000500007c0c */ /* 0x000fe4000bf26270 */
[----:B------:R-:W-:Y:S01]  /*1a3d0*/  ISETP.GE.AND P2, PT, R2, UR5, PT ;  /* 0x0000000502007c0c */ /* 0x000fe2000bf46270 */
        /* <DEDUP_REMOVED lines=29> */
[----:B------:R-:W0:Y:S03]  /*1a5b0*/  S2R R0, SR_TID.X ;  /* 0x0000000000007919 */ /* 0x000e260000002100 */
        /* <DEDUP_REMOVED lines=11> */
[----:B------:R-:W-:-:S03]  /*1a670*/  ISETP.GE.AND P3, PT, R3, UR5, PT ;  /* 0x0000000503007c0c */ /* 0x000fc6000bf66270 */
[----:B------:R-:W-:Y:S04]  /*1a680*/  STL [R1+0x2854], R8 ;  /* 0x0028540801007387 */ /* 0x000fe80000100800 */
[----:B------:R-:W-:Y:S04]  /*1a690*/  STL [R1+0x285c], R8 ;  /* 0x00285c0801007387 */ /* 0x000fe80000100800 */
[----:B------:R-:W-:Y:S04]  /*1a6a0*/  STL [R1+0x2864], R8 ;  /* 0x0028640801007387 */ /* 0x000fe80000100800 */
[----:B------:R-:W-:Y:S04]  /*1a6b0*/  STL [R1+0x286c], R8 ;  /* 0x00286c0801007387 */ /* 0x000fe80000100800 */
[----:B------:R-:W-:Y:S04]  /*1a6c0*/  STL [R1+0x2874], R8 ;  /* 0x0028740801007387 */ /* 0x000fe80000100800 */
[----:B------:R-:W-:Y:S04]  /*1a6d0*/  STL [R1+0x287c], R8 ;  /* 0x00287c0801007387 */ /* 0x000fe80000100800 */
[----:B------:R0:W-:Y:S04]  /*1a6e0*/  STL [R1+0x2888], R8 ;  /* 0x0028880801007387 */ /* 0x0001e80000100800 */
[----:B------:R-:W-:Y:S04]  /*1a6f0*/  STL [R1+0x26f8], R14 ;  /* 0x0026f80e01007387 */ /* 0x000fe80000100800 */
[----:B------:R-:W-:Y:S01]  /*1a700*/  STL [R1+0x2700], R14 ;  /* 0x0027000e01007387 */ /* 0x000fe20000100800 */
[----:B------:R-:W-:-:S02]  /*1a710*/  ISETP.GE.AND P6, PT, R2, UR5, PT ;  /* 0x0000000502007c0c */ /* 0x000fc4000bfc6270 */
[----:B------:R-:W-:Y:S01]  /*1a720*/  PRMT R4, RZ, 0x7610, R4 ;  /* 0x00007610ff047816 */ /* 0x000fe20000000004 */
[----:B------:R-:W-:Y:S01]  /*1a730*/  STL [R1+0x26f4], R11 ;  /* 0x0026f40b01007387 */ /* 0x000fe20000100800 */
[----:B------:R-:W-:Y:S02]  /*1a740*/  PRMT R5, RZ, 0x7610, R5 ;  /* 0x00007610ff057816 */ /* 0x000fe40000000005 */
[----:B------:R-:W-:Y:S01]  /*1a750*/  PRMT R6, RZ, 0x7610, R6 ;  /* 0x00007610ff067816 */ /* 0x000fe20000000006 */
[----:B------:R-:W-:Y:S01]  /*1a760*/  STL [R1+0x26f0], R7 ;  /* 0x0026f00701007387 */ /* 0x000fe20000100800 */
[----:B0-----:R-:W-:-:S03]  /*1a770*/  LOP3.LUT R8, R0, 0x7f, RZ, 0xc0, !PT ;  /* 0x0000007f00087812 */ /* 0x001fc600078ec0ff */
[----:B------:R-:W-:Y:S01]  /*1a780*/  STL [R1+0x26ec], R9 ;  /* 0x0026ec0901007387 */ /* 0x000fe20000100800 */
[----:B------:R-:W-:-:S03]  /*1a790*/  LOP3.LUT R0, R8, 0x80, RZ, 0xfc, !PT ;  /* 0x0000008008007812 */ /* 0x000fc600078efcff */
        /* <DEDUP_REMOVED lines=16> */
[----:B------:R-:W2:Y:S04]  /*1a8a0*/  LDL R3, [R1+0x1680] ;  /* 0x0016800001037983 */ /* 0x000ea80000100800 */
[----:B------:R-:W2:Y:S01]  /*1a8b0*/  LDL R2, [R1+0x164c] ;  /* 0x00164c0001027983 */ /* 0x000ea20000100800 */
[----:B------:R-:W-:-:S02]  /*1a8c0*/  ISETP.GE.AND P0, PT, R0, UR5, PT ;  /* 0x0000000500007c0c */ /* 0x000fc4000bf06270 */
[----:B--2---:R-:W-:-:S04]  /*1a8d0*/  @!P1 LOP3.LUT R3, R3, R2, RZ, 0x3c, !PT ;  /* 0x0000000203039212 */ /* 0x004fc800078e3cff */
[----:B------:R-:W-:-:S04]  /*1a8e0*/  @!P1 LOP3.LUT R2, R3, R2, RZ, 0x3c, !PT ;  /* 0x0000000203029212 */ /* 0x000fc800078e3cff */
[----:B------:R-:W-:-:S05]  /*1a8f0*/  @!P1 LOP3.LUT R3, R3, R2, RZ, 0x3c, !PT ;  /* 0x0000000203039212 */ /* 0x000fca00078e3cff */
[----:B------:R-:W2:Y:S04]  /*1a900*/  @!P1 LDG.E.U16 R4, desc[UR10][R2.64] ;  /* 0x0000000a02049981 */ /* 0x000ea8000c1e1500 */
[----:B--2---:R0:W-:Y:S04]  /*1a910*/  STL [R1+0x300], R4 ;  /* 0x0003000401007387 */ /* 0x0041e80000100800 */
[----:B------:R-:W2:Y:S04]  /*1a920*/  LDL R2, [R1+0x1654] ;  /* 0x0016540001027983 */ /* 0x000ea80000100800 */
[----:B------:R-:W2:Y:S01]  /*1a930*/  LDL R3, [R1+0x167c] ;  /* 0x00167c0001037983 */ /* 0x000ea20000100800 */
[----:B------:R-:W-:Y:S01]  /*1a940*/  PRMT R0, RZ, 0x7610, R0 ;  /* 0x00007610ff007816 */ /* 0x000fe20000000000 */
[----:B0-----:R-:W0:Y:S02]  /*1a950*/  S2R R4, SR_TID.X ;  /* 0x0000000000047919 */ /* 0x001e240000002100 */
[----:B0-----:R-:W-:-:S02]  /*1a960*/  SHF.R.U32.HI R4, RZ, 0x4, R4 ;  /* 0x00000004ff047819 */ /* 0x001fc40000011604 */
[----:B--2---:R-:W-:-:S04]  /*1a970*/  @!P2 LOP3.LUT R3, R3, R2, RZ, 0x3c, !PT ;  /* 0x000000020303a212 */ /* 0x004fc800078e3cff */
[----:B------:R-:W-:-:S04]  /*1a980*/  @!P2 LOP3.LUT R2, R3, R2, RZ, 0x3c, !PT ;  /* 0x000000020302a212 */ /* 0x000fc800078e3cff */
[----:B------:R-:W-:-:S05]  /*1a990*/  @!P2 LOP3.LUT R3, R3, R2, RZ, 0x3c, !PT ;  /* 0x000000020303a212 */ /* 0x000fca00078e3cff */
[----:B------:R-:W2:Y:S04]  /*1a9a0*/  @!P2 LDG.E.U16 R5, desc[UR10][R2.64] ;  /* 0x0000000a0205a981 */ /* 0x000ea8000c1e1500 */
[----:B------:R-:W3:Y:S04]  /*1a9b0*/  LDL R2, [R1+0x165c] ;  /* 0x00165c0001027983 */ /* 0x000ee80000100800 */
[----:B------:R-:W3:Y:S04]  /*1a9c0*/  LDL R3, [R1+0x1678] ;  /* 0x0016780001037983 */ /* 0x000ee80000100800 */
[----:B--2---:R0:W-:Y:S01]  /*1a9d0*/  STL [R1+0x2fc], R5 ;  /* 0x0002fc0501007387 */ /* 0x0041e20000100800 */
[----:B---3--:R-:W-:-:S04]  /*1a9e0*/  @!P3 LOP3.LUT R3, R3, R2, RZ, 0x3c, !PT ;  /* 0x000000020303b212 */ /* 0x008fc800078e3cff */
[----:B------:R-:W-:-:S04]  /*1a9f0*/  @!P3 LOP3.LUT R2, R3, R2, RZ, 0x3c, !PT ;  /* 0x000000020302b212 */ /* 0x000fc800078e3cff */
[----:B------:R-:W-:-:S05]  /*1aa00*/  @!P3 LOP3.LUT R3, R3, R2, RZ, 0x3c, !PT ;  /* 0x000000020303b212 */ /* 0x000fca00078e3cff */
[----:B------:R1:W2:Y:S04]  /*1aa10*/  @!P3 LDG.E.U16 R6, desc[UR10][R2.64] ;  /* 0x0000000a0206b981 */ /* 0x0002a8000c1e1500 */
[----:B------:R-:W1:Y:S04]  /*1aa20*/  LDL R2, [R1+0x1660] ;  /* 0x0016600001027983 */ /* 0x000e680000100800 */
[----:B------:R-:W1:Y:S02]  /*1aa30*/  LDL R3, [R1+0x1668] ;  /* 0x0016680001037983 */ /* 0x000e640000100800 */
[----:B-1----:R-:W-:-:S04]  /*1aa40*/  @!P6 LOP3.LUT R3, R3, R2, RZ, 0x3c, !PT ;  /* 0x000000020303e212 */ /* 0x002fc800078e3cff */
[----:B------:R-:W-:-:S04]  /*1aa50*/  @!P6 LOP3.LUT R2, R3, R2, RZ, 0x3c, !PT ;  /* 0x000000020302e212 */ /* 0x000fc800078e3cff */
[----:B------:R-:W-:-:S05]  /*1aa60*/  @!P6 LOP3.LUT R3, R3, R2, RZ, 0x3c, !PT ;  /* 0x000000020303e212 */ /* 0x000fca00078e3cff */
[----:B------:R1:W3:Y:S01]  /*1aa70*/  @!P6 LDG.E.U16 R0, desc[UR10][R2.64] ;  /* 0x0000000a0200e981 */ /* 0x0002e2000c1e1500 */
[----:B------:R-:W-:-:S03]  /*1aa80*/  SGXT.U32 R4, R4, 0x3 ;  /* 0x000000030404781a */ /* 0x000fc60000000000 */
[----:B--2---:R2:W-:Y:S01]  /*1aa90*/  STL [R1+0x2f8], R6 ;  /* 0x0002f80601007387 */ /* 0x0045e20000100800 */
[C---:B0-----:R-:W-:Y:S02]  /*1aaa0*/  LOP3.LUT R5, R4.reuse, 0x8, RZ, 0xfc, !PT ;  /* 0x0000000804057812 */ /* 0x041fe400078efcff */
[----:B-1----:R-:W-:Y:S01]  /*1aab0*/  LOP3.LUT R2, R4, 0x20, RZ, 0xfc, !PT ;  /* 0x0000002004027812 */ /* 0x002fe200078efcff */
[----:B------:R-:W4:Y:S01]  /*1aac0*/  LDL R3, [R1+0x15d4] ;  /* 0x0015d40001037983 */ /* 0x000f220000100800 */
[----:B------:R-:W-:Y:S02]  /*1aad0*/  ISETP.GE.AND P5, PT, R5, UR5, PT ;  /* 0x0000000505007c0c */ /* 0x000fe4000bfa6270 */
[----:B------:R-:W-:Y:S02]  /*1aae0*/  ISETP.GE.AND P3, PT, R2, UR5, PT ;  /* 0x0000000502007c0c */ /* 0x000fe4000bf66270 */
[----:B------:R-:W-:-:S04]  /*1aaf0*/  LOP3.LUT R5, R4, 0x18, RZ, 0xfc, !PT ;  /* 0x0000001804057812 */ /* 0x000fc800078efcff */
[----:B------:R-:W-:Y:S02]  /*1ab00*/  ISETP.GE.AND P2, PT, R5, UR5, PT ;  /* 0x0000000505007c0c */ /* 0x000fe4000bf46270 */
[----:B------:R-:W-:Y:S02]  /*1ab10*/  PRMT R5, RZ, 0x7610, R5 ;  /* 0x00007610ff057816 */ /* 0x000fe40000000005 */
[C---:B------:R-:W-:Y:S02]  /*1ab20*/  ISETP.GE.AND P4, PT, R4.reuse, UR5, PT ;  /* 0x0000000504007c0c */ /* 0x040fe4000bf86270 */
[C---:B--2---:R-:W-:Y:S01]  /*1ab30*/  LOP3.LUT R6, R4.reuse, 0x10, RZ, 0xfc, !PT ;  /* 0x0000001004067812 */ /* 0x044fe200078efcff */
[----:B---3--:R-:W-:Y:S04]  /*1ab40*/  STL [R1+0x2690], R0 ;  /* 0x0026900001007387 */ /* 0x008fe80000100800 */
[----:B------:R-:W4:Y:S04]  /*1ab50*/  LDL R2, [R1+0x15b8] ;  /* 0x0015b80001027983 */ /* 0x000f280000100800 */
[----:B------:R0:W-:Y:S02]  /*1ab60*/  STL.S16 [R1+0x2f4], R5 ;  /* 0x0002f40501007387 */ /* 0x0001e40000100600 */
[----:B0-----:R-:W-:-:S02]  /*1ab70*/  LOP3.LUT R5, R4, 0x28, RZ, 0xfc, !PT ;  /* 0x0000002804057812 */ /* 0x001fc400078efcff */
[----:B------:R-:W2:Y:S01]  /*1ab80*/  LDL R4, [R1+0x2f4] ;  /* 0x0002f40001047983 */ /* 0x000ea20000100800 */
[----:B----4-:R-:W-:-:S04]  /*1ab90*/  @!P4 LOP3.LUT R3, R3, R2, RZ, 0x3c, !PT ;  /* 0x000000020303c212 */ /* 0x010fc800078e3cff */
[----:B------:R-:W-:-:S04]  /*1aba0*/  @!P4 LOP3.LUT R2, R3, R2, RZ, 0x3c, !PT ;  /* 0x000000020302c212 */ /* 0x000fc800078e3cff */
[----:B------:R-:W-:-:S05]  /*1abb0*/  @!P4 LOP3.LUT R3, R3, R2, RZ, 0x3c, !PT ;  /* 0x000000020303c212 */ /* 0x000fca00078e3cff */
[----:B--2---:R-:W2:Y:S04]  /*1abc0*/  @!P4 LDG.E.U16 R4, desc[UR10][R2.64] ;  /* 0x0000000a0204c981 */ /* 0x004ea8000c1e1500 */
[----:B--2---:R0:W-:Y:S04]  /*1abd0*/  @!P4 STL [R1+0x2f4], R4 ;  /* 0x0002f4040100c387 */ /* 0x0041e80000100800 */
[----:B------:R-:W2:Y:S04]  /*1abe0*/  LDL R2, [R1+0x1584] ;  /* 0x0015840001027983 */ /* 0x000ea80000100800 */
[----:B------:R-:W2:Y:S01]  /*1abf0*/  LDL R3, [R1+0x1594] ;  /* 0x0015940001037983 */ /* 0x000ea20000100800 */
[----:B------:R-:W-:Y:S01]  /*1ac00*/  PRMT R18, RZ, 0x7610, R18 ;  /* 0x00007610ff127816 */ /* 0x000fe20000000012 */
[----:B0-----:R-:W0:Y:S01]  /*1ac10*/  S2R R4, SR_TID.X ;  /* 0x0000000000047919 */ /* 0x001e220000002100 */
[----:B--2---:R-:W-:-:S04]  /*1ac20*/  @!P5 LOP3.LUT R3, R3, R2, RZ, 0x3c, !PT ;  /* 0x000000020303d212 */ /* 0x004fc800078e3cff */
[----:B------:R-:W-:-:S04]  /*1ac30*/  @!P5 LOP3.LUT R2, R3, R2, RZ, 0x3c, !PT ;  /* 0x000000020302d212 */ /* 0x000fc800078e3cff */
[----:B------:R-:W-:-:S05]  /*1ac40*/  @!P5 LOP3.LUT R3, R3, R2, RZ, 0x3c, !PT ;  /* 0x000000020303d212 */ /* 0x000fca00078e3cff */
[----:B------:R-:W2:Y:S01]  /*1ac50*/  @!P5 LDG.E.U16 R18, desc[UR10][R2.64] ;  /* 0x0000000a0212d981 */ /* 0x000ea2000c1e1500 */
[----:B0-----:R-:W-:-:S04]  /*1ac60*/  SHF.R.U32.HI R4, RZ, 0x4, R4 ;  /* 0x00000004ff047819 */ /* 0x001fc80000011604 */
[----:B------:R-:W-:Y:S02]  /*1ac70*/  SGXT.U32 R4, R4, 0x3 ;  /* 0x000000030404781a */ /* 0x000fe40000000000 */
[----:B------:R-:W-:Y:S02]  /*1ac80*/  ISETP.GE.AND P4, PT, R5, UR5, PT ;  /* 0x0000000505007c0c */ /* 0x000fe4000bf86270 */
[----:B------:R-:W-:Y:S02]  /*1ac90*/  LOP3.LUT R5, R4, 0x30, RZ, 0xfc, !PT ;  /* 0x0000003004057812 */ /* 0x000fe400078efcff */
[----:B------:R-:W-:Y:S02]  /*1aca0*/  PRMT R4, RZ, 0x7610, R4 ;  /* 0x00007610ff047816 */ /* 0x000fe40000000004 */
[----:B------:R-:W-:Y:S01]  /*1acb0*/  ISETP.GE.AND P5, PT, R5, UR5, PT ;  /* 0x0000000505007c0c */ /* 0x000fe2000bfa6270 */
[----:B--2---:R0:W-:Y:S04]  /*1acc0*/  STL [R1+0x2f0], R18 ;  /* 0x0002f01201007387 */ /* 0x0041e80000100800 */
[----:B0-----:R-:W2:Y:S04]  /*1acd0*/  LDL.LU R18, [R1+0x28bc] ;  /* 0x0028bc0001127983 */ /* 0x001ea80000300800 */
[----:B------:R-:W3:Y:S04]  /*1ace0*/  LDL R2, [R1+0x1590] ;  /* 0x0015900001027983 */ /* 0x000ee80000100800 */
[----:B------:R-:W3:Y:S04]  /*1acf0*/  LDL R3, [R1+0x15a0] ;  /* 0x0015a00001037983 */ /* 0x000ee80000100800 */
[----:B------:R0:W-:Y:S02]  /*1ad00*/  STL.S16 [R1+0x2ec], R4 ;  /* 0x0002ec0401007387 */ /* 0x0001e40000100600 */
[----:B0-----:R-:W0:Y:S02]  /*1ad10*/  S2R R4, SR_TID.X ;  /* 0x0000000000047919 */ /* 0x001e240000002100 */
[----:B0-----:R-:W-:-:S04]  /*1ad20*/  SHF.R.U32.HI R4, RZ, 0x4, R4 ;  /* 0x00000004ff047819 */ /* 0x001fc80000011604 */
[----:B------:R-:W-:-:S04]  /*1ad30*/  SGXT.U32 R4, R4, 0x3 ;  /* 0x000000030404781a */ /* 0x000fc80000000000 */
[----:B------:R-:W-:Y:S02]  /*1ad40*/  LOP3.LUT R5, R4, 0x40, RZ, 0xfc, !PT ;  /* 0x0000004004057812 */ /* 0x000fe400078efcff */
[----:B------:R-:W4:Y:S01]  /*1ad50*/  LDL R4, [R1+0x2ec] ;  /* 0x0002ec0001047983 */ /* 0x000f220000100800 */
[----:B------:R-:W-:-:S13]  /*1ad60*/  ISETP.GE.AND P1, PT, R6, UR5, PT ;  /* 0x0000000506007c0c */ /* 0x000fda000bf26270 */
[----:B---3--:R-:W-:-:S04]  /*1ad70*/  @!P1 LOP3.LUT R3, R3, R2, RZ, 0x3c, !PT ;  /* 0x0000000203039212 */ /* 0x008fc800078e3cff */
[----:B------:R-:W-:-:S04]  /*1ad80*/  @!P1 LOP3.LUT R2, R3, R2, RZ, 0x3c, !PT ;  /* 0x0000000203029212 */ /* 0x000fc800078e3cff */
[----:B------:R-:W-:-:S05]  /*1ad90*/  @!P1 LOP3.LUT R3, R3, R2, RZ, 0x3c, !PT ;  /* 0x0000000203039212 */ /* 0x000fca00078e3cff */
[----:B----4-:R-:W3:Y:S04]  /*1ada0*/  @!P1 LDG.E.U16 R4, desc[UR10][R2.64] ;  /* 0x0000000a02049981 */ /* 0x010ee8000c1e1500 */
[----:B---3--:R0:W-:Y:S04]  /*1adb0*/  @!P1 STL [R1+0x2ec], R4 ;  /* 0x0002ec0401009387 */ /* 0x0081e80000100800 */
[----:B------:R-:W3:Y:S04]  /*1adc0*/  LDL R2, [R1+0x158c] ;  /* 0x00158c0001027983 */ /* 0x000ee80000100800 */
[----:B------:R-:W3:Y:S01]  /*1add0*/  LDL R3, [R1+0x159c] ;  /* 0x00159c0001037983 */ /* 0x000ee20000100800 */
[----:B--2---:R-:W-:Y:S01]  /*1ade0*/  PRMT R18, RZ, 0x7610, R18 ;  /* 0x00007610ff127816 */ /* 0x004fe20000000012 */
[----:B0-----:R-:W0:Y:S01]  /*1adf0*/  S2R R4, SR_TID.X ;  /* 0x0000000000047919 */ /* 0x001e220000002100 */
[----:B---3--:R-:W-:-:S04]  /*1ae00*/  @!P2 LOP3.LUT R3, R3, R2, RZ, 0x3c, !PT ;  /* 0x000000020303a212 */ /* 0x008fc800078e3cff */
        /* <DEDUP_REMOVED lines=254> */
[----:B----4-:R-:W3:Y:S01]  /*1bdf0*/  @!P4 LDG.E.U16 R4, desc[UR10][R2.64] ;  /* 0x0000000a0204c981 */ /* 0x010ee2000c1e1500 */
[----:B--2---:R-:W-:-:S05]  /*1be00*/  PRMT R18, RZ, 0x7610, R18 ;  /* 0x00007610ff127816 */ /* 0x004fca0000000012 */
[----:B------:R0:W-:Y:S04]  /*1be10*/  STL.S16 [R1+0x2a0], R18 ;  /* 0x0002a01201007387 */ /* 0x0001e80000100600 */
[----:B0-----:R-:W2:Y:S04]  /*1be20*/  LDL.LU R18, [R1+0x2894] ;  /* 0x0028940001127983 */ /* 0x001ea80000300800 */
[----:B---3--:R0:W-:Y:S04]  /*1be30*/  @!P4 STL [R1+0x2a4], R4 ;  /* 0x0002a4040100c387 */ /* 0x0081e80000100800 */
[----:B------:R-:W3:Y:S04]  /*1be40*/  LDL R2, [R1+0x1610] ;  /* 0x0016100001027983 */ /* 0x000ee80000100800 */
[----:B------:R-:W3:Y:S01]  /*1be50*/  LDL R3, [R1+0x1644] ;  /* 0x0016440001037983 */ /* 0x000ee20000100800 */
[----:B0-----:R-:W0:Y:S01]  /*1be60*/  S2R R4, SR_TID.X ;  /* 0x0000000000047919 */ /* 0x001e220000002100 */
[----:B------:R-:W-:-:S02]  /*1be70*/  ISETP.GE.AND P4, PT, R5, UR5, PT ;  /* 0x0000000505007c0c */ /* 0x000fc4000bf86270 */
        /* <DEDUP_REMOVED lines=8> */
[----:B---3--:R-:W-:Y:S04]  /*1bf00*/  @!P5 STL [R1+0x2a0], R4 ;  /* 0x0002a0040100d387 */ /* 0x008fe80000100800 */
[----:B------:R-:W3:Y:S04]  /*1bf10*/  LDL R2, [R1+0x1618] ;  /* 0x0016180001027983 */ /* 0x000ee80000100800 */
[----:B------:R-:W3:Y:S01]  /*1bf20*/  LDL R3, [R1+0x1650] ;  /* 0x0016500001037983 */ /* 0x000ee20000100800 */
[----:B------:R-:W-:-:S02]  /*1bf30*/  PRMT R13, RZ, 0x7610, R13 ;  /* 0x00007610ff0d7816 */ /* 0x000fc4000000000d */
[----:B---3--:R-:W-:-:S04]  /*1bf40*/  @!P1 LOP3.LUT R3, R3, R2, RZ, 0x3c, !PT ;  /* 0x0000000203039212 */ /* 0x008fc800078e3cff */
[----:B------:R-:W-:-:S04]  /*1bf50*/  @!P1 LOP3.LUT R2, R3, R2, RZ, 0x3c, !PT ;  /* 0x0000000203029212 */ /* 0x000fc800078e3cff */
[----:B------:R-:W-:-:S05]  /*1bf60*/  @!P1 LOP3.LUT R3, R3, R2, RZ, 0x3c, !PT ;  /* 0x0000000203039212 */ /* 0x000fca00078e3cff */
[----:B------:R-:W3:Y:S04]  /*1bf70*/  @!P1 LDG.E.U16 R13, desc[UR10][R2.64] ;  /* 0x0000000a020d9981 */ /* 0x000ee8000c1e1500 */
[----:B---3--:R0:W-:Y:S04]  /*1bf80*/  STL [R1+0x29c], R13 ;  /* 0x00029c0d01007387 */ /* 0x0081e80000100800 */
[----:B0-----:R-:W3:Y:S04]  /*1bf90*/  LDL.LU R13, [R1+0x2890] ;  /* 0x00289000010d7983 */ /* 0x001ee80000300800 */
[----:B------:R-:W4:Y:S04]  /*1bfa0*/  LDL R2, [R1+0x1620] ;  /* 0x0016200001027983 */ /* 0x000f280000100800 */
[----:B------:R-:W4:Y:S01]  /*1bfb0*/  LDL R3, [R1+0x1658] ;  /* 0x0016580001037983 */ /* 0x000f220000100800 */
[----:B--2---:R-:W-:-:S02]  /*1bfc0*/  PRMT R18, RZ, 0x7610, R18 ;  /* 0x00007610ff127816 */ /* 0x004fc40000000012 */
[----:B----4-:R-:W-:-:S04]  /*1bfd0*/  @!P2 LOP3.LUT R3, R3, R2, RZ, 0x3c, !PT ;  /* 0x000000020303a212 */ /* 0x010fc800078e3cff */
[----:B------:R-:W-:-:S04]  /*1bfe0*/  @!P2 LOP3.LUT R2, R3, R2, RZ, 0x3c, !PT ;  /* 0x000000020302a212 */ /* 0x000fc800078e3cff */
[----:B------:R-:W-:-:S05]  /*1bff0*/  @!P2 LOP3.LUT R3, R3, R2, RZ, 0x3c, !PT ;  /* 0x000000020303a212 */ /* 0x000fca00078e3cff */
[----:B------:R-:W2:Y:S04]  /*1c000*/  @!P2 LDG.E.U16 R18, desc[UR10][R2.64] ;  /* 0x0000000a0212a981 */ /* 0x000ea8000c1e1500 */
[----:B--2---:R0:W-:Y:S04]  /*1c010*/  STL [R1+0x298], R18 ;  /* 0x0002981201007387 */ /* 0x0041e80000100800 */
[----:B0-----:R-:W2:Y:S04]  /*1c020*/  LDL.LU R18, [R1+0x288c] ;  /* 0x00288c0001127983 */ /* 0x001ea80000300800 */
[----:B------:R-:W4:Y:S04]  /*1c030*/  LDL R2, [R1+0x1628] ;  /* 0x0016280001027983 */ /* 0x000f280000100800 */
[----:B------:R-:W4:Y:S01]  /*1c040*/  LDL R3, [R1+0x1664] ;  /* 0x0016640001037983 */ /* 0x000f220000100800 */
[----:B---3--:R-:W-:-:S02]  /*1c050*/  PRMT R13, RZ, 0x7610, R13 ;  /* 0x00007610ff0d7816 */ /* 0x008fc4000000000d */
[----:B----4-:R-:W-:-:S04]  /*1c060*/  @!P3 LOP3.LUT R3, R3, R2, RZ, 0x3c, !PT ;  /* 0x000000020303b212 */ /* 0x010fc800078e3cff */
[----:B------:R-:W-:-:S04]  /*1c070*/  @!P3 LOP3.LUT R2, R3, R2, RZ, 0x3c, !PT ;  /* 0x000000020302b212 */ /* 0x000fc800078e3cff */
[----:B------:R-:W-:-:S05]  /*1c080*/  @!P3 LOP3.LUT R3, R3, R2, RZ, 0x3c, !PT ;  /* 0x000000020303b212 */ /* 0x000fca00078e3cff */
[----:B------:R-:W3:Y:S01]  /*1c090*/  @!P3 LDG.E.U16 R13, desc[UR10][R2.64] ;  /* 0x0000000a020db981 */ /* 0x000ee2000c1e1500 */
[----:B------:R-:W-:-:S03]  /*1c0a0*/  ISETP.GE.AND P2, PT, R8, UR5, PT ;  /* 0x0000000508007c0c */ /* 0x000fc6000bf46270 */
[----:B------:R-:W4:Y:S04]  /*1c0b0*/  LDL.LU R8, [R1+0x2888] ;  /* 0x0028880001087983 */ /* 0x000f280000300800 */
        /* <DEDUP_REMOVED lines=8> */
[----:B------:R-:W2:Y:S01]  /*1c140*/  @!P4 LDG.E.U16 R18, desc[UR10][R2.64] ;  /* 0x0000000a0212c981 */ /* 0x000ea2000c1e1500 */
[----:B------:R-:W-:-:S03]  /*1c150*/  ISETP.GE.AND P5, PT, R5, UR5, PT ;  /* 0x0000000505007c0c */ /* 0x000fc6000bfa6270 */
[----:B--2---:R0:W-:Y:S04]  /*1c160*/  STL [R1+0x28c], R18 ;  /* 0x00028c1201007387 */ /* 0x0041e80000100800 */
[----:B0-----:R-:W2:Y:S04]  /*1c170*/  LDL.LU R18, [R1+0x2880] ;  /* 0x0028800001127983 */ /* 0x001ea80000300800 */
[----:B------:R-:W4:Y:S04]  /*1c180*/  LDL R2, [R1+0x1638] ;  /* 0x0016380001027983 */ /* 0x000f280000100800 */
[----:B------:R-:W4:Y:S01]  /*1c190*/  LDL R3, [R1+0x1670] ;  /* 0x0016700001037983 */ /* 0x000f220000100800 */
[----:B------:R-:W-:Y:S01]  /*1c1a0*/  PRMT R0, RZ, 0x7610, R0 ;  /* 0x00007610ff007816 */ /* 0x000fe20000000000 */
[----:B------:R-:W0:Y:S01]  /*1c1b0*/  S2R R4, SR_TID.X ;  /* 0x0000000000047919 */ /* 0x000e220000002100 */
[----:B----4-:R-:W-:-:S04]  /*1c1c0*/  @!P5 LOP3.LUT R3, R3, R2, RZ, 0x3c, !PT ;  /* 0x000000020303d212 */ /* 0x010fc800078e3cff */
[----:B------:R-:W-:-:S04]  /*1c1d0*/  @!P5 LOP3.LUT R2, R3, R2, RZ, 0x3c, !PT ;  /* 0x000000020302d212 */ /* 0x000fc800078e3cff */
[----:B------:R-:W-:-:S05]  /*1c1e0*/  @!P5 LOP3.LUT R3, R3, R2, RZ, 0x3c, !PT ;  /* 0x000000020303d212 */ /* 0x000fca00078e3cff */
[----:B------:R-:W4:Y:S04]  /*1c1f0*/  @!P5 LDG.E.U16 R0, desc[UR10][R2.64] ;  /* 0x0000000a0200d981 */ /* 0x000f28000c1e1500 */
[----:B------:R-:W3:Y:S04]  /*1c200*/  LDL R2, [R1+0x1640] ;  /* 0x0016400001027983 */ /* 0x000ee80000100800 */
[----:B------:R-:W3:Y:S01]  /*1c210*/  LDL R3, [R1+0x166c] ;  /* 0x00166c0001037983 */ /* 0x000ee20000100800 */
[----:B0-----:R-:W-:-:S04]  /*1c220*/  SHF.R.U32.HI R4, RZ, 0x4, R4 ;  /* 0x00000004ff047819 */ /* 0x001fc80000011604 */
[----:B------:R-:W-:-:S04]  /*1c230*/  SGXT.U32 R4, R4, 0x3 ;  /* 0x000000030404781a */ /* 0x000fc80000000000 */
[----:B------:R-:W-:-:S04]  /*1c240*/  LOP3.LUT R4, R4, 0xf0, RZ, 0xfc, !PT ;  /* 0x000000f004047812 */ /* 0x000fc800078efcff */
[----:B------:R-:W-:Y:S02]  /*1c250*/  ISETP.GE.AND P1, PT, R4, UR5, PT ;  /* 0x0000000504007c0c */ /* 0x000fe4000bf26270 */
[----:B--2---:R-:W-:Y:S01]  /*1c260*/  PRMT R18, RZ, 0x7610, R18 ;  /* 0x00007610ff127816 */ /* 0x004fe20000000012 */
[----:B----4-:R-:W-:Y:S10]  /*1c270*/  STL [R1+0x2694], R0 ;  /* 0x0026940001007387 */ /* 0x010ff40000100800 */
[----:B---3--:R-:W-:-:S04]  /*1c280*/  @!P1 LOP3.LUT R3, R3, R2, RZ, 0x3c, !PT ;  /* 0x0000000203039212 */ /* 0x008fc800078e3cff */
[----:B------:R-:W-:-:S04]  /*1c290*/  @!P1 LOP3.LUT R2, R3, R2, RZ, 0x3c, !PT ;  /* 0x0000000203029212 */ /* 0x000fc800078e3cff */
[----:B------:R-:W-:-:S05]  /*1c2a0*/  @!P1 LOP3.LUT R3, R3, R2, RZ, 0x3c, !PT ;  /* 0x0000000203039212 */ /* 0x000fca00078e3cff */
[----:B------:R0:W2:Y:S04]  /*1c2b0*/  @!P1 LDG.E.U16 R18, desc[UR10][R2.64] ;  /* 0x0000000a02129981 */ /* 0x0000a8000c1e1500 */
[----:B------:R-:W0:Y:S04]  /*1c2c0*/  LDL R2, [R1+0x594] ;  /* 0x0005940001027983 */ /* 0x000e280000100800 */
[----:B------:R-:W0:Y:S01]  /*1c2d0*/  LDL R3, [R1+0x598] ;  /* 0x0005980001037983 */ /* 0x000e220000100800 */
[----:B------:R-:W-:Y:S01]  /*1c2e0*/  PRMT R8, RZ, 0x7610, R8 ;  /* 0x00007610ff087816 */ /* 0x000fe20000000008 */
[----:B------:R-:W-:Y:S01]  /*1c2f0*/  BAR.SYNC.DEFER_BLOCKING 0x0 ;  /* 0x0000000000007b1d */ /* 0x000fe20000010000 */
[----:B0-----:R-:W-:-:S04]  /*1c300*/  @!P2 LOP3.LUT R3, R3, R2, RZ, 0x3c, !PT ;  /* 0x000000020303a212 */ /* 0x001fc800078e3cff */
[----:B------:R-:W-:-:S04]  /*1c310*/  @!P2 LOP3.LUT R2, R3, R2, RZ, 0x3c, !PT ;  /* 0x000000020302a212 */ /* 0x000fc800078e3cff */
[----:B------:R-:W-:-:S05]  /*1c320*/  @!P2 LOP3.LUT R3, R3, R2, RZ, 0x3c, !PT ;  /* 0x000000020303a212 */ /* 0x000fca00078e3cff */
[----:B------:R-:W3:Y:S04]  /*1c330*/  @!P2 LDG.E.U16 R8, desc[UR10][R2.64] ;  /* 0x0000000a0208a981 */ /* 0x000ee8000c1e1500 */
[----:B--2---:R-:W-:Y:S04]  /*1c340*/  STL [R1+0x2698], R18 ;  /* 0x0026981201007387 */ /* 0x004fe80000100800 */
[----:B---3--:R0:W-:Y:S04]  /*1c350*/  STL [R1+0x290], R8 ;  /* 0x0002900801007387 */ /* 0x0081e80000100800 */
[----:B0-----:R-:W2:Y:S04]  /*1c360*/  LDL.LU R8, [R1+0x287c] ;  /* 0x00287c0001087983 */ /* 0x001ea80000300800 */
        /* <DEDUP_REMOVED lines=852> */
[----:B------:R0:W3:Y:S04]  /*1f8b0*/  @!P0 LDG.E.U16 R13, desc[UR10][R2.64] ;  /* 0x0000000a020d8981 */ /* 0x0000e8000c1e1500 */
[----:B------:R-:W0:Y:S04]  /*1f8c0*/  LDL R2, [R1+0xc28] ;  /* 0x000c280001027983 */ /* 0x000e280000100800 */
[----:B------:R-:W0:Y:S01]  /*1f8d0*/  LDL R3, [R1+0xc2c] ;  /* 0x000c2c0001037983 */ /* 0x000e220000100800 */
[----:B------:R-:W-:Y:S02]  /*1f8e0*/  PRMT R14, RZ, 0x7610, R14 ;  /* 0x00007610ff0e7816 */ /* 0x000fe4000000000e */
[----:B0-----:R-:W-:-:S04]  /*1f8f0*/  @!P2 LOP3.LUT R3, R3, R2, RZ, 0x3c, !PT ;  /* 0x000000020303a212 */ /* 0x001fc800078e3cff */
[----:B------:R-:W-:-:S04]  /*1f900*/  @!P2 LOP3.LUT R2, R3, R2, RZ, 0x3c, !PT ;  /* 0x000000020302a212 */ /* 0x000fc800078e3cff */
[----:B------:R-:W-:-:S05]  /*1f910*/  @!P2 LOP3.LUT R3, R3, R2, RZ, 0x3c, !PT ;  /* 0x000000020303a212 */ /* 0x000fca00078e3cff */
[----:B------:R-:W4:Y:S04]  /*1f920*/  @!P2 LDG.E.U16 R14, desc[UR10][R2.64] ;  /* 0x0000000a020ea981 */ /* 0x000f28000c1e1500 */
[----:B---3--:R0:W-:Y:S04]  /*1f930*/  STL [R1+0xd8], R13 ;  /* 0x0000d80d01007387 */ /* 0x0081e80000100800 */
[----:B0-----:R-:W3:Y:S04]  /*1f940*/  LDL R13, [R1+0xb24] ;  /* 0x000b2400010d7983 */ /* 0x001ee80000100800 */
[----:B----4-:R0:W-:Y:S04]  /*1f950*/  STL [R1+0xd4], R14 ;  /* 0x0000d40e01007387 */ /* 0x0101e80000100800 */
[----:B0-----:R-:W4:Y:S04]  /*1f960*/  LDL.LU R14, [R1+0x2700] ;  /* 0x00270000010e7983 */ /* 0x001f280000300800 */
[----:B------:R-:W3:Y:S04]  /*1f970*/  LDL R2, [R1+0xc20] ;  /* 0x000c200001027983 */ /* 0x000ee80000100800 */
[----:B------:R-:W3:Y:S01]  /*1f980*/  LDL R3, [R1+0xc24] ;  /* 0x000c240001037983 */ /* 0x000ee20000100800 */
[----:B--2---:R-:W-:-:S02]  /*1f990*/  PRMT R8, RZ, 0x7610, R8 ;  /* 0x00007610ff087816 */ /* 0x004fc40000000008 */
[----:B---3--:R-:W-:-:S04]  /*1f9a0*/  @!P0 LOP3.LUT R3, R3, R2, RZ, 0x3c, !PT ;  /* 0x0000000203038212 */ /* 0x008fc800078e3cff */
[----:B------:R-:W-:-:S04]  /*1f9b0*/  @!P0 LOP3.LUT R2, R3, R2, RZ, 0x3c, !PT ;  /* 0x0000000203028212 */ /* 0x000fc800078e3cff */
[----:B------:R-:W-:-:S05]  /*1f9c0*/  @!P0 LOP3.LUT R3, R3, R2, RZ, 0x3c, !PT ;  /* 0x0000000203038212 */ /* 0x000fca00078e3cff */
[----:B------:R-:W2:Y:S04]  /*1f9d0*/  @!P0 LDG.E.U16 R8, desc[UR10][R2.64] ;  /* 0x0000000a02088981 */ /* 0x000ea8000c1e1500 */
[----:B--2---:R0:W-:Y:S04]  /*1f9e0*/  STL [R1+0xd0], R8 ;  /* 0x0000d00801007387 */ /* 0x0041e80000100800 */
[----:B0-----:R-:W2:Y:S04]  /*1f9f0*/  LDL.LU R8, [R1+0x26fc] ;  /* 0x0026fc0001087983 */ /* 0x001ea80000300800 */
[----:B------:R-:W3:Y:S04]  /*1fa00*/  LDL R2, [R1+0xba8] ;  /* 0x000ba80001027983 */ /* 0x000ee80000100800 */
[----:B------:R-:W3:Y:S01]  /*1fa10*/  LDL R3, [R1+0xbac] ;  /* 0x000bac0001037983 */ /* 0x000ee20000100800 */
[----:B----4-:R-:W-:-:S02]  /*1fa20*/  PRMT R14, RZ, 0x7610, R14 ;  /* 0x00007610ff0e7816 */ /* 0x010fc4000000000e */
        /* <DEDUP_REMOVED lines=8> */
[----:B------:R-:W-:-:S02]  /*1fab0*/  PRMT R11, RZ, 0x7610, R11 ;  /* 0x00007610ff0b7816 */ /* 0x000fc4000000000b */
[----:B----4-:R-:W-:-:S04]  /*1fac0*/  @!P0 LOP3.LUT R3, R3, R2, RZ, 0x3c, !PT ;  /* 0x0000000203038212 */ /* 0x010fc800078e3cff */
[----:B------:R-:W-:-:S04]  /*1fad0*/  @!P0 LOP3.LUT R2, R3, R2, RZ, 0x3c, !PT ;  /* 0x0000000203028212 */ /* 0x000fc800078e3cff */
[----:B------:R-:W-:-:S05]  /*1fae0*/  @!P0 LOP3.LUT R3, R3, R2, RZ, 0x3c, !PT ;  /* 0x0000000203038212 */ /* 0x000fca00078e3cff */
[----:B------:R-:W4:Y:S04]  /*1faf0*/  @!P0 LDG.E.U16 R11, desc[UR10][R2.64] ;  /* 0x0000000a020b8981 */ /* 0x000f28000c1e1500 */
[----:B----4-:R0:W-:Y:S04]  /*1fb00*/  STL [R1+0xc8], R11 ;  /* 0x0000c80b01007387 */ /* 0x0101e80000100800 */
[----:B0-----:R-:W4:Y:S04]  /*1fb10*/  LDL.LU R11, [R1+0x26f4] ;  /* 0x0026f400010b7983 */ /* 0x001f280000300800 */
[----:B------:R-:W2:Y:S04]  /*1fb20*/  LDL R2, [R1+0xb28] ;  /* 0x000b280001027983 */ /* 0x000ea80000100800 */
[----:B------:R-:W2:Y:S01]  /*1fb30*/  LDL R3, [R1+0xb2c] ;  /* 0x000b2c0001037983 */ /* 0x000ea20000100800 */
[----:B------:R-:W-:-:S02]  /*1fb40*/  PRMT R7, RZ, 0x7610, R7 ;  /* 0x00007610ff077816 */ /* 0x000fc40000000007 */
[----:B--2---:R-:W-:-:S04]  /*1fb50*/  @!P2 LOP3.LUT R3, R3, R2, RZ, 0x3c, !PT ;  /* 0x000000020303a212 */ /* 0x004fc800078e3cff */
[----:B------:R-:W-:-:S04]  /*1fb60*/  @!P2 LOP3.LUT R2, R3, R2, RZ, 0x3c, !PT ;  /* 0x000000020302a212 */ /* 0x000fc800078e3cff */
[----:B------:R-:W-:-:S05]  /*1fb70*/  @!P2 LOP3.LUT R3, R3, R2, RZ, 0x3c, !PT ;  /* 0x000000020303a212 */ /* 0x000fca00078e3cff */
[----:B------:R-:W2:Y:S01]  /*1fb80*/  @!P2 LDG.E.U16 R7, desc[UR10][R2.64] ;  /* 0x0000000a0207a981 */ /* 0x000ea2000c1e1500 */
[----:B------:R-:W-:-:S03]  /*1fb90*/  PRMT R9, RZ, 0x7610, R9 ;  /* 0x00007610ff097816 */ /* 0x000fc60000000009 */
[----:B--2---:R0:W-:Y:S04]  /*1fba0*/  STL [R1+0xc4], R7 ;  /* 0x0000c40701007387 */ /* 0x0041e80000100800 */
[----:B0-----:R-:W2:Y:S04]  /*1fbb0*/  LDL.LU R7, [R1+0x26f0] ;  /* 0x0026f00001077983 */ /* 0x001ea80000300800 */
[----:B------:R-:W3:Y:S01]  /*1fbc0*/  LDL R3, [R1+0xb20] ;  /* 0x000b200001037983 */ /* 0x000ee20000100800 */
[----:B------:R-:W-:-:S03]  /*1fbd0*/  @!P0 IMAD.MOV.U32 R2, RZ, RZ, R13 ;  /* 0x000000ffff028224 */ /* 0x000fc600078e000d */
[----:B------:R-:W2:Y:S04]  /*1fbe0*/  LDL R13, [R1+0x9ac] ;  /* 0x0009ac00010d7983 */ /* 0x000ea80000100800 */
[----:B---3--:R-:W3:Y:S04]  /*1fbf0*/  @!P0 LDG.E.U16 R9, desc[UR10][R2.64] ;  /* 0x0000000a02098981 */ /* 0x008ee8000c1e1500 */
        /* <DEDUP_REMOVED lines=8> */
[----:B------:R0:W4:Y:S04]  /*1fc80*/  @!P2 LDG.E.U16 R8, desc[UR10][R2.64] ;  /* 0x0000000a0208a981 */ /* 0x000128000c1e1500 */
[----:B------:R-:W0:Y:S04]  /*1fc90*/  LDL R2, [R1+0xaa0] ;  /* 0x000aa00001027983 */ /* 0x000e280000100800 */
[----:B------:R-:W0:Y:S01]  /*1fca0*/  LDL R3, [R1+0xaa4] ;  /* 0x000aa40001037983 */ /* 0x000e220000100800 */
[----:B------:R-:W-:Y:S02]  /*1fcb0*/  PRMT R15, RZ, 0x7610, R15 ;  /* 0x00007610ff0f7816 */ /* 0x000fe4000000000f */
[----:B0-----:R-:W-:-:S04]  /*1fcc0*/  @!P0 LOP3.LUT R3, R3, R2, RZ, 0x3c, !PT ;  /* 0x0000000203038212 */ /* 0x001fc800078e3cff */
[----:B------:R-:W-:-:S04]  /*1fcd0*/  @!P0 LOP3.LUT R2, R3, R2, RZ, 0x3c, !PT ;  /* 0x0000000203028212 */ /* 0x000fc800078e3cff */
[----:B------:R-:W-:-:S05]  /*1fce0*/  @!P0 LOP3.LUT R3, R3, R2, RZ, 0x3c, !PT ;  /* 0x0000000203038212 */ /* 0x000fca00078e3cff */
[----:B------:R-:W2:Y:S04]  /*1fcf0*/  @!P0 LDG.E.U16 R15, desc[UR10][R2.64] ;  /* 0x0000000a020f8981 */ /* 0x000ea8000c1e1500 */
[----:B----4-:R0:W-:Y:S04]  /*1fd00*/  STL [R1+0x9c], R8 ;  /* 0x00009c0801007387 */ /* 0x0101e80000100800 */
[----:B0-----:R-:W4:Y:S04]  /*1fd10*/  LDL R8, [R1+0x9a4] ;  /* 0x0009a40001087983 */ /* 0x001f280000100800 */
[----:B--2---:R0:W-:Y:S04]  /*1fd20*/  STL [R1+0x98], R15 ;  /* 0x0000980f01007387 */ /* 0x0041e80000100800 */
        /* <DEDUP_REMOVED lines=17> */
[----:B------:R-:W2:Y:S01]  /*1fe40*/  LDL R3, [R1+0x9a8] ;  /* 0x0009a80001037983 */ /* 0x000ea20000100800 */
[----:B------:R-:W-:Y:S01]  /*1fe50*/  PRMT R11, RZ, 0x7610, R11 ;  /* 0x00007610ff0b7816 */ /* 0x000fe2000000000b */
[----:B0-----:R-:W-:Y:S02]  /*1fe60*/  @!P2 IMAD.MOV.U32 R2, RZ, RZ, R13 ;  /* 0x000000ffff02a224 */ /* 0x001fe400078e000d */
[----:B----4-:R0:W-:Y:S01]  /*1fe70*/  STL [R1+0x90], R14 ;  /* 0x0000900e01007387 */ /* 0x0101e20000100800 */
[----:B------:R-:W-:-:S03]  /*1fe80*/  PRMT R5, RZ, 0x7610, R5 ;  /* 0x00007610ff057816 */ /* 0x000fc60000000005 */
[----:B------:R-:W4:Y:S04]  /*1fe90*/  LDL R13, [R1+0x8a0] ;  /* 0x0008a000010d7983 */ /* 0x000f280000100800 */
[----:B--2---:R1:W2:Y:S04]  /*1fea0*/  @!P2 LDG.E.U16 R11, desc[UR10][R2.64] ;  /* 0x0000000a020ba981 */ /* 0x0042a8000c1e1500 */
[----:B0-----:R-:W3:Y:S04]  /*1feb0*/  LDL R14, [R1+0x8ac] ;  /* 0x0008ac00010e7983 */ /* 0x001ee80000100800 */
[----:B------:R-:W4:Y:S01]  /*1fec0*/  LDL R3, [R1+0x9a0] ;  /* 0x0009a00001037983 */ /* 0x000f220000100800 */
[----:B-1----:R-:W-:-:S03]  /*1fed0*/  @!P0 IMAD.MOV.U32 R2, RZ, RZ, R8 ;  /* 0x000000ffff028224 */ /* 0x002fc600078e0008 */
[----:B--2---:R0:W-:Y:S01]  /*1fee0*/  STL [R1+0x8c], R11 ;  /* 0x00008c0b01007387 */ /* 0x0041e20000100800 */
[----:B------:R-:W-:-:S03]  /*1fef0*/  PRMT R12, RZ, 0x7610, R12 ;  /* 0x00007610ff0c7816 */ /* 0x000fc6000000000c */
[----:B------:R-:W2:Y:S04]  /*1ff00*/  LDL R8, [R1+0x828] ;  /* 0x0008280001087983 */ /* 0x000ea80000100800 */
[----:B----4-:R1:W4:Y:S04]  /*1ff10*/  @!P0 LDG.E.U16 R5, desc[UR10][R2.64] ;  /* 0x0000000a02058981 */ /* 0x010328000c1e1500 */
[----:B0-----:R-:W2:Y:S04]  /*1ff20*/  LDL R11, [R1+0x8a4] ;  /* 0x0008a400010b7983 */ /* 0x001ea80000100800 */
[----:B------:R-:W1:Y:S04]  /*1ff30*/  LDL R2, [R1+0x928] ;  /* 0x0009280001027983 */ /* 0x000e680000100800 */
[----:B------:R-:W1:Y:S02]  /*1ff40*/  LDL R3, [R1+0x92c] ;  /* 0x00092c0001037983 */ /* 0x000e640000100800 */
[----:B-1----:R-:W-:-:S04]  /*1ff50*/  @!P2 LOP3.LUT R3, R3, R2, RZ, 0x3c, !PT ;  /* 0x000000020303a212 */ /* 0x002fc800078e3cff */
[----:B------:R-:W-:-:S04]  /*1ff60*/  @!P2 LOP3.LUT R2, R3, R2, RZ, 0x3c, !PT ;  /* 0x000000020302a212 */ /* 0x000fc800078e3cff */
[----:B------:R-:W-:-:S05]  /*1ff70*/  @!P2 LOP3.LUT R3, R3, R2, RZ, 0x3c, !PT ;  /* 0x000000020303a212 */ /* 0x000fca00078e3cff */
[----:B------:R-:W3:Y:S04]  /*1ff80*/  @!P2 LDG.E.U16 R12, desc[UR10][R2.64] ;  /* 0x0000000a020ca981 */ /* 0x000ee8000c1e1500 */
[----:B----4-:R0:W-:Y:S04]  /*1ff90*/  STL [R1+0x88], R5 ;  /* 0x0000880501007387 */ /* 0x0101e80000100800 */
[----:B0-----:R-:W4:Y:S04]  /*1ffa0*/  LDL R5, [R1+0x82c] ;  /* 0x00082c0001057983 */ /* 0x001f280000100800 */
[----:B---3--:R0:W-:Y:S04]  /*1ffb0*/  STL [R1+0x84], R12 ;  /* 0x0000840c01007387 */ /* 0x0081e80000100800 */
[----:B0-----:R-:W3:Y:S04]  /*1ffc0*/  LDL.LU R12, [R1+0x26e0] ;  /* 0x0026e000010c7983 */ /* 0x001ee80000300800 */
        /* <DEDUP_REMOVED lines=10> */
[----:B------:R-:W4:Y:S01]  /*20070*/  LDL R3, [R1+0x8a8] ;  /* 0x0008a80001037983 */ /* 0x000f220000100800 */
[----:B------:R-:W-:Y:S01]  /*20080*/  @!P2 IMAD.MOV.U32 R2, RZ, RZ, R14 ;  /* 0x000000ffff02a224 */ /* 0x000fe200078e000e */
[----:B------:R-:W-:-:S02]  /*20090*/  PRMT R9, RZ, 0x7610, R9 ;  /* 0x00007610ff097816 */ /* 0x000fc40000000009 */
[----:B------:R-:W-:Y:S01]  /*200a0*/  PRMT R4, RZ, 0x7610, R4 ;  /* 0x00007610ff047816 */ /* 0x000fe20000000004 */
[----:B------:R-:W3:Y:S04]  /*200b0*/  LDL R14, [R1+0x7a8] ;  /* 0x0007a800010e7983 */ /* 0x000ee80000100800 */
[----:B----4-:R0:W4:Y:S02]  /*200c0*/  @!P2 LDG.E.U16 R7, desc[UR10][R2.64] ;  /* 0x0000000a0207a981 */ /* 0x010124000c1e1500 */
[----:B0-----:R-:W-:Y:S02]  /*200d0*/  @!P0 IMAD.MOV.U32 R2, RZ, RZ, R11 ;  /* 0x000000ffff028224 */ /* 0x001fe400078e000b */
[----:B------:R-:W-:-:S05]  /*200e0*/  @!P0 IMAD.MOV.U32 R3, RZ, RZ, R13 ;  /* 0x000000ffff038224 */ /* 0x000fca00078e000d */
[----:B------:R0:W2:Y:S02]  /*200f0*/  @!P0 LDG.E.U16 R9, desc[UR10][R2.64] ;  /* 0x0000000a02098981 */ /* 0x0000a4000c1e1500 */
[----:B0-----:R-:W-:Y:S02]  /*20100*/  @!P2 IMAD.MOV.U32 R2, RZ, RZ, R5 ;  /* 0x000000ffff02a224 */ /* 0x001fe400078e0005 */
[----:B------:R-:W-:-:S05]  /*20110*/  @!P2 IMAD.MOV.U32 R3, RZ, RZ, R8 ;  /* 0x000000ffff03a224 */ /* 0x000fca00078e0008 */
[----:B------:R-:W3:Y:S04]  /*20120*/  @!P2 LDG.E.U16 R4, desc[UR10][R2.64] ;  /* 0x0000000a0204a981 */ /* 0x000ee8000c1e1500 */
[----:B----4-:R0:W-:Y:S04]  /*20130*/  STL [R1+0x7c], R7 ;  /* 0x00007c0701007387 */ /* 0x0101e80000100800 */
[----:B------:R-:W4:Y:S04]  /*20140*/  LDL R2, [R1+0x820] ;  /* 0x0008200001027983 */ /* 0x000f280000100800 */
[----:B------:R-:W4:Y:S04]  /*20150*/  LDL R3, [R1+0x824] ;  /* 0x0008240001037983 */ /* 0x000f280000100800 */
[----:B0-----:R-:W4:Y:S04]  /*20160*/  LDL R7, [R1+0x7ac] ;  /* 0x0007ac0001077983 */ /* 0x001f280000100800 */
[----:B------:R-:W4:Y:S04]  /*20170*/  LDL R13, [R1+0x7a0] ;  /* 0x0007a000010d7983 */ /* 0x000f280000100800 */
[----:B------:R-:W4:Y:S01]  /*20180*/  LDL R11, [R1+0x7a4] ;  /* 0x0007a400010b7983 */ /* 0x000f220000100800 */
[----:B------:R-:W-:-:S03]  /*20190*/  PRMT R15, RZ, 0x7610, R15 ;  /* 0x00007610ff0f7816 */ /* 0x000fc6000000000f */
[----:B------:R-:W4:Y:S01]  /*201a0*/  LDL R5, [R1+0x728] ;  /* 0x0007280001057983 */ /* 0x000f220000100800 */
[----:B------:R-:W-:-:S03]  /*201b0*/  PRMT R6, RZ, 0x7610, R6 ;  /* 0x00007610ff067816 */ /* 0x000fc60000000006 */
[----:B---3--:R0:W-:Y:S04]  /*201c0*/  STL [R1+0x74], R4 ;  /* 0x0000740401007387 */ /* 0x0081e80000100800 */
[----:B0-----:R-:W3:Y:S04]  /*201d0*/  LDL R4, [R1+0x72c] ;  /* 0x00072c0001047983 */ /* 0x001ee80000100800 */
[----:B--2---:R0:W-:Y:S04]  /*201e0*/  STL [R1+0x78], R9 ;  /* 0x0000780901007387 */ /* 0x0041e80000100800 */
[----:B------:R-:W2:Y:S04]  /*201f0*/  LDL R8, [R1+0x724] ;  /* 0x0007240001087983 */ /* 0x000ea80000100800 */
[----:B0-----:R-:W2:Y:S01]  /*20200*/  LDL R9, [R1+0x720] ;  /* 0x0007200001097983 */ /* 0x001ea20000100800 */
[----:B----4-:R-:W-:-:S04]  /*20210*/  @!P0 LOP3.LUT R3, R3, R2, RZ, 0x3c, !PT ;  /* 0x0000000203038212 */ /* 0x010fc800078e3cff */
[----:B------:R-:W-:-:S04]  /*20220*/  @!P0 LOP3.LUT R2, R3, R2, RZ, 0x3c, !PT ;  /* 0x0000000203028212 */ /* 0x000fc800078e3cff */
[----:B------:R-:W-:-:S05]  /*20230*/  @!P0 LOP3.LUT R3, R3, R2, RZ, 0x3c, !PT ;  /* 0x0000000203038212 */ /* 0x000fca00078e3cff */
[----:B------:R0:W4:Y:S02]  /*20240*/  @!P0 LDG.E.U16 R15, desc[UR10][R2.64] ;  /* 0x0000000a020f8981 */ /* 0x000124000c1e1500 */
[----:B0-----:R-:W-:Y:S02]  /*20250*/  @!P2 IMAD.MOV.U32 R2, RZ, RZ, R7 ;  /* 0x000000ffff02a224 */ /* 0x001fe400078e0007 */
[----:B------:R-:W-:Y:S01]  /*20260*/  @!P2 IMAD.MOV.U32 R3, RZ, RZ, R14 ;  /* 0x000000ffff03a224 */ /* 0x000fe200078e000e */
[----:B------:R-:W-:Y:S01]  /*20270*/  PRMT R10, RZ, 0x7610, R10 ;  /* 0x00007610ff0a7816 */ /* 0x000fe2000000000a */
[----:B------:R-:W4:Y:S04]  /*20280*/  LDL R7, [R1+0x6a8] ;  /* 0x0006a80001077983 */ /* 0x000f280000100800 */
[----:B------:R0:W4:Y:S01]  /*20290*/  @!P2 LDG.E.U16 R6, desc[UR10][R2.64] ;  /* 0x0000000a0206a981 */ /* 0x000122000c1e1500 */
[----:B------:R-:W-:-:S06]  /*202a0*/  PRMT R12, RZ, 0x7610, R12 ;  /* 0x00007610ff0c7816 */ /* 0x000fcc000000000c */
[----:B---3--:R2:W3:Y:S01]  /*202b0*/  @!P2 LDG.E.U16 R12, desc[UR10][R4.64] ;  /* 0x0000000a040ca981 */ /* 0x0084e2000c1e1500 */
[----:B0-----:R-:W-:Y:S02]  /*202c0*/  @!P0 IMAD.MOV.U32 R2, RZ, RZ, R11 ;  /* 0x000000ffff028224 */ /* 0x001fe400078e000b */
[----:B------:R-:W-:-:S05]  /*202d0*/  @!P0 IMAD.MOV.U32 R3, RZ, RZ, R13 ;  /* 0x000000ffff038224 */ /* 0x000fca00078e000d */
[----:B------:R0:W3:Y:S01]  /*202e0*/  @!P0 LDG.E.U16 R10, desc[UR10][R2.64] ;  /* 0x0000000a020a8981 */ /* 0x0000e2000c1e1500 */
[----:B--2---:R-:W-:Y:S02]  /*202f0*/  @!P0 IMAD.MOV.U32 R4, RZ, RZ, R8 ;  /* 0x000000ffff048224 */ /* 0x004fe400078e0008 */
[----:B------:R-:W-:Y:S01]  /*20300*/  @!P0 IMAD.MOV.U32 R5, RZ, RZ, R9 ;  /* 0x000000ffff058224 */ /* 0x000fe200078e0009 */
[----:B0-----:R-:W-:-:S06]  /*20310*/  PRMT R2, RZ, 0x7610, R2 ;  /* 0x00007610ff027816 */ /* 0x001fcc0000000002 */
[----:B------:R-:W2:Y:S04]  /*20320*/  @!P0 LDG.E.U16 R2, desc[UR10][R4.64] ;  /* 0x0000000a04028981 */ /* 0x000ea8000c1e1500 */
[----:B----4-:R0:W-:Y:S04]  /*20330*/  STL [R1+0x6c], R6 ;  /* 0x00006c0601007387 */ /* 0x0101e80000100800 */
[----:B------:R-:W4:Y:S04]  /*20340*/  LDL R11, [R1+0x6a0] ;  /* 0x0006a000010b7983 */ /* 0x000f280000100800 */
[----:B0-----:R-:W4:Y:S01]  /*20350*/  LDL R6, [R1+0x6ac] ;  /* 0x0006ac0001067983 */ /* 0x001f220000100800 */
[----:B------:R-:W-:-:S03]  /*20360*/  PRMT R3, RZ, 0x7610, R3 ;  /* 0x00007610ff037816 */ /* 0x000fc60000000003 */
[----:B---3--:R0:W-:Y:S04]  /*20370*/  STL [R1+0x68], R10 ;  /* 0x0000680a01007387 */ /* 0x0081e80000100800 */
[----:B------:R-:W3:Y:S04]  /*20380*/  LDL R9, [R1+0x628] ;  /* 0x0006280001097983 */ /* 0x000ee80000100800 */
[----:B------:R-:W3:Y:S04]  /*20390*/  LDL R8, [R1+0x62c] ;  /* 0x00062c0001087983 */ /* 0x000ee80000100800 */
[----:B0-----:R-:W3:Y:S04]  /*203a0*/  LDL R10, [R1+0x6a4] ;  /* 0x0006a400010a7983 */ /* 0x001ee80000100800 */
[----:B--2---:R-:W-:Y:S04]  /*203b0*/  STL [R1+0x2648], R2 ;  /* 0x0026480201007387 */ /* 0x004fe80000100800 */
[----:B------:R-:W-:Y:S04]  /*203c0*/  STL [R1+0x269c], R2 ;  /* 0x00269c0201007387 */ /* 0x000fe80000100800 */
[----:B------:R0:W-:Y:S04]  /*203d0*/  STL [R1+0x70], R15 ;  /* 0x0000700f01007387 */ /* 0x0001e80000100800 */
[----:B------:R-:W2:Y:S04]  /*203e0*/  LDL R14, [R1+0x624] ;  /* 0x00062400010e7983 */ /* 0x000ea80000100800 */
[----:B0-----:R-:W2:Y:S04]  /*203f0*/  LDL R15, [R1+0x620] ;  /* 0x00062000010f7983 */ /* 0x001ea80000100800 */
[----:B----4-:R0:W4:Y:S01]  /*20400*/  @!P2 LDG.E.U16 R3, desc[UR10][R6.64] ;  /* 0x0000000a0603a981 */ /* 0x010122000c1e1500 */
[----:B------:R-:W-:-:S02]  /*20410*/  PRMT R4, RZ, 0x7610, R4 ;  /* 0x00007610ff047816 */ /* 0x000fc40000000004 */
[----:B------:R-:W-:Y:S01]  /*20420*/  PRMT R5, RZ, 0x7610, R5 ;  /* 0x00007610ff057816 */ /* 0x000fe20000000005 */
[----:B0-----:R-:W-:-:S05]  /*20430*/  @!P0 IMAD.MOV.U32 R7, RZ, RZ, R11 ;  /* 0x000000ffff078224 */ /* 0x001fca00078e000b */
[----:B---3--:R-:W3:Y:S01]  /*20440*/  @!P2 LDG.E.U16 R5, desc[UR10][R8.64] ;  /* 0x0000000a0805a981 */ /* 0x008ee2000c1e1500 */
[----:B------:R-:W-:-:S05]  /*20450*/  @!P0 IMAD.MOV.U32 R6, RZ, RZ, R10 ;  /* 0x000000ffff068224 */ /* 0x000fca00078e000a */
[----:B------:R0:W3:Y:S02]  /*20460*/  @!P0 LDG.E.U16 R4, desc[UR10][R6.64] ;  /* 0x0000000a06048981 */ /* 0x0000e4000c1e1500 */
[----:B0-----:R-:W-:Y:S01]  /*20470*/  PRMT R6, RZ, 0x7610, R6 ;  /* 0x00007610ff067816 */ /* 0x001fe20000000006 */
[----:B--2---:R-:W-:Y:S02]  /*20480*/  @!P0 IMAD.MOV.U32 R8, RZ, RZ, R14 ;  /* 0x000000ffff088224 */ /* 0x004fe400078e000e */
[----:B------:R-:W-:-:S05]  /*20490*/  @!P0 IMAD.MOV.U32 R9, RZ, RZ, R15 ;  /* 0x000000ffff098224 */ /* 0x000fca00078e000f */
[----:B------:R-:W2:Y:S04]  /*204a0*/  @!P0 LDG.E.U16 R6, desc[UR10][R8.64] ;  /* 0x0000000a08068981 */ /* 0x000ea8000c1e1500 */
[----:B----4-:R-:W-:Y:S04]  /*204b0*/  STL [R1+0x264c], R3 ;  /* 0x00264c0301007387 */ /* 0x010fe80000100800 */
[----:B------:R-:W4:Y:S04]  /*204c0*/  LDL R11, [R1+0x1434] ;  /* 0x00143400010b7983 */ /* 0x000f280000100800 */
[----:B------:R-:W4:Y:S01]  /*204d0*/  LDL R10, [R1+0x1440] ;  /* 0x00144000010a7983 */ /* 0x000f220000100800 */
[----:B------:R-:W-:-:S03]  /*204e0*/  PRMT R7, RZ, 0x7610, R7 ;  /* 0x00007610ff077816 */ /* 0x000fc60000000007 */
[----:B---3--:R-:W-:Y:S04]  /*204f0*/  STL [R1+0x2650], R4 ;  /* 0x0026500401007387 */ /* 0x008fe80000100800 */
[----:B------:R-:W3:Y:S04]  /*20500*/  LDL R13, [R1+0x14b4] ;  /* 0x0014b400010d7983 */ /* 0x000ee80000100800 */
[----:B------:R0:W-:Y:S04]  /*20510*/  STL [R1+0x64], R12 ;  /* 0x0000640c01007387 */ /* 0x0001e80000100800 */
[----:B0-----:R-:W3:Y:S04]  /*20520*/  LDL R12, [R1+0x14c0] ;  /* 0x0014c000010c7983 */ /* 0x001ee80000100800 */
[----:B------:R-:W-:Y:S04]  /*20530*/  STL [R1+0x2654], R5 ;  /* 0x0026540501007387 */ /* 0x000fe80000100800 */
[----:B------:R-:W-:Y:S04]  /*20540*/  STL [R1+0x26a0], R5 ;  /* 0x0026a00501007387 */ /* 0x000fe80000100800 */
[----:B------:R-:W3:Y:S04]  /*20550*/  LDL R15, [R1+0x1534] ;  /* 0x00153400010f7983 */ /* 0x000ee80000100800 */
[----:B------:R-:W3:Y:S04]  /*20560*/  LDL R14, [R1+0x1540] ;  /* 0x00154000010e7983 */ /* 0x000ee80000100800 */
[----:B--2---:R-:W-:Y:S04]  /*20570*/  STL [R1+0x2658], R6 ;  /* 0x0026580601007387 */ /* 0x004fe80000100800 */
[----:B----4-:R0:W2:Y:S04]  /*20580*/  @!P2 LDG.E.U16 R7, desc[UR10][R10.64] ;  /* 0x0000000a0a07a981 */ /* 0x0100a8000c1e1500 */
[----:B------:R-:W0:Y:S04]  /*20590*/  LDL R10, [R1+0x143c] ;  /* 0x00143c00010a7983 */ /* 0x000e280000100800 */
[----:B------:R-:W0:Y:S01]  /*205a0*/  LDL R11, [R1+0x1444] ;  /* 0x00144400010b7983 */ /* 0x000e220000100800 */
[----:B------:R-:W-:-:S02]  /*205b0*/  PRMT R8, RZ, 0x7610, R8 ;  /* 0x00007610ff087816 */ /* 0x000fc40000000008 */
[----:B0-----:R-:W-:-:S04]  /*205c0*/  @!P0 LOP3.LUT R11, R11, R10, RZ, 0x3c, !PT ;  /* 0x0000000a0b0b8212 */ /* 0x001fc800078e3cff */
[----:B------:R-:W-:-:S04]  /*205d0*/  @!P0 LOP3.LUT R10, R11, R10, RZ, 0x3c, !PT ;  /* 0x0000000a0b0a8212 */ /* 0x000fc800078e3cff */
[----:B------:R-:W-:-:S05]  /*205e0*/  @!P0 LOP3.LUT R11, R11, R10, RZ, 0x3c, !PT ;  /* 0x0000000a0b0b8212 */ /* 0x000fca00078e3cff */
[----:B------:R-:W4:Y:S01]  /*205f0*/  @!P0 LDG.E.U16 R8, desc[UR10][R10.64] ;  /* 0x0000000a0a088981 */ /* 0x000f22000c1e1500 */
[----:B------:R-:W-:-:S03]  /*20600*/  PRMT R9, RZ, 0x7610, R9 ;  /* 0x00007610ff097816 */ /* 0x000fc60000000009 */
[----:B--2---:R-:W-:Y:S04]  /*20610*/  STL [R1+0x265c], R7 ;  /* 0x00265c0701007387 */ /* 0x004fe80000100800 */
[----:B---3--:R0:W2:Y:S04]  /*20620*/  @!P2 LDG.E.U16 R9, desc[UR10][R12.64] ;  /* 0x0000000a0c09a981 */ /* 0x0080a8000c1e1500 */
[----:B----4-:R-:W-:Y:S04]  /*20630*/  STL [R1+0x2660], R8 ;  /* 0x0026600801007387 */ /* 0x010fe80000100800 */
[----:B------:R-:W0:Y:S04]  /*20640*/  LDL R12, [R1+0x14bc] ;  /* 0x0014bc00010c7983 */ /* 0x000e280000100800 */
[----:B------:R-:W0:Y:S01]  /*20650*/  LDL R13, [R1+0x14c4] ;  /* 0x0014c400010d7983 */ /* 0x000e220000100800 */
[----:B------:R-:W-:-:S02]  /*20660*/  PRMT R10, RZ, 0x7610, R10 ;  /* 0x00007610ff0a7816 */ /* 0x000fc4000000000a */
[----:B0-----:R-:W-:-:S04]  /*20670*/  @!P0 LOP3.LUT R13, R13, R12, RZ, 0x3c, !PT ;  /* 0x0000000c0d0d8212 */ /* 0x001fc800078e3cff */
[----:B------:R-:W-:-:S04]  /*20680*/  @!P0 LOP3.LUT R12, R13, R12, RZ, 0x3c, !PT ;  /* 0x0000000c0d0c8212 */ /* 0x000fc800078e3cff */
[----:B------:R-:W-:-:S05]  /*20690*/  @!P0 LOP3.LUT R13, R13, R12, RZ, 0x3c, !PT ;  /* 0x0000000c0d0d8212 */ /* 0x000fca00078e3cff */
[----:B------:R-:W3:Y:S01]  /*206a0*/  @!P0 LDG.E.U16 R10, desc[UR10][R12.64] ;  /* 0x0000000a0c0a8981 */ /* 0x000ee2000c1e1500 */
[----:B------:R-:W-:-:S03]  /*206b0*/  PRMT R11, RZ, 0x7610, R11 ;  /* 0x00007610ff0b7816 */ /* 0x000fc6000000000b */
[----:B--2---:R-:W-:Y:S04]  /*206c0*/  STL [R1+0x2664], R9 ;  /* 0x0026640901007387 */ /* 0x004fe80000100800 */
[----:B------:R-:W2:Y:S04]  /*206d0*/  @!P2 LDG.E.U16 R11, desc[UR10][R14.64] ;  /* 0x0000000a0e0ba981 */ /* 0x000ea8000c1e1500 */
[----:B---3--:R-:W-:Y:S04]  /*206e0*/  STL [R1+0x2668], R10 ;  /* 0x0026680a01007387 */ /* 0x008fe80000100800 */
[----:B------:R-:W3:Y:S04]  /*206f0*/  LDL R14, [R1+0x153c] ;  /* 0x00153c00010e7983 */ /* 0x000ee80000100800 */
[----:B------:R-:W3:Y:S01]  /*20700*/  LDL R15, [R1+0x1544] ;  /* 0x00154400010f7983 */ /* 0x000ee20000100800 */
[----:B------:R-:W-:-:S03]  /*20710*/  PRMT R12, RZ, 0x7610, R12 ;  /* 0x00007610ff0c7816 */ /* 0x000fc6000000000c */
[----:B--2---:R-:W-:Y:S01]  /*20720*/  STL [R1+0x266c], R11 ;  /* 0x00266c0b01007387 */ /* 0x004fe20000100800 */
[----:B---3--:R-:W-:-:S04]  /*20730*/  @!P0 LOP3.LUT R15, R15, R14, RZ, 0x3c, !PT ;  /* 0x0000000e0f0f8212 */ /* 0x008fc800078e3cff */
[----:B------:R-:W-:-:S04]  /*20740*/  @!P0 LOP3.LUT R14, R15, R14, RZ, 0x3c, !PT ;  /* 0x0000000e0f0e8212 */ /* 0x000fc800078e3cff */
[----:B------:R-:W-:-:S05]  /*20750*/  @!P0 LOP3.LUT R15, R15, R14, RZ, 0x3c, !PT ;  /* 0x0000000e0f0f8212 */ /* 0x000fca00078e3cff */
[----:B------:R0:W2:Y:S04]  /*20760*/  @!P0 LDG.E.U16 R12, desc[UR10][R14.64] ;  /* 0x0000000a0e0c8981 */ /* 0x0000a8000c1e1500 */
[----:B------:R-:W0:Y:S04]  /*20770*/  LDL R14, [R1+0x1418] ;  /* 0x00141800010e7983 */ /* 0x000e280000100800 */
[----:B------:R-:W0:Y:S01]  /*20780*/  LDL R15, [R1+0x141c] ;  /* 0x00141c00010f7983 */ /* 0x000e220000100800 */
[----:B------:R-:W-:Y:S02]  /*20790*/  PRMT R28, RZ, 0x7610, R28 ;  /* 0x00007610ff1c7816 */ /* 0x000fe4000000001c */
        /* <DEDUP_REMOVED lines=39> */
[----:B--2---:R0:W-:Y:S04]  /*20a10*/  STL [R1+0x54], R9 ;  /* 0x0000540901007387 */ /* 0x0041e80000100800 */
[----:B0-----:R-:W2:Y:S04]  /*20a20*/  LDL R9, [R1+0x1214] ;  /* 0x0012140001097983 */ /* 0x001ea80000100800 */
        /* <DEDUP_REMOVED lines=17> */
[----:B------:R-:W2:Y:S04]  /*20b40*/  @!P2 LDG.E.U16 R23, desc[UR10][R14.64] ;  /* 0x0000000a0e17a981 */ /* 0x000ea8000c1e1500 */
        /* <DEDUP_REMOVED lines=20> */
[----:B------:R-:W2:Y:S01]  /*20c90*/  LDL R15, [R1+0x1210] ;  /* 0x00121000010f7983 */ /* 0x000ea20000100800 */
[----:B------:R-:W-:Y:S01]  /*20ca0*/  PRMT R21, RZ, 0x7610, R21 ;  /* 0x00007610ff157816 */ /* 0x000fe20000000015 */
[----:B------:R-:W-:-:S02]  /*20cb0*/  @!P0 IMAD.MOV.U32 R14, RZ, RZ, R9 ;  /* 0x000000ffff0e8224 */ /* 0x000fc400078e0009 */
[----:B------:R-:W4:Y:S04]  /*20cc0*/  LDL R9, [R1+0x109c] ;  /* 0x00109c0001097983 */ /* 0x000f280000100800 */
[----:B--2---:R-:W2:Y:S04]  /*20cd0*/  @!P0 LDG.E.U16 R21, desc[UR10][R14.64] ;  /* 0x0000000a0e158981 */ /* 0x004ea8000c1e1500 */
        /* <DEDUP_REMOVED lines=31> */
[----:B------:R-:W-:Y:S01]  /*20ed0*/  @!P0 IMAD.MOV.U32 R14, RZ, RZ, R11 ;  /* 0x000000ffff0e8224 */ /* 0x000fe200078e000b */
[----:B------:R-:W-:-:S02]  /*20ee0*/  PRMT R5, RZ, 0x7610, R5 ;  /* 0x00007610ff057816 */ /* 0x000fc40000000005 */
[----:B------:R-:W4:Y:S04]  /*20ef0*/  LDL R11, [R1+0xf98] ;  /* 0x000f9800010b7983 */ /* 0x000f280000100800 */
[----:B---3--:R0:W3:Y:S04]  /*20f00*/  @!P0 LDG.E.U16 R10, desc[UR10][R14.64] ;  /* 0x0000000a0e0a8981 */ /* 0x0080e8000c1e1500 */
[----:B------:R-:W2:Y:S01]  /*20f10*/  LDL R15, [R1+0x1098] ;  /* 0x00109800010f7983 */ /* 0x000ea20000100800 */
[----:B0-----:R-:W-:-:S03]  /*20f20*/  @!P2 IMAD.MOV.U32 R14, RZ, RZ, R9 ;  /* 0x000000ffff0ea224 */ /* 0x001fc600078e0009 */
[----:B---3--:R0:W-:Y:S01]  /*20f30*/  STL [R1+0x2c], R10 ;  /* 0x00002c0a01007387 */ /* 0x0081e20000100800 */
[----:B------:R-:W-:-:S03]  /*20f40*/  PRMT R20, RZ, 0x7610, R20 ;  /* 0x00007610ff147816 */ /* 0x000fc60000000014 */
[----:B------:R-:W3:Y:S04]  /*20f50*/  LDL R9, [R1+0xf90] ;  /* 0x000f900001097983 */ /* 0x000ee80000100800 */
[----:B--2---:R1:W2:Y:S04]  /*20f60*/  @!P2 LDG.E.U16 R5, desc[UR10][R14.64] ;  /* 0x0000000a0e05a981 */ /* 0x0042a8000c1e1500 */
[----:B0-----:R-:W4:Y:S04]  /*20f70*/  LDL R10, [R1+0xf9c] ;  /* 0x000f9c00010a7983 */ /* 0x001f280000100800 */
[----:B------:R-:W1:Y:S04]  /*20f80*/  LDL R14, [R1+0x1090] ;  /* 0x00109000010e7983 */ /* 0x000e680000100800 */
[----:B------:R-:W1:Y:S02]  /*20f90*/  LDL R15, [R1+0x1094] ;  /* 0x00109400010f7983 */ /* 0x000e640000100800 */
[----:B-1----:R-:W-:-:S04]  /*20fa0*/  @!P0 LOP3.LUT R15, R15, R14, RZ, 0x3c, !PT ;  /* 0x0000000e0f0f8212 */ /* 0x002fc800078e3cff */
        /* <DEDUP_REMOVED lines=17> */
[----:B------:R-:W-:-:S02]  /*210c0*/  PRMT R6, RZ, 0x7610, R6 ;  /* 0x00007610ff067816 */ /* 0x000fc40000000006 */
[----:B0-----:R-:W-:-:S04]  /*210d0*/  @!P0 LOP3.LUT R15, R15, R14, RZ, 0x3c, !PT ;  /* 0x0000000e0f0f8212 */ /* 0x001fc800078e3cff */
[----:B------:R-:W-:-:S04]  /*210e0*/  @!P0 LOP3.LUT R14, R15, R14, RZ, 0x3c, !PT ;  /* 0x0000000e0f0e8212 */ /* 0x000fc800078e3cff */
[----:B------:R-:W-:-:S05]  /*210f0*/  @!P0 LOP3.LUT R15, R15, R14, RZ, 0x3c, !PT ;  /* 0x0000000e0f0f8212 */ /* 0x000fca00078e3cff */
[----:B------:R0:W3:Y:S02]  /*21100*/  @!P0 LDG.E.U16 R18, desc[UR10][R14.64] ;  /* 0x0000000a0e128981 */ /* 0x0000e4000c1e1500 */
[----:B0-----:R-:W-:Y:S02]  /*21110*/  @!P2 IMAD.MOV.U32 R14, RZ, RZ, R10 ;  /* 0x000000ffff0ea224 */ /* 0x001fe400078e000a */
[----:B------:R-:W-:-:S05]  /*21120*/  @!P2 IMAD.MOV.U32 R15, RZ, RZ, R11 ;  /* 0x000000ffff0fa224 */ /* 0x000fca00078e000b */
[----:B------:R2:W3:Y:S01]  /*21130*/  @!P2 LDG.E.U16 R6, desc[UR10][R14.64] ;  /* 0x0000000a0e06a981 */ /* 0x0004e2000c1e1500 */
[----:B------:R-:W-:-:S03]  /*21140*/  PRMT R4, RZ, 0x7610, R4 ;  /* 0x00007610ff047816 */ /* 0x000fc60000000004 */
[----:B----4-:R0:W-:Y:S01]  /*21150*/  STL [R1+0x20], R3 ;  /* 0x0000200301007387 */ /* 0x0101e20000100800 */
[----:B--2---:R-:W-:Y:S02]  /*21160*/  @!P0 IMAD.MOV.U32 R14, RZ, RZ, R5 ;  /* 0x000000ffff0e8224 */ /* 0x004fe400078e0005 */
[----:B------:R-:W-:Y:S01]  /*21170*/  @!P0 IMAD.MOV.U32 R15, RZ, RZ, R9 ;  /* 0x000000ffff0f8224 */ /* 0x000fe200078e0009 */
[----:B0-----:R-:W2:Y:S04]  /*21180*/  LDL R3, [R1+0xf1c] ;  /* 0x000f1c0001037983 */ /* 0x001ea80000100800 */
[----:B------:R2:W4:Y:S04]  /*21190*/  @!P0 LDG.E.U16 R4, desc[UR10][R14.64] ;  /* 0x0000000a0e048981 */ /* 0x000528000c1e1500 */
[----:B---3--:R0:W-:Y:S04]  /*211a0*/  STL [R1+0x1c], R18 ;  /* 0x00001c1201007387 */ /* 0x0081e80000100800 */
[----:B------:R-:W3:Y:S04]  /*211b0*/  LDL R11, [R1+0xe98] ;  /* 0x000e9800010b7983 */ /* 0x000ee80000100800 */
[----:B0-----:R-:W3:Y:S04]  /*211c0*/  LDL R18, [R1+0xf14] ;  /* 0x000f140001127983 */ /* 0x001ee80000100800 */
[----:B------:R0:W-:Y:S04]  /*211d0*/  STL [R1+0x18], R6 ;  /* 0x0000180601007387 */ /* 0x0001e80000100800 */
[----:B------:R-:W3:Y:S01]  /*211e0*/  LDL R15, [R1+0xf18] ;  /* 0x000f1800010f7983 */ /* 0x000ee20000100800 */
[----:B------:R-:W-:-:S03]  /*211f0*/  PRMT R0, RZ, 0x7610, R0 ;  /* 0x00007610ff007816 */ /* 0x000fc60000000000 */
[----:B------:R-:W3:Y:S04]  /*21200*/  LDL R10, [R1+0xe90] ;  /* 0x000e9000010a7983 */ /* 0x000ee80000100800 */
[----:B------:R-:W3:Y:S04]  /*21210*/  LDL R9, [R1+0xe94] ;  /* 0x000e940001097983 */ /* 0x000ee80000100800 */
[----:B------:R-:W3:Y:S04]  /*21220*/  LDL R5, [R1+0xe18] ;  /* 0x000e180001057983 */ /* 0x000ee80000100800 */
[----:B0-----:R-:W3:Y:S01]  /*21230*/  LDL R6, [R1+0xe9c] ;  /* 0x000e9c0001067983 */ /* 0x001ee20000100800 */
[----:B--2---:R-:W-:-:S03]  /*21240*/  @!P2 IMAD.MOV.U32 R14, RZ, RZ, R3 ;  /* 0x000000ffff0ea224 */ /* 0x004fc600078e0003 */
[----:B----4-:R0:W-:Y:S01]  /*21250*/  STL [R1+0x14], R4 ;  /* 0x0000140401007387 */ /* 0x0101e20000100800 */
[----:B------:R-:W-:Y:S02]  /*21260*/  PRMT R12, RZ, 0x7610, R12 ;  /* 0x00007610ff0c7816 */ /* 0x000fe4000000000c */
[----:B------:R-:W-:Y:S01]  /*21270*/  PRMT R2, RZ, 0x7610, R2 ;  /* 0x00007610ff027816 */ /* 0x000fe20000000002 */
[----:B------:R-:W2:Y:S04]  /*21280*/  LDL R3, [R1+0xe10] ;  /* 0x000e100001037983 */ /* 0x000ea80000100800 */
[----:B0-----:R-:W4:Y:S04]  /*21290*/  LDL R4, [R1+0xe1c] ;  /* 0x000e1c0001047983 */ /* 0x001f280000100800 */
[----:B---3--:R0:W3:Y:S04]  /*212a0*/  @!P2 LDG.E.U16 R0, desc[UR10][R14.64] ;  /* 0x0000000a0e00a981 */ /* 0x0080e8000c1e1500 */
[----:B------:R-:W2:Y:S01]  /*212b0*/  LDL R15, [R1+0xf10] ;  /* 0x000f1000010f7983 */ /* 0x000ea20000100800 */
[----:B0-----:R-:W-:-:S05]  /*212c0*/  @!P0 IMAD.MOV.U32 R14, RZ, RZ, R18 ;  /* 0x000000ffff0e8224 */ /* 0x001fca00078e0012 */
[----:B--2---:R0:W2:Y:S02]  /*212d0*/  @!P0 LDG.E.U16 R12, desc[UR10][R14.64] ;  /* 0x0000000a0e0c8981 */ /* 0x0040a4000c1e1500 */
[----:B0-----:R-:W-:Y:S02]  /*212e0*/  @!P2 IMAD.MOV.U32 R14, RZ, RZ, R6 ;  /* 0x000000ffff0ea224 */ /* 0x001fe400078e0006 */
[----:B------:R-:W-:-:S05]  /*212f0*/  @!P2 IMAD.MOV.U32 R15, RZ, RZ, R11 ;  /* 0x000000ffff0fa224 */ /* 0x000fca00078e000b */
[----:B------:R0:W2:Y:S04]  /*21300*/  @!P2 LDG.E.U16 R2, desc[UR10][R14.64] ;  /* 0x0000000a0e02a981 */ /* 0x0000a8000c1e1500 */
[----:B---3--:R1:W-:Y:S04]  /*21310*/  STL [R1+0x10], R0 ;  /* 0x0000100001007387 */ /* 0x0083e80000100800 */
[----:B------:R-:W3:Y:S04]  /*21320*/  LDL R6, [R1+0xd98] ;  /* 0x000d980001067983 */ /* 0x000ee80000100800 */
[----:B-1----:R-:W3:Y:S01]  /*21330*/  LDL R0, [R1+0xe14] ;  /* 0x000e140001007983 */ /* 0x002ee20000100800 */
[----:B------:R-:W-:Y:S01]  /*21340*/  PRMT R8, RZ, 0x7610, R8 ;  /* 0x00007610ff087816 */ /* 0x000fe20000000008 */
[----:B0-----:R-:W-:-:S02]  /*21350*/  @!P0 IMAD.MOV.U32 R14, RZ, RZ, R9 ;  /* 0x000000ffff0e8224 */ /* 0x001fc400078e0009 */
[----:B------:R-:W-:Y:S01]  /*21360*/  @!P0 IMAD.MOV.U32 R15, RZ, RZ, R10 ;  /* 0x000000ffff0f8224 */ /* 0x000fe200078e000a */
[----:B------:R-:W-:-:S04]  /*21370*/  PRMT R7, RZ, 0x7610, R7 ;  /* 0x00007610ff077816 */ /* 0x000fc80000000007 */
[----:B------:R4:W3:Y:S02]  /*21380*/  @!P0 LDG.E.U16 R8, desc[UR10][R14.64] ;  /* 0x0000000a0e088981 */ /* 0x0008e4000c1e1500 */
[----:B----4-:R-:W-:Y:S02]  /*21390*/  @!P2 IMAD.MOV.U32 R14, RZ, RZ, R4 ;  /* 0x000000ffff0ea224 */ /* 0x010fe400078e0004 */
[----:B------:R-:W-:-:S05]  /*213a0*/  @!P2 IMAD.MOV.U32 R15, RZ, RZ, R5 ;  /* 0x000000ffff0fa224 */ /* 0x000fca00078e0005 */
[----:B------:R0:W4:Y:S04]  /*213b0*/  @!P2 LDG.E.U16 R7, desc[UR10][R14.64] ;  /* 0x0000000a0e07a981 */ /* 0x000128000c1e1500 */
[----:B--2---:R1:W-:Y:S01]  /*213c0*/  STL [R1+0x8], R2 ;  /* 0x0000080201007387 */ /* 0x0043e20000100800 */
[----:B------:R-:W-:Y:S01]  /*213d0*/  PRMT R29, RZ, 0x7610, R29 ;  /* 0x00007610ff1d7816 */ /* 0x000fe2000000001d */
[----:B0-----:R-:W-:Y:S01]  /*213e0*/  @!P0 IMAD.MOV.U32 R15, RZ, RZ, R3 ;  /* 0x000000ffff0f8224 */ /* 0x001fe200078e0003 */
[----:B------:R-:W-:Y:S01]  /*213f0*/  PRMT R28, RZ, 0x7610, R28 ;  /* 0x00007610ff1c7816 */ /* 0x000fe2000000001c */
[----:B------:R-:W2:Y:S04]  /*21400*/  LDL R5, [R1+0xd90] ;  /* 0x000d900001057983 */ /* 0x000ea80000100800 */
[----:B------:R-:W2:Y:S04]  /*21410*/  LDL R4, [R1+0xd94] ;  /* 0x000d940001047983 */ /* 0x000ea80000100800 */
[----:B-1----:R-:W2:Y:S01]  /*21420*/  LDL R2, [R1+0xd9c] ;  /* 0x000d9c0001027983 */ /* 0x002ea20000100800 */
[----:B---3--:R-:W-:-:S05]  /*21430*/  @!P0 IMAD.MOV.U32 R14, RZ, RZ, R0 ;  /* 0x000000ffff0e8224 */ /* 0x008fca00078e0000 */
[----:B------:R0:W3:Y:S04]  /*21440*/  @!P0 LDG.E.U16 R29, desc[UR10][R14.64] ;  /* 0x0000000a0e1d8981 */ /* 0x0000e8000c1e1500 */
[----:B------:R1:W-:Y:S01]  /*21450*/  STL [R1+0x4], R8 ;  /* 0x0000040801007387 */ /* 0x0003e20000100800 */
[----:B0-----:R-:W-:-:S03]  /*21460*/  @!P2 IMAD.MOV.U32 R15, RZ, RZ, R6 ;  /* 0x000000ffff0fa224 */ /* 0x001fc600078e0006 */
[----:B-1----:R-:W3:Y:S04]  /*21470*/  LDL R8, [R1+0xd18] ;  /* 0x000d180001087983 */ /* 0x002ee80000100800 */
[----:B----4-:R0:W-:Y:S04]  /*21480*/  STL [R1], R7 ;  /* 0x0000000701007387 */ /* 0x0101e80000100800 */
[----:B------:R-:W4:Y:S04]  /*21490*/  LDL R3, [R1+0xd10] ;  /* 0x000d100001037983 */ /* 0x000f280000100800 */
[----:B------:R-:W4:Y:S04]  /*214a0*/  LDL R0, [R1+0xd14] ;  /* 0x000d140001007983 */ /* 0x000f280000100800 */
[----:B0-----:R-:W4:Y:S01]  /*214b0*/  LDL R7, [R1+0xd1c] ;  /* 0x000d1c0001077983 */ /* 0x001f220000100800 */
[----:B--2---:R-:W-:-:S05]  /*214c0*/  @!P2 IMAD.MOV.U32 R14, RZ, RZ, R2 ;  /* 0x000000ffff0ea224 */ /* 0x004fca00078e0002 */
[----:B------:R0:W2:Y:S04]  /*214d0*/  @!P2 LDG.E.U16 R28, desc[UR10][R14.64] ;  /* 0x0000000a0e1ca981 */ /* 0x0000a8000c1e1500 */
[----:B---3--:R-:W-:Y:S04]  /*214e0*/  STL [R1+0x25ec], R29 ;  /* 0x0025ec1d01007387 */ /* 0x008fe80000100800 */
[----:B------:R-:W3:Y:S04]  /*214f0*/  LDL R6, [R1+0xc98] ;  /* 0x000c980001067983 */ /* 0x000ee80000100800 */
[----:B------:R-:W3:Y:S01]  /*21500*/  LDL R2, [R1+0xc9c] ;  /* 0x000c9c0001027983 */ /* 0x000ee20000100800 */
[----:B------:R-:W-:-:S02]  /*21510*/  PRMT R27, RZ, 0x7610, R27 ;  /* 0x00007610ff1b7816 */ /* 0x000fc4000000001b */
[----:B------:R-:W-:Y:S01]  /*21520*/  PRMT R26, RZ, 0x7610, R26 ;  /* 0x00007610ff1a7816 */ /* 0x000fe2000000001a */
[----:B0-----:R-:W-:Y:S02]  /*21530*/  @!P0 IMAD.MOV.U32 R14, RZ, RZ, R4 ;  /* 0x000000ffff0e8224 */ /* 0x001fe400078e0004 */
[----:B------:R-:W-:-:S05]  /*21540*/  @!P0 IMAD.MOV.U32 R15, RZ, RZ, R5 ;  /* 0x000000ffff0f8224 */ /* 0x000fca00078e0005 */
[----:B------:R0:W3:Y:S02]  /*21550*/  @!P0 LDG.E.U16 R27, desc[UR10][R14.64] ;  /* 0x0000000a0e1b8981 */ /* 0x0000e4000c1e1500 */
[----:B0-----:R-:W-:Y:S02]  /*21560*/  @!P2 IMAD.MOV.U32 R15, RZ, RZ, R8 ;  /* 0x000000ffff0fa224 */ /* 0x001fe400078e0008 */
[----:B----4-:R-:W-:-:S05]  /*21570*/  @!P2 IMAD.MOV.U32 R14, RZ, RZ, R7 ;  /* 0x000000ffff0ea224 */ /* 0x010fca00078e0007 */
[----:B------:R0:W4:Y:S04]  /*21580*/  @!P2 LDG.E.U16 R26, desc[UR10][R14.64] ;  /* 0x0000000a0e1aa981 */ /* 0x000128000c1e1500 */
[----:B--2---:R-:W-:Y:S04]  /*21590*/  STL [R1+0x25f0], R28 ;  /* 0x0025f01c01007387 */ /* 0x004fe80000100800 */
[----:B------:R-:W-:Y:S04]  /*215a0*/  STL [R1+0xc], R12 ;  /* 0x00000c0c01007387 */ /* 0x000fe80000100800 */
[----:B------:R-:W2:Y:S04]  /*215b0*/  LDL R5, [R1+0xc90] ;  /* 0x000c900001057983 */ /* 0x000ea80000100800 */
[----:B------:R-:W2:Y:S01]  /*215c0*/  LDL R4, [R1+0xc94] ;  /* 0x000c940001047983 */ /* 0x000ea20000100800 */
[----:B------:R-:W-:Y:S01]  /*215d0*/  PRMT R25, RZ, 0x7610, R25 ;  /* 0x00007610ff197816 */ /* 0x000fe20000000019 */
[----:B0-----:R-:W-:-:S02]  /*215e0*/  @!P0 IMAD.MOV.U32 R14, RZ, RZ, R0 ;  /* 0x000000ffff0e8224 */ /* 0x001fc400078e0000 */
[----:B------:R-:W-:Y:S01]  /*215f0*/  @!P0 IMAD.MOV.U32 R15, RZ, RZ, R3 ;  /* 0x000000ffff0f8224 */ /* 0x000fe200078e0003 */
[----:B------:R-:W-:-:S04]  /*21600*/  PRMT R24, RZ, 0x7610, R24 ;  /* 0x00007610ff187816 */ /* 0x000fc80000000018 */
[----:B------:R3:W2:Y:S02]  /*21610*/  @!P0 LDG.E.U16 R25, desc[UR10][R14.64] ;  /* 0x0000000a0e198981 */ /* 0x0006a4000c1e1500 */
[----:B---3--:R-:W-:Y:S02]  /*21620*/  @!P2 IMAD.MOV.U32 R14, RZ, RZ, R2 ;  /* 0x000000ffff0ea224 */ /* 0x008fe400078e0002 */
[----:B------:R-:W-:-:S05]  /*21630*/  @!P2 IMAD.MOV.U32 R15, RZ, RZ, R6 ;  /* 0x000000ffff0fa224 */ /* 0x000fca00078e0006 */
[----:B------:R2:W3:Y:S01]  /*21640*/  @!P2 LDG.E.U16 R24, desc[UR10][R14.64] ;  /* 0x0000000a0e18a981 */ /* 0x0004e2000c1e1500 */
[----:B------:R-:W-:-:S03]  /*21650*/  PRMT R23, RZ, 0x7610, R23 ;  /* 0x00007610ff177816 */ /* 0x000fc60000000017 */
[----:B------:R-:W-:Y:S04]  /*21660*/  STL [R1+0x25f4], R27 ;  /* 0x0025f41b01007387 */ /* 0x000fe80000100800 */
[----:B----4-:R-:W-:Y:S04]  /*21670*/  STL [R1+0x25f8], R26 ;  /* 0x0025f81a01007387 */ /* 0x010fe80000100800 */
[----:B------:R-:W4:Y:S04]  /*21680*/  LDL R3, [R1+0xc18] ;  /* 0x000c180001037983 */ /* 0x000f280000100800 */
[----:B------:R-:W4:Y:S01]  /*21690*/  LDL R0, [R1+0xc1c] ;  /* 0x000c1c0001007983 */ /* 0x000f220000100800 */
[----:B--2---:R-:W-:-:S02]  /*216a0*/  @!P0 IMAD.MOV.U32 R15, RZ, RZ, R5 ;  /* 0x000000ffff0f8224 */ /* 0x004fc400078e0005 */
[----:B------:R-:W-:-:S05]  /*216b0*/  @!P0 IMAD.MOV.U32 R14, RZ, RZ, R4 ;  /* 0x000000ffff0e8224 */ /* 0x000fca00078e0004 */
[----:B------:R4:W2:Y:S04]  /*216c0*/  @!P0 LDG.E.U16 R23, desc[UR10][R14.64] ;  /* 0x0000000a0e178981 */ /* 0x0008a8000c1e1500 */
[----:B------:R-:W-:Y:S04]  /*216d0*/  STL [R1+0x25fc], R25 ;  /* 0x0025fc1901007387 */ /* 0x000fe80000100800 */
[----:B------:R-:W2:Y:S04]  /*216e0*/  LDL R11, [R1+0xc10] ;  /* 0x000c1000010b7983 */ /* 0x000ea80000100800 */
[----:B------:R-:W2:Y:S04]  /*216f0*/  LDL R2, [R1+0xc14] ;  /* 0x000c140001027983 */ /* 0x000ea80000100800 */
[----:B---3--:R-:W-:Y:S04]  /*21700*/  STL [R1+0x2600], R24 ;  /* 0x0026001801007387 */ /* 0x008fe80000100800 */
[----:B------:R-:W3:Y:S04]  /*21710*/  LDL R10, [R1+0xb98] ;  /* 0x000b9800010a7983 */ /* 0x000ee80000100800 */
[----:B------:R-:W3:Y:S04]  /*21720*/  LDL R9, [R1+0xb9c] ;  /* 0x000b9c0001097983 */ /* 0x000ee80000100800 */
[----:B------:R-:W3:Y:S04]  /*21730*/  LDL R8, [R1+0xb90] ;  /* 0x000b900001087983 */ /* 0x000ee80000100800 */
[----:B------:R-:W3:Y:S01]  /*21740*/  LDL R7, [R1+0xb94] ;  /* 0x000b940001077983 */ /* 0x000ee20000100800 */
[----:B----4-:R-:W-:-:S03]  /*21750*/  @!P2 IMAD.MOV.U32 R15, RZ, RZ, R3 ;  /* 0x000000ffff0fa224 */ /* 0x010fc600078e0003 */
[----:B--2---:R-:W-:Y:S04]  /*21760*/  STL [R1+0x2604], R23 ;  /* 0x0026041701007387 */ /* 0x004fe80000100800 */
[----:B------:R-:W2:Y:S04]  /*21770*/  LDL R6, [R1+0xb18] ;  /* 0x000b180001067983 */ /* 0x000ea80000100800 */
[----:B------:R-:W4:Y:S04]  /*21780*/  LDL R5, [R1+0xb1c] ;  /* 0x000b1c0001057983 */ /* 0x000f280000100800 */
[----:B------:R-:W4:Y:S04]  /*21790*/  LDL R4, [R1+0xb10] ;  /* 0x000b100001047983 */ /* 0x000f280000100800 */
[----:B------:R-:W4:Y:S01]  /*217a0*/  LDL R3, [R1+0xb14] ;  /* 0x000b140001037983 */ /* 0x000f220000100800 */
[----:B------:R-:W-:Y:S01]  /*217b0*/  PRMT R22, RZ, 0x7610, R22 ;  /* 0x00007610ff167816 */ /* 0x000fe20000000016 */
[----:B------:R-:W-:Y:S01]  /*217c0*/  @!P2 IMAD.MOV.U32 R14, RZ, RZ, R0 ;  /* 0x000000ffff0ea224 */ /* 0x000fe200078e0000 */
[----:B------:R-:W-:-:S02]  /*217d0*/  PRMT R21, RZ, 0x7610, R21 ;  /* 0x00007610ff157816 */ /* 0x000fc40000000015 */
[----:B------:R-:W-:Y:S02]  /*217e0*/  PRMT R13, RZ, 0x7610, R13 ;  /* 0x00007610ff0d7816 */ /* 0x000fe4000000000d */
[----:B------:R-:W-:Y:S02]  /*217f0*/  PRMT R16, RZ, 0x7610, R16 ;  /* 0x00007610ff107816 */ /* 0x000fe40000000010 */
[----:B------:R-:W-:Y:S01]  /*21800*/  PRMT R17, RZ, 0x7610, R17 ;  /* 0x00007610ff117816 */ /* 0x000fe20000000011 */
[----:B------:R0:W4:Y:S01]  /*21810*/  @!P2 LDG.E.U16 R22, desc[UR10][R14.64] ;  /* 0x0000000a0e16a981 */ /* 0x000122000c1e1500 */
[----:B------:R-:W-:-:S03]  /*21820*/  PRMT R19, RZ, 0x7610, R19 ;  /* 0x00007610ff137816 */ /* 0x000fc60000000013 */
[----:B------:R-:W4:Y:S01]  /*21830*/  LDL R0, [R1+0xa9c] ;  /* 0x000a9c0001007983 */ /* 0x000f220000100800 */
[----:B0-----:R-:W-:Y:S02]  /*21840*/  @!P0 IMAD.MOV.U32 R14, RZ, RZ, R2 ;  /* 0x000000ffff0e8224 */ /* 0x001fe400078e0002 */
[----:B------:R-:W-:-:S05]  /*21850*/  @!P0 IMAD.MOV.U32 R15, RZ, RZ, R11 ;  /* 0x000000ffff0f8224 */ /* 0x000fca00078e000b */
[----:B------:R3:W4:Y:S02]  /*21860*/  @!P0 LDG.E.U16 R21, desc[UR10][R14.64] ;  /* 0x0000000a0e158981 */ /* 0x000724000c1e1500 */
[----:B---3--:R-:W-:Y:S02]  /*21870*/  @!P2 IMAD.MOV.U32 R14, RZ, RZ, R9 ;  /* 0x000000ffff0ea224 */ /* 0x008fe400078e0009 */
[----:B------:R-:W-:-:S05]  /*21880*/  @!P2 IMAD.MOV.U32 R15, RZ, RZ, R10 ;  /* 0x000000ffff0fa224 */ /* 0x000fca00078e000a */
[----:B------:R0:W3:Y:S02]  /*21890*/  @!P2 LDG.E.U16 R13, desc[UR10][R14.64] ;  /* 0x0000000a0e0da981 */ /* 0x0000e4000c1e1500 */
[----:B0-----:R-:W-:Y:S02]  /*218a0*/  @!P0 IMAD.MOV.U32 R14, RZ, RZ, R7 ;  /* 0x000000ffff0e8224 */ /* 0x001fe400078e0007 */
[----:B------:R-:W-:-:S05]  /*218b0*/  @!P0 IMAD.MOV.U32 R15, RZ, RZ, R8 ;  /* 0x000000ffff0f8224 */ /* 0x000fca00078e0008 */
[----:B------:R2:W3:Y:S02]  /*218c0*/  @!P0 LDG.E.U16 R16, desc[UR10][R14.64] ;  /* 0x0000000a0e108981 */ /* 0x0004e4000c1e1500 */
[----:B--2---:R-:W-:Y:S02]  /*218d0*/  @!P2 IMAD.MOV.U32 R15, RZ, RZ, R6 ;  /* 0x000000ffff0fa224 */ /* 0x004fe400078e0006 */
[----:B----4-:R-:W-:-:S05]  /*218e0*/  @!P2 IMAD.MOV.U32 R14, RZ, RZ, R5 ;  /* 0x000000ffff0ea224 */ /* 0x010fca00078e0005 */
[----:B------:R0:W2:Y:S02]  /*218f0*/  @!P2 LDG.E.U16 R17, desc[UR10][R14.64] ;  /* 0x0000000a0e11a981 */ /* 0x0000a4000c1e1500 */
[----:B0-----:R-:W-:Y:S02]  /*21900*/  @!P0 IMAD.MOV.U32 R14, RZ, RZ, R3 ;  /* 0x000000ffff0e8224 */ /* 0x001fe400078e0003 */
[----:B------:R-:W-:-:S05]  /*21910*/  @!P0 IMAD.MOV.U32 R15, RZ, RZ, R4 ;  /* 0x000000ffff0f8224 */ /* 0x000fca00078e0004 */
[----:B------:R-:W4:Y:S04]  /*21920*/  @!P0 LDG.E.U16 R19, desc[UR10][R14.64] ;  /* 0x0000000a0e138981 */ /* 0x000f28000c1e1500 */
[----:B------:R-:W-:Y:S04]  /*21930*/  STL [R1+0x2608], R22 ;  /* 0x0026081601007387 */ /* 0x000fe80000100800 */
[----:B------:R-:W4:Y:S04]  /*21940*/  LDL R2, [R1+0xa98] ;  /* 0x000a980001027983 */ /* 0x000f280000100800 */
[----:B------:R-:W-:Y:S04]  /*21950*/  STL [R1+0x260c], R21 ;  /* 0x00260c1501007387 */ /* 0x000fe80000100800 */
[----:B---3--:R-:W-:Y:S04]  /*21960*/  STL [R1+0x2610], R13 ;  /* 0x0026100d01007387 */ /* 0x008fe80000100800 */
[----:B------:R-:W-:Y:S04]  /*21970*/  STL [R1+0x2614], R16 ;  /* 0x0026141001007387 */ /* 0x000fe80000100800 */
[----:B--2---:R-:W-:Y:S04]  /*21980*/  STL [R1+0x2618], R17 ;  /* 0x0026181101007387 */ /* 0x004fe80000100800 */
[----:B----4-:R-:W-:Y:S04]  /*21990*/  STL [R1+0x261c], R19 ;  /* 0x00261c1301007387 */ /* 0x010fe80000100800 */
[----:B------:R-:W2:Y:S01]  /*219a0*/  LDL.LU R5, [R1+0x2ec] ;  /* 0x0002ec0001057983 */ /* 0x000ea20000300800 */
[----:B------:R-:W-:Y:S01]  /*219b0*/  PRMT R20, RZ, 0x7610, R20 ;  /* 0x00007610ff147816 */ /* 0x000fe20000000014 */
[----:B------:R-:W-:-:S02]  /*219c0*/  @!P2 IMAD.MOV.U32 R14, RZ, RZ, R0 ;  /* 0x000000ffff0ea224 */ /* 0x000fc400078e0000 */
[----:B------:R-:W-:-:S05]  /*219d0*/  @!P2 IMAD.MOV.U32 R15, RZ, RZ, R2 ;  /* 0x000000ffff0fa224 */ /* 0x000fca00078e0002 */
[----:B------:R0:W3:Y:S04]  /*219e0*/  @!P2 LDG.E.U16 R20, desc[UR10][R14.64] ;  /* 0x0000000a0e14a981 */ /* 0x0000e8000c1e1500 */
[----:B--2---:R1:W-:Y:S04]  /*219f0*/  STL [R1+0x26a4], R5 ;  /* 0x0026a40501007387 */ /* 0x0043e80000100800 */
[----:B-1----:R-:W2:Y:S01]  /*21a00*/  LDL.LU R5, [R1+0x2f0] ;  /* 0x0002f00001057983 */ /* 0x002ea20000300800 */
[----:B------:R-:W0:Y:S01]  /*21a10*/  S2R R8, SR_TID.X ;  /* 0x0000000000087919 */ /* 0x000e220000002100 */
[----:B------:R-:W1:Y:S01]  /*21a20*/  S2UR UR6, SR_CgaCtaId ;  /* 0x00000000000679c3 */ /* 0x000e620000008800 */
[----:B------:R-:W-:Y:S01]  /*21a30*/  UMOV UR5, 0x400 ;  /* 0x0000040000057882 */ /* 0x000fe20000000000 */
[----:B--2---:R2:W-:Y:S04]  /*21a40*/  STL [R1+0x26a8], R5 ;  /* 0x0026a80501007387 */ /* 0x0045e80000100800 */
[----:B--2---:R-:W2:Y:S04]  /*21a50*/  LDL.LU R5, [R1+0x2f4] ;  /* 0x0002f40001057983 */ /* 0x004ea80000300800 */
[----:B------:R-:W4:Y:S04]  /*21a60*/  LDL.LU R2, [R1+0x2e8] ;  /* 0x0002e80001027983 */ /* 0x000f280000300800 */
        /* <DEDUP_REMOVED lines=8> */
[----:B------:R-:W4:Y:S01]  /*21af0*/  LDL.LU R23, [R1+0x2c0] ;  /* 0x0002c00001177983 */ /* 0x000f220000300800 */
[----:B0-----:R-:W-:-:S03]  /*21b00*/  SHF.R.S32.HI R14, RZ, 0x6, R8 ;  /* 0x00000006ff0e7819 */ /* 0x001fc60000011408 */
[----:B------:R-:W4:Y:S04]  /*21b10*/  LDL.LU R24, [R1+0x2fc] ;  /* 0x0002fc0001187983 */ /* 0x000f280000300800 */
[----:B------:R-:W4:Y:S04]  /*21b20*/  LDL.LU R25, [R1+0x2bc] ;  /* 0x0002bc0001197983 */ /* 0x000f280000300800 */
[----:B------:R-:W4:Y:S04]  /*21b30*/  LDL.LU R26, [R1+0x2b8] ;  /* 0x0002b800011a7983 */ /* 0x000f280000300800 */
[----:B------:R-:W4:Y:S01]  /*21b40*/  LDL.LU R27, [R1+0x2b4] ;  /* 0x0002b400011b7983 */ /* 0x000f220000300800 */
[----:B------:R-:W-:-:S03]  /*21b50*/  SGXT R14, R14, 0x1 ;  /* 0x000000010e0e781a */ /* 0x000fc60000000200 */
[----:B------:R-:W4:Y:S04]  /*21b60*/  LDL.LU R28, [R1+0x2b0] ;  /* 0x0002b000011c7983 */ /* 0x000f280000300800 */
[----:B------:R-:W4:Y:S04]  /*21b70*/  LDL.LU R29, [R1+0x2ac] ;  /* 0x0002ac00011d7983 */ /* 0x000f280000300800 */
[----:B------:R-:W4:Y:S01]  /*21b80*/  LDL.LU R12, [R1+0x2a8] ;  /* 0x0002a800010c7983 */ /* 0x000f220000300800 */
[----:B------:R-:W-:-:S03]  /*21b90*/  IMAD.SHL.U32 R15, R8, 0x2, RZ ;  /* 0x00000002080f7824 */ /* 0x000fc600078e00ff */
[----:B------:R-:W4:Y:S01]  /*21ba0*/  LDL.LU R11, [R1+0x2a4] ;  /* 0x0002a400010b7983 */ /* 0x000f220000300800 */
[----:B-1----:R-:W-:Y:S01]  /*21bb0*/  ULEA UR5, UR6, UR5, 0x18 ;  /* 0x0000000506057291 */ /* 0x002fe2000f8ec03f */
[----:B------:R-:W-:Y:S02]  /*21bc0*/  LOP3.LUT R14, R14, 0x90, RZ, 0xc0, !PT ;  /* 0x000000900e0e7812 */ /* 0x000fe400078ec0ff */
[----:B------:R-:W4:Y:S04]  /*21bd0*/  LDL.LU R10, [R1+0x2f8] ;  /* 0x0002f800010a7983 */ /* 0x000f280000300800 */
[----:B------:R-:W4:Y:S04]  /*21be0*/  LDL.LU R9, [R1+0x2a0] ;  /* 0x0002a00001097983 */ /* 0x000f280000300800 */
[----:B------:R-:W4:Y:S04]  /*21bf0*/  LDL.LU R7, [R1+0x29c] ;  /* 0x00029c0001077983 */ /* 0x000f280000300800 */
[----:B------:R-:W4:Y:S01]  /*21c00*/  LDL.LU R6, [R1+0x298] ;  /* 0x0002980001067983 */ /* 0x000f220000300800 */
[----:B------:R-:W-:-:S03]  /*21c10*/  LOP3.LUT R14, R14, 0x7e, R15, 0x78, !PT ;  /* 0x0000007e0e0e7812 */ /* 0x000fc600078e780f */
[----:B------:R-:W4:Y:S04]  /*21c20*/  LDL.LU R4, [R1+0x294] ;  /* 0x0002940001047983 */ /* 0x000f280000300800 */
[----:B------:R-:W4:Y:S04]  /*21c30*/  LDL.LU R3, [R1+0x28c] ;  /* 0x00028c0001037983 */ /* 0x000f280000300800 */
[----:B---3--:R0:W-:Y:S04]  /*21c40*/  STL [R1+0x2620], R20 ;  /* 0x0026201401007387 */ /* 0x0081e80000100800 */
[----:B0-----:R-:W3:Y:S04]  /*21c50*/  LDL.LU R20, [R1+0x300] ;  /* 0x0003000001147983 */ /* 0x001ee80000300800 */
[----:B------:R-:W3:Y:S04]  /*21c60*/  LDL.LU R15, [R1+0x2dc] ;  /* 0x0002dc00010f7983 */ /* 0x000ee80000300800 */
[----:B--2---:R0:W-:Y:S04]  /*21c70*/  STS.U16 [R14+UR5+0x20000], R5 ;  /* 0x020000050e007988 */ /* 0x0041e80008000405 */
[----:B0-----:R-:W2:Y:S04]  /*21c80*/  LDL.LU R5, [R1+0x26a8] ;  /* 0x0026a80001057983 */ /* 0x001ea80000300800 */
[----:B--2---:R0:W-:Y:S04]  /*21c90*/  STS.U16 [R14+UR5+0x20100], R5 ;  /* 0x020100050e007988 */ /* 0x0041e80008000405 */
[----:B0-----:R-:W2:Y:S04]  /*21ca0*/  LDL.LU R5, [R1+0x26a4] ;  /* 0x0026a40001057983 */ /* 0x001ea80000300800 */
[----:B----4-:R-:W-:Y:S04]  /*21cb0*/  STS.U16 [R14+UR5+0x20300], R2 ;  /* 0x020300020e007988 */ /* 0x010fe80008000405 */
[----:B------:R-:W-:Y:S04]  /*21cc0*/  STS.U16 [R14+UR5+0x20400], R18 ;  /* 0x020400120e007988 */ /* 0x000fe80008000405 */
[----:B------:R-:W-:Y:S04]  /*21cd0*/  STS.U16 [R14+UR5+0x20500], R0 ;  /* 0x020500000e007988 */ /* 0x000fe80008000405 */
[----:B--2---:R0:W-:Y:S04]  /*21ce0*/  STS.U16 [R14+UR5+0x20200], R5 ;  /* 0x020200050e007988 */ /* 0x0041e80008000405 */
[----:B0-----:R-:W2:Y:S04]  /*21cf0*/  LDL.LU R5, [R1+0x26a0] ;  /* 0x0026a00001057983 */ /* 0x001ea80000300800 */
[----:B------:R-:W4:Y:S04]  /*21d00*/  LDL.LU R2, [R1+0x269c] ;  /* 0x00269c0001027983 */ /* 0x000f280000300800 */
[----:B------:R-:W3:Y:S04]  /*21d10*/  LDL.LU R18, [R1+0x2698] ;  /* 0x0026980001127983 */ /* 0x000ee80000300800 */
[----:B------:R-:W2:Y:S04]  /*21d20*/  LDL.LU R0, [R1+0x2694] ;  /* 0x0026940001007983 */ /* 0x000ea80000300800 */
[----:B------:R-:W-:Y:S04]  /*21d30*/  STS.U16 [R14+UR5+0x21900], R7 ;  /* 0x021900070e007988 */ /* 0x000fe80008000405 */
[----:B------:R-:W-:Y:S04]  /*21d40*/  STS.U16 [R14+UR5+0x21a00], R6 ;  /* 0x021a00060e007988 */ /* 0x000fe80008000405 */
[----:B------:R-:W-:Y:S04]  /*21d50*/  STS.U16 [R14+UR5+0x21b00], R4 ;  /* 0x021b00040e007988 */ /* 0x000fe80008000405 */
[----:B------:R-:W-:Y:S04]  /*21d60*/  STS.U16 [R14+UR5+0x21c00], R3 ;  /* 0x021c00030e007988 */ /* 0x000fe80008000405 */
[----:B--2---:R0:W-:Y:S04]  /*21d70*/  STS.U16 [R14+UR5+0x21d00], R0 ;  /* 0x021d00000e007988 */ /* 0x0041e80008000405 */
[----:B0-----:R-:W2:Y:S04]  /*21d80*/  LDL.LU R0, [R1+0x2690] ;  /* 0x0026900001007983 */ /* 0x001ea80000300800 */
[----:B------:R-:W2:Y:S04]  /*21d90*/  LDL R7, [R1+0x1574] ;  /* 0x0015740001077983 */ /* 0x000ea80000100800 */
[----:B------:R-:W2:Y:S04]  /*21da0*/  LDL R6, [R1+0x157c] ;  /* 0x00157c0001067983 */ /* 0x000ea80000100800 */
[----:B------:R-:W2:Y:S04]  /*21db0*/  LDL R4, [R1+0x1578] ;  /* 0x0015780001047983 */ /* 0x000ea80000100800 */
[----:B------:R-:W2:Y:S04]  /*21dc0*/  LDL R3, [R1+0x1580] ;  /* 0x0015800001037983 */ /* 0x000ea80000100800 */
[----:B---3--:R-:W-:Y:S04]  /*21dd0*/  STL [R1+0x21a0], R18 ;  /* 0x0021a01201007387 */ /* 0x008fe80000100800 */
[----:B------:R-:W-:Y:S04]  /*21de0*/  STL [R1+0x21a4], R18 ;  /* 0x0021a41201007387 */ /* 0x000fe80000100800 */
[----:B------:R-:W-:Y:S04]  /*21df0*/  STL [R1+0x21a8], R18 ;  /* 0x0021a81201007387 */ /* 0x000fe80000100800 */
[----:B------:R-:W-:Y:S04]  /*21e00*/  STL [R1+0x21ac], R18 ;  /* 0x0021ac1201007387 */ /* 0x000fe80000100800 */
[----:B------:R0:W-:Y:S04]  /*21e10*/  STS.U16 [R14+UR5+0x20600], R15 ;  /* 0x0206000f0e007988 */ /* 0x0001e80008000405 */
[----:B------:R-:W-:Y:S04]  /*21e20*/  STS.U16 [R14+UR5+0x20700], R20 ;  /* 0x020700140e007988 */ /* 0x000fe80008000405 */
        /* <DEDUP_REMOVED lines=18> */
[----:B------:R-:W-:Y:S01]  /*21f50*/  STL [R1+0x21b0], R18 ;  /* 0x0021b01201007387 */ /* 0x000fe20000100800 */
[----:B------:R-:W-:-:S03]  /*21f60*/  PRMT R5, RZ, 0x7610, R5 ;  /* 0x00007610ff057816 */ /* 0x000fc60000000005 */
[----:B------:R-:W-:Y:S04]  /*21f70*/  STL [R1+0x21b4], R18 ;  /* 0x0021b41201007387 */ /* 0x000fe80000100800 */
[----:B------:R-:W-:Y:S04]  /*21f80*/  STL [R1+0x21b8], R18 ;  /* 0x0021b81201007387 */ /* 0x000fe80000100800 */
[----:B------:R-:W-:Y:S04]  /*21f90*/  STL [R1+0x21bc], R18 ;  /* 0x0021bc1201007387 */ /* 0x000fe80000100800 */
[----:B------:R-:W-:Y:S04]  /*21fa0*/  STL [R1+0x21c0], R18 ;  /* 0x0021c01201007387 */ /* 0x000fe80000100800 */
[----:B------:R-:W-:Y:S04]  /*21fb0*/  STL [R1+0x21c4], R18 ;  /* 0x0021c41201007387 */ /* 0x000fe80000100800 */
[----:B------:R-:W-:Y:S01]  /*21fc0*/  STL [R1+0x21c8], R18 ;  /* 0x0021c81201007387 */ /* 0x000fe20000100800 */
[----:B----4-:R-:W-:-:S03]  /*21fd0*/  PRMT R2, RZ, 0x7610, R2 ;  /* 0x00007610ff027816 */ /* 0x010fc60000000002 */
        /* <DEDUP_REMOVED lines=128> */
[----:B--2---:R1:W-:Y:S01]  /*227e0*/  STS.U16 [R14+UR5+0x21f00], R0 ;  /* 0x021f00000e007988 */ /* 0x0043e20008000405 */
[----:B0-----:R-:W-:-:S02]  /*227f0*/  @!P2 IMAD.MOV.U32 R15, RZ, RZ, R7 ;  /* 0x000000ffff0fa224 */ /* 0x001fc400078e0007 */
[----:B-1----:R-:W-:-:S05]  /*22800*/  @!P2 IMAD.MOV.U32 R14, RZ, RZ, R6 ;  /* 0x000000ffff0ea224 */ /* 0x002fca00078e0006 */
[----:B------:R0:W2:Y:S02]  /*22810*/  @!P2 LDG.E.U16 R5, desc[UR10][R14.64] ;  /* 0x0000000a0e05a981 */ /* 0x0000a4000c1e1500 */
[----:B0-----:R-:W-:Y:S02]  /*22820*/  @!P0 IMAD.MOV.U32 R14, RZ, RZ, R3 ;  /* 0x000000ffff0e8224 */ /* 0x001fe400078e0003 */
[----:B------:R-:W-:-:S05]  /*22830*/  @!P0 IMAD.MOV.U32 R15, RZ, RZ, R4 ;  /* 0x000000ffff0f8224 */ /* 0x000fca00078e0004 */
[----:B------:R-:W3:Y:S04]  /*22840*/  @!P0 LDG.E.U16 R2, desc[UR10][R14.64] ;  /* 0x0000000a0e028981 */ /* 0x000ee8000c1e1500 */
[----:B------:R-:W-:Y:S04]  /*22850*/  STL [R1+0x25bc], R18 ;  /* 0x0025bc1201007387 */ /* 0x000fe80000100800 */
[----:B------:R-:W-:Y:S04]  /*22860*/  STL [R1+0x25c4], R18 ;  /* 0x0025c41201007387 */ /* 0x000fe80000100800 */
[----:B------:R-:W-:Y:S04]  /*22870*/  STL [R1+0x25cc], R18 ;  /* 0x0025cc1201007387 */ /* 0x000fe80000100800 */
[----:B------:R-:W-:Y:S04]  /*22880*/  STL [R1+0x25d4], R18 ;  /* 0x0025d41201007387 */ /* 0x000fe80000100800 */
[----:B------:R-:W-:Y:S04]  /*22890*/  STL [R1+0x25dc], R18 ;  /* 0x0025dc1201007387 */ /* 0x000fe80000100800 */
[----:B------:R-:W-:Y:S04]  /*228a0*/  STL [R1+0x25e4], R18 ;  /* 0x0025e41201007387 */ /* 0x000fe80000100800 */
[----:B------:R-:W-:Y:S04]  /*228b0*/  STL [R1+0x2624], R18 ;  /* 0x0026241201007387 */ /* 0x000fe80000100800 */
        /* <DEDUP_REMOVED lines=12> */
[----:B------:R-:W-:-:S03]  /*22980*/  LOP3.LUT R8, R8, 0x7f, RZ, 0xc0, !PT ;  /* 0x0000007f08087812 */ /* 0x000fc600078ec0ff */
[----:B------:R-:W4:Y:S04]  /*22990*/  LDL.LU R28, [R1+0x258] ;  /* 0x00025800011c7983 */ /* 0x000f280000300800 */
[----:B------:R-:W4:Y:S04]  /*229a0*/  LDL.LU R29, [R1+0x254] ;  /* 0x00025400011d7983 */ /* 0x000f280000300800 */
[----:B------:R-:W4:Y:S04]  /*229b0*/  LDL.LU R12, [R1+0x250] ;  /* 0x00025000010c7983 */ /* 0x000f280000300800 */
[----:B------:R-:W4:Y:S04]  /*229c0*/  LDL.LU R11, [R1+0x24c] ;  /* 0x00024c00010b7983 */ /* 0x000f280000300800 */
[----:B------:R-:W4:Y:S01]  /*229d0*/  LDL.LU R10, [R1+0x248] ;  /* 0x00024800010a7983 */ /* 0x000f220000300800 */
[----:B------:R-:W-:-:S03]  /*229e0*/  IMAD.SHL.U32 R0, R8, 0x2, RZ ;  /* 0x0000000208007824 */ /* 0x000fc600078e00ff */
[----:B------:R-:W4:Y:S04]  /*229f0*/  LDL.LU R9, [R1+0x244] ;  /* 0x0002440001097983 */ /* 0x000f280000300800 */
[----:B------:R-:W4:Y:S04]  /*22a00*/  LDL.LU R8, [R1+0x240] ;  /* 0x0002400001087983 */ /* 0x000f280000300800 */
[----:B------:R-:W4:Y:S04]  /*22a10*/  LDL.LU R7, [R1+0x23c] ;  /* 0x00023c0001077983 */ /* 0x000f280000300800 */
[----:B------:R-:W4:Y:S04]  /*22a20*/  LDL.LU R6, [R1+0x238] ;  /* 0x0002380001067983 */ /* 0x000f280000300800 */
[----:B--2---:R0:W-:Y:S04]  /*22a30*/  STL [R1+0x580], R5 ;  /* 0x0005800501007387 */ /* 0x0041e80000100800 */
[----:B0-----:R-:W2:Y:S04]  /*22a40*/  LDL.LU R5, [R1+0x234] ;  /* 0x0002340001057983 */ /* 0x001ea80000300800 */
[----:B------:R-:W2:Y:S04]  /*22a50*/  LDL.LU R4, [R1+0x230] ;  /* 0x0002300001047983 */ /* 0x000ea80000300800 */
[----:B---3--:R0:W-:Y:S04]  /*22a60*/  STL [R1+0x57c], R2 ;  /* 0x00057c0201007387 */ /* 0x0081e80000100800 */
[----:B0-----:R-:W3:Y:S04]  /*22a70*/  LDL.LU R2, [R1+0x22c] ;  /* 0x00022c0001027983 */ /* 0x001ee80000300800 */
        /* <DEDUP_REMOVED lines=130> */
[----:B----4-:R0:W-:Y:S04]  /*232a0*/  STS.U16 [R0+UR5+0x100], R3 ;  /* 0x0001000300007988 */ /* 0x0101e80008000405 */
[----:B0-----:R-:W4:Y:S04]  /*232b0*/  LDL.LU R3, [R1+0x228] ;  /* 0x0002280001037983 */ /* 0x001f280000300800 */
[----:B------:R-:W2:Y:S04]  /*232c0*/  LDL.LU R15, [R1+0x21c] ;  /* 0x00021c00010f7983 */ /* 0x000ea80000300800 */
[----:B--2---:R0:W-:Y:S04]  /*232d0*/  STL [R1+0x2688], R15 ;  /* 0x0026880f01007387 */ /* 0x0041e80000100800 */
[----:B0-----:R-:W2:Y:S04]  /*232e0*/  LDL.LU R15, [R1+0x220] ;  /* 0x00022000010f7983 */ /* 0x001ea80000300800 */
[----:B---3--:R-:W-:Y:S04]  /*232f0*/  STS.U16 [R0+UR5+0xb100], R2 ;  /* 0x00b1000200007988 */ /* 0x008fe80008000405 */
[----:B------:R-:W-:Y:S04]  /*23300*/  STS.U16 [R0+UR5], R19 ;  /* 0x0000001300007988 */ /* 0x000fe80008000405 */
        /* <DEDUP_REMOVED lines=10> */
[----:B--2---:R0:W-:Y:S04]  /*233b0*/  STL [R1+0x268c], R15 ;  /* 0x00268c0f01007387 */ /* 0x0041e80000100800 */
[----:B0-----:R-:W2:Y:S04]  /*233c0*/  LDL.LU R15, [R1+0x224] ;  /* 0x00022400010f7983 */ /* 0x001ea80000300800 */
[----:B------:R-:W3:Y:S04]  /*233d0*/  LDL.LU R14, [R1+0x218] ;  /* 0x00021800010e7983 */ /* 0x000ee80000300800 */
        /* <DEDUP_REMOVED lines=13> */
[----:B------:R0:W-:Y:S04]  /*234b0*/  STS.U16 [R0+UR5+0x6000], R28 ;  /* 0x0060001c00007988 */ /* 0x0001e80008000405 */
[----:B------:R-:W3:Y:S04]  /*234c0*/  LDL.LU R27, [R1+0x1e0] ;  /* 0x0001e000011b7983 */ /* 0x000ee80000300800 */
[----:B------:R1:W-:Y:S04]  /*234d0*/  STS.U16 [R0+UR5+0x6100], R29 ;  /* 0x0061001d00007988 */ /* 0x0003e80008000405 */
[----:B------:R4:W-:Y:S04]  /*234e0*/  STS.U16 [R0+UR5+0x7000], R12 ;  /* 0x0070000c00007988 */ /* 0x0009e80008000405 */
[----:B------:R4:W-:Y:S04]  /*234f0*/  STS.U16 [R0+UR5+0x7100], R11 ;  /* 0x0071000b00007988 */ /* 0x0009e80008000405 */
[----:B------:R4:W-:Y:S04]  /*23500*/  STS.U16 [R0+UR5+0x8000], R10 ;  /* 0x0080000a00007988 */ /* 0x0009e80008000405 */
[----:B------:R4:W-:Y:S04]  /*23510*/  STS.U16 [R0+UR5+0x8100], R9 ;  /* 0x0081000900007988 */ /* 0x0009e80008000405 */
[----:B0-----:R-:W3:Y:S04]  /*23520*/  LDL.LU R28, [R1+0x1dc] ;  /* 0x0001dc00011c7983 */ /* 0x001ee80000300800 */
[----:B-1----:R-:W3:Y:S04]  /*23530*/  LDL.LU R29, [R1+0x1d8] ;  /* 0x0001d800011d7983 */ /* 0x002ee80000300800 */
[----:B----4-:R-:W4:Y:S04]  /*23540*/  LDL.LU R12, [R1+0x1d4] ;  /* 0x0001d400010c7983 */ /* 0x010f280000300800 */
[----:B------:R-:W4:Y:S04]  /*23550*/  LDL.LU R11, [R1+0x1d0] ;  /* 0x0001d000010b7983 */ /* 0x000f280000300800 */
[----:B------:R-:W4:Y:S04]  /*23560*/  LDL.LU R10, [R1+0x1cc] ;  /* 0x0001cc00010a7983 */ /* 0x000f280000300800 */
[----:B------:R0:W-:Y:S04]  /*23570*/  STS.U16 [R0+UR5+0x9000], R8 ;  /* 0x0090000800007988 */ /* 0x0001e80008000405 */
[----:B------:R-:W4:Y:S04]  /*23580*/  LDL.LU R9, [R1+0x1c8] ;  /* 0x0001c80001097983 */ /* 0x000f280000300800 */
[----:B------:R1:W-:Y:S04]  /*23590*/  STS.U16 [R0+UR5+0x9100], R7 ;  /* 0x0091000700007988 */ /* 0x0003e80008000405 */
[----:B------:R1:W-:Y:S04]  /*235a0*/  STS.U16 [R0+UR5+0xa000], R6 ;  /* 0x00a0000600007988 */ /* 0x0003e80008000405 */
[----:B------:R1:W-:Y:S04]  /*235b0*/  STS.U16 [R0+UR5+0xa100], R5 ;  /* 0x00a1000500007988 */ /* 0x0003e80008000405 */
[----:B------:R1:W-:Y:S04]  /*235c0*/  STS.U16 [R0+UR5+0xb000], R4 ;  /* 0x00b0000400007988 */ /* 0x0003e80008000405 */
[----:B------:R1:W-:Y:S04]  /*235d0*/  STS.U16 [R0+UR5+0xc000], R3 ;  /* 0x00c0000300007988 */ /* 0x0003e80008000405 */
[----:B0-----:R-:W4:Y:S04]  /*235e0*/  LDL.LU R8, [R1+0x1c4] ;  /* 0x0001c40001087983 */ /* 0x001f280000300800 */
[----:B-1----:R-:W4:Y:S04]  /*235f0*/  LDL.LU R7, [R1+0x1c0] ;  /* 0x0001c00001077983 */ /* 0x002f280000300800 */
[----:B------:R-:W4:Y:S04]  /*23600*/  LDL.LU R6, [R1+0x1bc] ;  /* 0x0001bc0001067983 */ /* 0x000f280000300800 */
[----:B------:R-:W4:Y:S04]  /*23610*/  LDL.LU R5, [R1+0x1b8] ;  /* 0x0001b80001057983 */ /* 0x000f280000300800 */
[----:B------:R-:W4:Y:S04]  /*23620*/  LDL.LU R4, [R1+0x1b4] ;  /* 0x0001b40001047983 */ /* 0x000f280000300800 */
[----:B------:R-:W4:Y:S04]  /*23630*/  LDL.LU R3, [R1+0x1b0] ;  /* 0x0001b00001037983 */ /* 0x000f280000300800 */
[----:B--2---:R0:W-:Y:S04]  /*23640*/  STS.U16 [R0+UR5+0xc100], R15 ;  /* 0x00c1000f00007988 */ /* 0x0041e80008000405 */
[----:B0-----:R-:W2:Y:S04]  /*23650*/  LDL.LU R15, [R1+0x268c] ;  /* 0x00268c00010f7983 */ /* 0x001ea80000300800 */
[----:B--2---:R0:W-:Y:S04]  /*23660*/  STS.U16 [R0+UR5+0xd000], R15 ;  /* 0x00d0000f00007988 */ /* 0x0041e80008000405 */
[----:B0-----:R-:W2:Y:S04]  /*23670*/  LDL.LU R15, [R1+0x2688] ;  /* 0x00268800010f7983 */ /* 0x001ea80000300800 */
[----:B---3--:R0:W-:Y:S04]  /*23680*/  STS.U16 [R0+UR5+0xf000], R2 ;  /* 0x00f0000200007988 */ /* 0x0081e80008000405 */
[----:B0-----:R-:W3:Y:S04]  /*23690*/  LDL.LU R2, [R1+0x1ac] ;  /* 0x0001ac0001027983 */ /* 0x001ee80000300800 */
[----:B--2---:R0:W-:Y:S04]  /*236a0*/  STS.U16 [R0+UR5+0xd100], R15 ;  /* 0x00d1000f00007988 */ /* 0x0041e80008000405 */
[----:B0-----:R-:W2:Y:S04]  /*236b0*/  LDL.LU R15, [R1+0x1a0] ;  /* 0x0001a000010f7983 */ /* 0x001ea80000300800 */
[----:B--2---:R0:W-:Y:S04]  /*236c0*/  STL [R1+0x2680], R15 ;  /* 0x0026800f01007387 */ /* 0x0041e80000100800 */
[----:B0-----:R-:W2:Y:S04]  /*236d0*/  LDL.LU R15, [R1+0x1a4] ;  /* 0x0001a400010f7983 */ /* 0x001ea80000300800 */
        /* <DEDUP_REMOVED lines=15> */
[----:B------:R-:W2:Y:S04]  /*237d0*/  LDL.LU R14, [R1+0x19c] ;  /* 0x00019c00010e7983 */ /* 0x000ea80000300800 */
        /* <DEDUP_REMOVED lines=11> */
[----:B------:R0:W-:Y:S04]  /*23890*/  STS.U16 [R0+UR5+0x15000], R27 ;  /* 0x0150001b00007988 */ /* 0x0001e80008000405 */
[----:B------:R-:W2:Y:S04]  /*238a0*/  LDL.LU R26, [R1+0x168] ;  /* 0x00016800011a7983 */ /* 0x000ea80000300800 */
[----:B------:R1:W-:Y:S04]  /*238b0*/  STS.U16 [R0+UR5+0x15100], R28 ;  /* 0x0151001c00007988 */ /* 0x0003e80008000405 */
[----:B------:R3:W-:Y:S04]  /*238c0*/  STS.U16 [R0+UR5+0x16000], R29 ;  /* 0x0160001d00007988 */ /* 0x0007e80008000405 */
[----:B----4-:R4:W-:Y:S04]  /*238d0*/  STS.U16 [R0+UR5+0x16100], R12 ;  /* 0x0161000c00007988 */ /* 0x0109e80008000405 */
[----:B------:R4:W-:Y:S04]  /*238e0*/  STS.U16 [R0+UR5+0x17000], R11 ;  /* 0x0170000b00007988 */ /* 0x0009e80008000405 */
[----:B------:R4:W-:Y:S04]  /*238f0*/  STS.U16 [R0+UR5+0x17100], R10 ;  /* 0x0171000a00007988 */ /* 0x0009e80008000405 */
[----:B0-----:R-:W2:Y:S04]  /*23900*/  LDL.LU R27, [R1+0x164] ;  /* 0x00016400011b7983 */ /* 0x001ea80000300800 */
[----:B-1----:R-:W2:Y:S04]  /*23910*/  LDL.LU R28, [R1+0x160] ;  /* 0x00016000011c7983 */ /* 0x002ea80000300800 */
[----:B---3--:R-:W3:Y:S04]  /*23920*/  LDL.LU R29, [R1+0x15c] ;  /* 0x00015c00011d7983 */ /* 0x008ee80000300800 */
[----:B----4-:R-:W4:Y:S04]  /*23930*/  LDL.LU R12, [R1+0x158] ;  /* 0x00015800010c7983 */ /* 0x010f280000300800 */
        /* <DEDUP_REMOVED lines=10> */
[----:B------:R-:W3:Y:S04]  /*239e0*/  LDL.LU R7, [R1+0x144] ;  /* 0x0001440001077983 */ /* 0x000ee80000300800 */
[----:B------:R-:W3:Y:S04]  /*239f0*/  LDL.LU R6, [R1+0x140] ;  /* 0x0001400001067983 */ /* 0x000ee80000300800 */
[----:B------:R-:W3:Y:S04]  /*23a00*/  LDL.LU R5, [R1+0x13c] ;  /* 0x00013c0001057983 */ /* 0x000ee80000300800 */
[----:B------:R0:W-:Y:S04]  /*23a10*/  STS.U16 [R0+UR5+0x1b000], R3 ;  /* 0x01b0000300007988 */ /* 0x0001e80008000405 */
[----:B------:R-:W3:Y:S04]  /*23a20*/  LDL.LU R4, [R1+0x138] ;  /* 0x0001380001047983 */ /* 0x000ee80000300800 */
[----:B------:R1:W-:Y:S04]  /*23a30*/  STS.U16 [R0+UR5+0x1b100], R2 ;  /* 0x01b1000200007988 */ /* 0x0003e80008000405 */
[----:B0-----:R-:W3:Y:S04]  /*23a40*/  LDL.LU R3, [R1+0x134] ;  /* 0x0001340001037983 */ /* 0x001ee80000300800 */
[----:B-1----:R-:W3:Y:S04]  /*23a50*/  LDL.LU R2, [R1+0x130] ;  /* 0x0001300001027983 */ /* 0x002ee80000300800 */
[----:B--2---:R0:W-:Y:S04]  /*23a60*/  STS.U16 [R0+UR5+0x1c000], R15 ;  /* 0x01c0000f00007988 */ /* 0x0041e80008000405 */
[----:B0-----:R-:W2:Y:S04]  /*23a70*/  LDL.LU R15, [R1+0x2684] ;  /* 0x00268400010f7983 */ /* 0x001ea80000300800 */
[----:B------:R-:W-:Y:S04]  /*23a80*/  STS.U16 [R0+UR5+0x1d100], R14 ;  /* 0x01d1000e00007988 */ /* 0x000fe80008000405 */
[----:B--2---:R0:W-:Y:S04]  /*23a90*/  STS.U16 [R0+UR5+0x1c100], R15 ;  /* 0x01c1000f00007988 */ /* 0x0041e80008000405 */
[----:B0-----:R-:W2:Y:S01]  /*23aa0*/  LDL.LU R15, [R1+0x2680] ;  /* 0x00268000010f7983 */ /* 0x001ea20000300800 */
[----:B------:R-:W-:-:S03]  /*23ab0*/  LOP3.LUT R14, R0, 0x10, RZ, 0x3c, !PT ;  /* 0x00000010000e7812 */ /* 0x000fc600078e3cff */
[----:B------:R-:W-:Y:S04]  /*23ac0*/  STS.U16 [R0+UR5+0x1e000], R18 ;  /* 0x01e0001200007988 */ /* 0x000fe80008000405 */
[----:B------:R-:W-:Y:S04]  /*23ad0*/  STS.U16 [R0+UR5+0x1e100], R20 ;  /* 0x01e1001400007988 */ /* 0x000fe80008000405 */
[----:B------:R-:W-:Y:S04]  /*23ae0*/  STS.U16 [R0+UR5+0x1f000], R19 ;  /* 0x01f0001300007988 */ /* 0x000fe80008000405 */
[----:B------:R-:W-:Y:S04]  /*23af0*/  STS.U16 [R0+UR5+0x1f100], R17 ;  /* 0x01f1001100007988 */ /* 0x000fe80008000405 */
[----:B--2---:R-:W-:Y:S04]  /*23b00*/  STS.U16 [R0+UR5+0x1d000], R15 ;  /* 0x01d0000f00007988 */ /* 0x004fe80008000405 */
[----:B----4-:R0:W-:Y:S04]  /*23b10*/  STS.U16 [R14+UR5+0x5300], R12 ;  /* 0x0053000c0e007988 */ /* 0x0101e80008000405 */
[----:B0-----:R-:W2:Y:S04]  /*23b20*/  LDL.LU R12, [R1+0x120] ;  /* 0x00012000010c7983 */ /* 0x001ea80000300800 */
[----:B--2---:R0:W-:Y:S04]  /*23b30*/  STL [R1+0x2674], R12 ;  /* 0x0026740c01007387 */ /* 0x0041e80000100800 */
[----:B0-----:R-:W2:Y:S04]  /*23b40*/  LDL.LU R12, [R1+0x124] ;  /* 0x00012400010c7983 */ /* 0x001ea80000300800 */
[----:B--2---:R0:W-:Y:S04]  /*23b50*/  STL [R1+0x2678], R12 ;  /* 0x0026780c01007387 */ /* 0x0041e80000100800 */
[----:B0-----:R-:W2:Y:S04]  /*23b60*/  LDL.LU R12, [R1+0x128] ;  /* 0x00012800010c7983 */ /* 0x001ea80000300800 */
[----:B---3--:R-:W-:Y:S04]  /*23b70*/  STS.U16 [R14+UR5+0x6200], R11 ;  /* 0x0062000b0e007988 */ /* 0x008fe80008000405 */
        /* <DEDUP_REMOVED lines=49> */
[----:B--2---:R0:W-:Y:S04]  /*23e90*/  STS.U16 [R14+UR5+0xb200], R12 ;  /* 0x00b2000c0e007988 */ /* 0x0041e80008000405 */
[----:B0-----:R-:W2:Y:S04]  /*23ea0*/  LDL.LU R12, [R1+0x267c] ;  /* 0x00267c00010c7983 */ /* 0x001ea80000300800 */
[----:B--2---:R0:W-:Y:S04]  /*23eb0*/  STS.U16 [R14+UR5+0xb300], R12 ;  /* 0x00b3000c0e007988 */ /* 0x0041e80008000405 */
[----:B0-----:R-:W2:Y:S04]  /*23ec0*/  LDL.LU R12, [R1+0x2678] ;  /* 0x00267800010c7983 */ /* 0x001ea80000300800 */
[----:B--2---:R0:W-:Y:S04]  /*23ed0*/  STS.U16 [R14+UR5+0xc200], R12 ;  /* 0x00c2000c0e007988 */ /* 0x0041e80008000405 */
[----:B0-----:R-:W2:Y:S04]  /*23ee0*/  LDL.LU R12, [R1+0x2674] ;  /* 0x00267400010c7983 */ /* 0x001ea80000300800 */
[----:B---3--:R-:W-:Y:S04]  /*23ef0*/  STS.U16 [R14+UR5+0xd200], R11 ;  /* 0x00d2000b0e007988 */ /* 0x008fe80008000405 */
[----:B----4-:R-:W-:Y:S04]  /*23f00*/  STS.U16 [R14+UR5+0xd300], R10 ;  /* 0x00d3000a0e007988 */ /* 0x010fe80008000405 */
        /* <DEDUP_REMOVED lines=9> */
[----:B--2---:R0:W-:Y:S04]  /*23fa0*/  STS.U16 [R14+UR5+0xc300], R12 ;  /* 0x00c3000c0e007988 */ /* 0x0041e80008000405 */
[----:B0-----:R-:W2:Y:S04]  /*23fb0*/  LDL.LU R12, [R1+0x2670] ;  /* 0x00267000010c7983 */ /* 0x001ea80000300800 */
[----:B------:R-:W3:Y:S04]  /*23fc0*/  LDL.LU R11, [R1+0x266c] ;  /* 0x00266c00010b7983 */ /* 0x000ee80000300800 */
[----:B------:R-:W4:Y:S04]  /*23fd0*/  LDL.LU R10, [R1+0x2668] ;  /* 0x00266800010a7983 */ /* 0x000f280000300800 */
[----:B------:R-:W2:Y:S04]  /*23fe0*/  LDL.LU R9, [R1+0x2664] ;  /* 0x0026640001097983 */ /* 0x000ea80000300800 */
        /* <DEDUP_REMOVED lines=8> */
[----:B----4-:R0:W-:Y:S04]  /*24070*/  STL [R1+0x2628], R18 ;  /* 0x0026281201007387 */ /* 0x0101e80000100800 */
[----:B0-----:R-:W4:Y:S04]  /*24080*/  LDL.LU R18, [R1+0x44] ;  /* 0x0000440001127983 */ /* 0x001f280000300800 */
        /* <DEDUP_REMOVED lines=12> */
[----:B------:R0:W-:Y:S02]  /*24150*/  STS.U16 [R14+UR5+0x12200], R0 ;  /* 0x012200000e007988 */ /* 0x0001e40008000405 */
[----:B0-----:R-:W0:Y:S02]  /*24160*/  S2R R0, SR_TID.X ;  /* 0x0000000000007919 */ /* 0x001e240000002100 */
        /* <DEDUP_REMOVED lines=14> */
[----:B---3--:R-:W-:Y:S04]  /*24250*/  STS.U16 [R14+UR5+0x1a300], R2 ;  /* 0x01a300020e007988 */ /* 0x008fe80008000405 */
[----:B--2---:R-:W-:Y:S04]  /*24260*/  STS.U16 [R14+UR5+0x1b200], R3 ;  /* 0x01b200030e007988 */ /* 0x004fe80008000405 */
[----:B----4-:R1:W-:Y:S04]  /*24270*/  STL [R1+0x2644], R18 ;  /* 0x0026441201007387 */ /* 0x0103e80000100800 */
[----:B-1----:R-:W2:Y:S04]  /*24280*/  LDL.LU R18, [R1+0x60] ;  /* 0x0000600001127983 */ /* 0x002ea80000300800 */
[----:B------:R-:W3:Y:S04]  /*24290*/  LDL.LU R20, [R1+0x3c] ;  /* 0x00003c0001147983 */ /* 0x000ee80000300800 */
[----:B------:R-:W4:Y:S04]  /*242a0*/  LDL.LU R19, [R1+0x38] ;  /* 0x0000380001137983 */ /* 0x000f280000300800 */
[----:B------:R-:W4:Y:S04]  /*242b0*/  LDL.LU R17, [R1+0x34] ;  /* 0x0000340001117983 */ /* 0x000f280000300800 */
[----:B------:R-:W4:Y:S04]  /*242c0*/  LDL.LU R16, [R1+0x30] ;  /* 0x0000300001107983 */ /* 0x000f280000300800 */
[----:B------:R-:W4:Y:S04]  /*242d0*/  LDL.LU R13, [R1+0x2c] ;  /* 0x00002c00010d7983 */ /* 0x000f280000300800 */
[----:B------:R-:W4:Y:S01]  /*242e0*/  LDL.LU R21, [R1+0x28] ;  /* 0x0000280001157983 */ /* 0x000f220000300800 */
[----:B0-----:R-:W-:-:S03]  /*242f0*/  LOP3.LUT R0, R0, 0x7f, RZ, 0xc0, !PT ;  /* 0x0000007f00007812 */ /* 0x001fc600078ec0ff */
        /* <DEDUP_REMOVED lines=9> */
[----:B------:R-:W4:Y:S04]  /*24390*/  LDL.LU R2, [R1] ;  /* 0x0000000001027983 */ /* 0x000f280000300800 */
[----:B------:R-:W4:Y:S04]  /*243a0*/  LDL.LU R3, [R1+0x4] ;  /* 0x0000040001037983 */ /* 0x000f280000300800 */
        /* <DEDUP_REMOVED lines=23> */
[----:B------:R0:W-:Y:S04]  /*24520*/  STS.U16 [R14+UR5+0x12300], R15 ;  /* 0x0123000f0e007988 */ /* 0x0001e80008000405 */
[----:B------:R-:W-:Y:S04]  /*24530*/  STL [R1+0x2184], R0 ;  /* 0x0021840001007387 */ /* 0x000fe80000100800 */
[----:B------:R-:W-:Y:S04]  /*24540*/  STL [R1+0x2188], R0 ;  /* 0x0021880001007387 */ /* 0x000fe80000100800 */
[----:B------:R-:W-:Y:S04]  /*24550*/  STL [R1+0x218c], R0 ;  /* 0x00218c0001007387 */ /* 0x000fe80000100800 */
[----:B------:R-:W-:Y:S04]  /*24560*/  STL [R1+0x2190], R0 ;  /* 0x0021900001007387 */ /* 0x000fe80000100800 */
[----:B------:R-:W-:Y:S04]  /*24570*/  STL [R1+0x2194], R0 ;  /* 0x0021940001007387 */ /* 0x000fe80000100800 */
[----:B------:R-:W-:Y:S01]  /*24580*/  STS.U16 [R14+UR5+0x1b300], R4 ;  /* 0x01b300040e007988 */ /* 0x000fe20008000405 */
[----:B0-----:R-:W-:-:S03]  /*24590*/  LOP3.LUT R15, R0, 0x20, RZ, 0x3c, !PT ;  /* 0x00000020000f7812 */ /* 0x001fc600078e3cff */
[----:B------:R-:W-:Y:S04]  /*245a0*/  STS.U16 [R14+UR5+0x1c200], R5 ;  /* 0x01c200050e007988 */ /* 0x000fe80008000405 */
[----:B------:R-:W-:Y:S04]  /*245b0*/  STS.U16 [R14+UR5+0x1c300], R6 ;  /* 0x01c300060e007988 */ /* 0x000fe80008000405 */
[----:B------:R-:W-:Y:S04]  /*245c0*/  STS.U16 [R14+UR5+0x1d200], R7 ;  /* 0x01d200070e007988 */ /* 0x000fe80008000405 */
[----:B------:R-:W-:Y:S04]  /*245d0*/  STS.U16 [R14+UR5+0x1d300], R8 ;  /* 0x01d300080e007988 */ /* 0x000fe80008000405 */
[----:B------:R-:W-:Y:S04]  /*245e0*/  STL [R1+0x2198], R0 ;  /* 0x0021980001007387 */ /* 0x000fe80000100800 */
[----:B------:R-:W-:Y:S04]  /*245f0*/  STS.U16 [R14+UR5+0x1e200], R9 ;  /* 0x01e200090e007988 */ /* 0x000fe80008000405 */
[----:B------:R-:W-:Y:S04]  /*24600*/  STS.U16 [R14+UR5+0x1e300], R10 ;  /* 0x01e3000a0e007988 */ /* 0x000fe80008000405 */
[----:B------:R-:W-:Y:S04]  /*24610*/  STS.U16 [R14+UR5+0x1f200], R11 ;  /* 0x01f2000b0e007988 */ /* 0x000fe80008000405 */
[----:B------:R-:W-:Y:S04]  /*24620*/  STS.U16 [R14+UR5+0x1f300], R12 ;  /* 0x01f3000c0e007988 */ /* 0x000fe80008000405 */
[----:B------:R-:W-:Y:S04]  /*24630*/  STL [R1+0x219c], R0 ;  /* 0x00219c0001007387 */ /* 0x000fe80000100800 */
[----:B--2---:R0:W-:Y:S04]  /*24640*/  STS.U16 [R15+UR5+0x400], R18 ;  /* 0x000400120f007988 */ /* 0x0041e80008000405 */
[----:B0-----:R-:W2:Y:S04]  /*24650*/  LDL.LU R18, [R1+0x2644] ;  /* 0x0026440001127983 */ /* 0x001ea80000300800 */
        /* <DEDUP_REMOVED lines=15> */
[----:B---3--:R1:W-:Y:S04]  /*24750*/  STS.U16 [R15+UR5+0x4500], R20 ;  /* 0x004500140f007988 */ /* 0x0083e80008000405 */
[----:B----4-:R2:W-:Y:S04]  /*24760*/  STS.U16 [R15+UR5+0x5400], R19 ;  /* 0x005400130f007988 */ /* 0x0105e80008000405 */
[----:B------:R3:W-:Y:S04]  /*24770*/  STS.U16 [R15+UR5+0x5500], R17 ;  /* 0x005500110f007988 */ /* 0x0007e80008000405 */
[----:B------:R4:W-:Y:S04]  /*24780*/  STS.U16 [R15+UR5+0x6400], R16 ;  /* 0x006400100f007988 */ /* 0x0009e80008000405 */
[----:B------:R4:W-:Y:S04]  /*24790*/  STS.U16 [R15+UR5+0x6500], R13 ;  /* 0x0065000d0f007988 */ /* 0x0009e80008000405 */
[----:B------:R4:W-:Y:S04]  /*247a0*/  STS.U16 [R15+UR5+0x7400], R21 ;  /* 0x007400150f007988 */ /* 0x0009e80008000405 */
[----:B0-----:R-:W4:Y:S04]  /*247b0*/  LDL.LU R18, [R1+0x2624] ;  /* 0x0026240001127983 */ /* 0x001f280000300800 */
[----:B-1----:R-:W4:Y:S04]  /*247c0*/  LDL.LU R20, [R1+0x2620] ;  /* 0x0026200001147983 */ /* 0x002f280000300800 */
[----:B--2---:R-:W2:Y:S04]  /*247d0*/  LDL.LU R19, [R1+0x261c] ;  /* 0x00261c0001137983 */ /* 0x004ea80000300800 */
[----:B---3--:R-:W3:Y:S04]  /*247e0*/  LDL.LU R17, [R1+0x2618] ;  /* 0x0026180001117983 */ /* 0x008ee80000300800 */
[----:B----4-:R-:W4:Y:S04]  /*247f0*/  LDL.LU R16, [R1+0x2614] ;  /* 0x0026140001107983 */ /* 0x010f280000300800 */
[----:B------:R-:W2:Y:S04]  /*24800*/  LDL.LU R13, [R1+0x2610] ;  /* 0x00261000010d7983 */ /* 0x000ea80000300800 */
[----:B------:R0:W-:Y:S04]  /*24810*/  STS.U16 [R15+UR5+0x7500], R22 ;  /* 0x007500160f007988 */ /* 0x0001e80008000405 */
[----:B------:R-:W3:Y:S04]  /*24820*/  LDL.LU R21, [R1+0x260c] ;  /* 0x00260c0001157983 */ /* 0x000ee80000300800 */
[----:B------:R1:W-:Y:S04]  /*24830*/  STS.U16 [R15+UR5+0x8400], R23 ;  /* 0x008400170f007988 */ /* 0x0003e80008000405 */
[----:B------:R1:W-:Y:S04]  /*24840*/  STS.U16 [R15+UR5+0x8500], R24 ;  /* 0x008500180f007988 */ /* 0x0003e80008000405 */
[----:B------:R1:W-:Y:S04]  /*24850*/  STS.U16 [R15+UR5+0x9400], R25 ;  /* 0x009400190f007988 */ /* 0x0003e80008000405 */
[----:B------:R1:W-:Y:S04]  /*24860*/  STS.U16 [R15+UR5+0x9500], R26 ;  /* 0x0095001a0f007988 */ /* 0x0003e80008000405 */
[----:B------:R1:W-:Y:S04]  /*24870*/  STS.U16 [R15+UR5+0xa400], R27 ;  /* 0x00a4001b0f007988 */ /* 0x0003e80008000405 */
[----:B0-----:R-:W4:Y:S04]  /*24880*/  LDL.LU R22, [R1+0x2608] ;  /* 0x0026080001167983 */ /* 0x001f280000300800 */
[----:B-1----:R-:W2:Y:S04]  /*24890*/  LDL.LU R23, [R1+0x2604] ;  /* 0x0026040001177983 */ /* 0x002ea80000300800 */
[----:B------:R-:W3:Y:S04]  /*248a0*/  LDL.LU R24, [R1+0x2600] ;  /* 0x0026000001187983 */ /* 0x000ee80000300800 */
[----:B------:R0:W-:Y:S04]  /*248b0*/  STS.U16 [R15+UR5+0xa500], R28 ;  /* 0x00a5001c0f007988 */ /* 0x0001e80008000405 */
[----:B------:R-:W4:Y:S04]  /*248c0*/  LDL.LU R25, [R1+0x25fc] ;  /* 0x0025fc0001197983 */ /* 0x000f280000300800 */
[----:B------:R-:W2:Y:S04]  /*248d0*/  LDL.LU R26, [R1+0x25f8] ;  /* 0x0025f800011a7983 */ /* 0x000ea80000300800 */
[----:B------:R-:W3:Y:S04]  /*248e0*/  LDL.LU R27, [R1+0x25f4] ;  /* 0x0025f400011b7983 */ /* 0x000ee80000300800 */
[----:B------:R1:W-:Y:S04]  /*248f0*/  STS.U16 [R15+UR5+0xb400], R29 ;  /* 0x00b4001d0f007988 */ /* 0x0003e80008000405 */
[----:B------:R1:W-:Y:S04]  /*24900*/  STS.U16 [R15+UR5+0xb500], R3 ;  /* 0x00b500030f007988 */ /* 0x0003e80008000405 */
[----:B------:R1:W-:Y:S04]  /*24910*/  STS.U16 [R15+UR5+0xc400], R2 ;  /* 0x00c400020f007988 */ /* 0x0003e80008000405 */
[----:B0-----:R-:W4:Y:S04]  /*24920*/  LDL.LU R28, [R1+0x25f0] ;  /* 0x0025f000011c7983 */ /* 0x001f280000300800 */
[----:B-1----:R-:W2:Y:S04]  /*24930*/  LDL.LU R29, [R1+0x25ec] ;  /* 0x0025ec00011d7983 */ /* 0x002ea80000300800 */
[----:B------:R-:W3:Y:S04]  /*24940*/  LDL R3, [R1+0x1408] ;  /* 0x0014080001037983 */ /* 0x000ee80000100800 */
[----:B------:R-:W3:Y:S01]  /*24950*/  LDL R2, [R1+0x140c] ;  /* 0x00140c0001027983 */ /* 0x000ee20000100800 */
[----:B------:R-:W-:-:S06]  /*24960*/  PRMT R18, RZ, 0x7610, R18 ;  /* 0x00007610ff127816 */ /* 0x000fcc0000000012 */
[----:B---3--:R-:W3:Y:S04]  /*24970*/  @!P2 LDG.E.U16 R18, desc[UR10][R2.64] ;  /* 0x0000000a0212a981 */ /* 0x008ee8000c1e1500 */
[----:B--2---:R-:W-:Y:S04]  /*24980*/  STS.U16 [R15+UR5+0xc500], R29 ;  /* 0x00c5001d0f007988 */ /* 0x004fe80008000405 */
        /* <DEDUP_REMOVED lines=12> */
[----:B------:R0:W-:Y:S04]  /*24a50*/  STS.U16 [R15+UR5+0x13400], R20 ;  /* 0x013400140f007988 */ /* 0x0001e80008000405 */
[----:B0-----:R-:W2:Y:S04]  /*24a60*/  LDL.LU R15, [R1+0x25e8] ;  /* 0x0025e800010f7983 */ /* 0x001ea80000300800 */
        /* <DEDUP_REMOVED lines=2325> */
[----:B------:R-:W4:Y:S02]  /*2dbc0*/  LDL R3, [R1+0x7cc] ;  /* 0x0007cc0001037983 */ /* 0x000f240000100800 */
[----:B----4-:R-:W-:-:S02]  /*2dbd0*/  @!P2 LOP3.LUT R3, R3, R2, RZ, 0x3c, !PT ;  /* 0x000000020303a212 */ /* 0x010fc400078e3cff */
[----:B---3--:R-:W-:Y:S02]  /*2dbe0*/  PRMT R18, RZ, 0x7610, R18 ;  /* 0x00007610ff127816 */ /* 0x008fe40000000012 */
        /* <DEDUP_REMOVED lines=68> */
[----:B---3--:R-:W-:Y:S02]  /*2e030*/  PRMT R18, RZ, 0x7610, R18 ;  /* 0x00007610ff127816 */ /* 0x008fe40000000012 */
[----:B0-----:R-:W-:-:S04]  /*2e040*/  @!P2 LOP3.LUT R3, R3, R2, RZ, 0x3c, !PT ;  /* 0x000000020303a212 */ /* 0x001fc800078e3cff */
        /* <DEDUP_REMOVED lines=8> */
[----:B------:R-:W2:Y:S02]  /*2e0d0*/  LDL R3, [R1+0x764] ;  /* 0x0007640001037983 */ /* 0x000ea40000100800 */
[----:B--2---:R-:W-:-:S02]  /*2e0e0*/  @!P0 LOP3.LUT R3, R3, R2, RZ, 0x3c, !PT ;  /* 0x0000000203038212 */ /* 0x004fc400078e3cff */
[----:B---3--:R-:W-:Y:S02]  /*2e0f0*/  PRMT R18, RZ, 0x7610, R18 ;  /* 0x00007610ff127816 */ /* 0x008fe40000000012 */
[----:B------:R-:W-:-:S04]  /*2e100*/  @!P0 LOP3.LUT R2, R3, R2, RZ, 0x3c, !PT ;  /* 0x0000000203028212 */ /* 0x000fc800078e3cff */
[----:B------:R-:W-:-:S05]  /*2e110*/  @!P0 LOP3.LUT R3, R3, R2, RZ, 0x3c, !PT ;  /* 0x0000000203038212 */ /* 0x000fca00078e3cff */
[----:B------:R-:W2:Y:S04]  /*2e120*/  @!P0 LDG.E.U16 R18, desc[UR10][R2.64] ;  /* 0x0000000a02128981 */ /* 0x000ea8000c1e1500 */
[----:B--2---:R0:W-:Y:S04]  /*2e130*/  STL [R1+0xf4], R18 ;  /* 0x0000f41201007387 */ /* 0x0041e80000100800 */
[----:B0-----:R-:W2:Y:S04]  /*2e140*/  LDL.LU R18, [R1+0x21b8] ;  /* 0x0021b80001127983 */ /* 0x001ea80000300800 */
[----:B------:R-:W3:Y:S04]  /*2e150*/  LDL R2, [R1+0x758] ;  /* 0x0007580001027983 */ /* 0x000ee80000100800 */
[----:B------:R-:W3:Y:S02]  /*2e160*/  LDL R3, [R1+0x75c] ;  /* 0x00075c0001037983 */ /* 0x000ee40000100800 */
[----:B---3--:R-:W-:-:S02]  /*2e170*/  @!P2 LOP3.LUT R3, R3, R2, RZ, 0x3c, !PT ;  /* 0x000000020303a212 */ /* 0x008fc400078e3cff */
[----:B--2---:R-:W-:Y:S02]  /*2e180*/  PRMT R18, RZ, 0x7610, R18 ;  /* 0x00007610ff127816 */ /* 0x004fe40000000012 */
        /* <DEDUP_REMOVED lines=14> */
[----:B--2---:R-:W-:Y:S02]  /*2e270*/  PRMT R18, RZ, 0x7610, R18 ;  /* 0x00007610ff127816 */ /* 0x004fe40000000012 */
[----:B0-----:R-:W-:-:S04]  /*2e280*/  @!P2 LOP3.LUT R3, R3, R2, RZ, 0x3c, !PT ;  /* 0x000000020303a212 */ /* 0x001fc800078e3cff */
[----:B------:R-:W-:-:S04]  /*2e290*/  @!P2 LOP3.LUT R2, R3, R2, RZ, 0x3c, !PT ;  /* 0x000000020302a212 */ /* 0x000fc800078e3cff */
[----:B------:R-:W-:-:S05]  /*2e2a0*/  @!P2 LOP3.LUT R3, R3, R2, RZ, 0x3c, !PT ;  /* 0x000000020303a212 */ /* 0x000fca00078e3cff */
[----:B------:R-:W2:Y:S04]  /*2e2b0*/  @!P2 LDG.E.U16 R18, desc[UR10][R2.64] ;  /* 0x0000000a0212a981 */ /* 0x000ea8000c1e1500 */
[----:B---3--:R0:W-:Y:S04]  /*2e2c0*/  STL [R1+0xdc], R13 ;  /* 0x0000dc0d01007387 */ /* 0x0081e80000100800 */
[----:B0-----:R-:W3:Y:S04]  /*2e2d0*/  LDL R13, [R1+0x704] ;  /* 0x00070400010d7983 */ /* 0x001ee80000100800 */
[----:B--2---:R0:W-:Y:S04]  /*2e2e0*/  STL [R1+0xd8], R18 ;  /* 0x0000d81201007387 */ /* 0x0041e80000100800 */
[----:B0-----:R-:W2:Y:S04]  /*2e2f0*/  LDL.LU R18, [R1+0x21b0] ;  /* 0x0021b00001127983 */ /* 0x001ea80000300800 */
[----:B------:R-:W3:Y:S01]  /*2e300*/  LDL R3, [R1+0x740] ;  /* 0x0007400001037983 */ /* 0x000ee20000100800 */
[----:B----4-:R-:W-:-:S03]  /*2e310*/  @!P0 IMAD.MOV.U32 R2, RZ, RZ, R12 ;  /* 0x000000ffff028224 */ /* 0x010fc600078e000c */
[----:B------:R-:W4:Y:S01]  /*2e320*/  LDL R12, [R1+0x6fc] ;  /* 0x0006fc00010c7983 */ /* 0x000f220000100800 */
[----:B--2---:R-:W-:-:S06]  /*2e330*/  PRMT R18, RZ, 0x7610, R18 ;  /* 0x00007610ff127816 */ /* 0x004fcc0000000012 */
[----:B---3--:R-:W2:Y:S04]  /*2e340*/  @!P0 LDG.E.U16 R18, desc[UR10][R2.64] ;  /* 0x0000000a02128981 */ /* 0x008ea8000c1e1500 */
        /* <DEDUP_REMOVED lines=31> */
[----:B------:R-:W3:Y:S04]  /*2e540*/  LDL R13, [R1+0x6d8] ;  /* 0x0006d800010d7983 */ /* 0x000ee80000100800 */
[----:B----4-:R0:W4:Y:S04]  /*2e550*/  @!P0 LDG.E.U16 R5, desc[UR10][R2.64] ;  /* 0x0000000a02058981 */ /* 0x010128000c1e1500 */
[----:B------:R-:W3:Y:S01]  /*2e560*/  LDL R3, [R1+0x6f8] ;  /* 0x0006f80001037983 */ /* 0x000ee20000100800 */
[----:B0-----:R-:W-:-:S03]  /*2e570*/  @!P2 IMAD.MOV.U32 R2, RZ, RZ, R12 ;  /* 0x000000ffff02a224 */ /* 0x001fc600078e000c */
[----:B----4-:R0:W-:Y:S01]  /*2e580*/  STL [R1+0xcc], R5 ;  /* 0x0000cc0501007387 */ /* 0x0101e20000100800 */
[----:B--2---:R-:W-:-:S03]  /*2e590*/  PRMT R18, RZ, 0x7610, R18 ;  /* 0x00007610ff127816 */ /* 0x004fc60000000012 */
[----:B------:R-:W2:Y:S04]  /*2e5a0*/  LDL R12, [R1+0x6d0] ;  /* 0x0006d000010c7983 */ /* 0x000ea80000100800 */
[----:B---3--:R1:W3:Y:S04]  /*2e5b0*/  @!P2 LDG.E.U16 R11, desc[UR10][R2.64] ;  /* 0x0000000a020ba981 */ /* 0x0082e8000c1e1500 */
[----:B0-----:R-:W4:Y:S04]  /*2e5c0*/  LDL R5, [R1+0x6dc] ;  /* 0x0006dc0001057983 */ /* 0x001f280000100800 */
[----:B------:R-:W1:Y:S04]  /*2e5d0*/  LDL R2, [R1+0x6f0] ;  /* 0x0006f00001027983 */ /* 0x000e680000100800 */
[----:B------:R-:W1:Y:S02]  /*2e5e0*/  LDL R3, [R1+0x6f4] ;  /* 0x0006f40001037983 */ /* 0x000e640000100800 */
[----:B-1----:R-:W-:-:S04]  /*2e5f0*/  @!P0 LOP3.LUT R3, R3, R2, RZ, 0x3c, !PT ;  /* 0x0000000203038212 */ /* 0x002fc800078e3cff */
[----:B------:R-:W-:-:S04]  /*2e600*/  @!P0 LOP3.LUT R2, R3, R2, RZ, 0x3c, !PT ;  /* 0x0000000203028212 */ /* 0x000fc800078e3cff */
[----:B------:R-:W-:-:S05]  /*2e610*/  @!P0 LOP3.LUT R3, R3, R2, RZ, 0x3c, !PT ;  /* 0x0000000203038212 */ /* 0x000fca00078e3cff */
[----:B------:R-:W2:Y:S04]  /*2e620*/  @!P0 LDG.E.U16 R18, desc[UR10][R2.64] ;  /* 0x0000000a02128981 */ /* 0x000ea8000c1e1500 */
[----:B---3--:R0:W-:Y:S04]  /*2e630*/  STL [R1+0xc4], R11 ;  /* 0x0000c40b01007387 */ /* 0x0081e80000100800 */
[----:B0-----:R-:W3:Y:S04]  /*2e640*/  LDL R11, [R1+0x6d4] ;  /* 0x0006d400010b7983 */ /* 0x001ee80000100800 */
[----:B--2---:R0:W-:Y:S04]  /*2e650*/  STL [R1+0x9c], R18 ;  /* 0x00009c1201007387 */ /* 0x0041e80000100800 */
[----:B0-----:R-:W2:Y:S04]  /*2e660*/  LDL.LU R18, [R1+0x21a0] ;  /* 0x0021a00001127983 */ /* 0x001ea80000300800 */
        /* <DEDUP_REMOVED lines=14> */
[----:B------:R0:W2:Y:S02]  /*2e750*/  @!P0 LDG.E.U16 R15, desc[UR10][R2.64] ;  /* 0x0000000a020f8981 */ /* 0x0000a4000c1e1500 */
[----:B0-----:R-:W-:Y:S02]  /*2e760*/  @!P2 IMAD.MOV.U32 R2, RZ, RZ, R5 ;  /* 0x000000ffff02a224 */ /* 0x001fe400078e0005 */
[----:B------:R-:W-:-:S05]  /*2e770*/  @!P2 IMAD.MOV.U32 R3, RZ, RZ, R13 ;  /* 0x000000ffff03a224 */ /* 0x000fca00078e000d */
[----:B------:R3:W2:Y:S01]  /*2e780*/  @!P2 LDG.E.U16 R4, desc[UR10][R2.64] ;  /* 0x0000000a0204a981 */ /* 0x0006a2000c1e1500 */
[----:B------:R-:W-:-:S03]  /*2e790*/  PRMT R10, RZ, 0x7610, R10 ;  /* 0x00007610ff0a7816 */ /* 0x000fc6000000000a */
[----:B----4-:R0:W-:Y:S01]  /*2e7a0*/  STL [R1+0x98], R7 ;  /* 0x0000980701007387 */ /* 0x0101e20000100800 */
[----:B---3--:R-:W-:Y:S02]  /*2e7b0*/  @!P0 IMAD.MOV.U32 R2, RZ, RZ, R11 ;  /* 0x000000ffff028224 */ /* 0x008fe400078e000b */
[----:B------:R-:W-:Y:S01]  /*2e7c0*/  @!P0 IMAD.MOV.U32 R3, RZ, RZ, R12 ;  /* 0x000000ffff038224 */ /* 0x000fe200078e000c */
[----:B0-----:R-:W3:Y:S04]  /*2e7d0*/  LDL R7, [R1+0x6cc] ;  /* 0x0006cc0001077983 */ /* 0x001ee80000100800 */
[----:B------:R3:W4:Y:S04]  /*2e7e0*/  @!P0 LDG.E.U16 R10, desc[UR10][R2.64] ;  /* 0x0000000a020a8981 */ /* 0x000728000c1e1500 */
[----:B--2---:R0:W-:Y:S04]  /*2e7f0*/  STL [R1+0x94], R15 ;  /* 0x0000940f01007387 */ /* 0x0041e80000100800 */
[----:B------:R-:W2:Y:S04]  /*2e800*/  LDL R5, [R1+0x698] ;  /* 0x0006980001057983 */ /* 0x000ea80000100800 */
[----:B0-----:R-:W2:Y:S04]  /*2e810*/  LDL R15, [R1+0x6c4] ;  /* 0x0006c400010f7983 */ /* 0x001ea80000100800 */
[----:B------:R0:W-:Y:S04]  /*2e820*/  STL [R1+0x90], R4 ;  /* 0x0000900401007387 */ /* 0x0001e80000100800 */
[----:B------:R-:W2:Y:S01]  /*2e830*/  LDL R3, [R1+0x6c8] ;  /* 0x0006c80001037983 */ /* 0x000ea20000100800 */
[----:B------:R-:W-:-:S03]  /*2e840*/  PRMT R6, RZ, 0x7610, R6 ;  /* 0x00007610ff067816 */ /* 0x000fc60000000006 */
[----:B------:R-:W2:Y:S04]  /*2e850*/  LDL R13, [R1+0x690] ;  /* 0x00069000010d7983 */ /* 0x000ea80000100800 */
[----:B------:R-:W2:Y:S04]  /*2e860*/  LDL R12, [R1+0x694] ;  /* 0x00069400010c7983 */ /* 0x000ea80000100800 */
[----:B------:R-:W2:Y:S04]  /*2e870*/  LDL R11, [R1+0x688] ;  /* 0x00068800010b7983 */ /* 0x000ea80000100800 */
[----:B0-----:R-:W2:Y:S01]  /*2e880*/  LDL R4, [R1+0x69c] ;  /* 0x00069c0001047983 */ /* 0x001ea20000100800 */
[----:B---3--:R-:W-:-:S03]  /*2e890*/  @!P2 IMAD.MOV.U32 R2, RZ, RZ, R7 ;  /* 0x000000ffff02a224 */ /* 0x008fc600078e0007 */
[----:B----4-:R0:W-:Y:S04]  /*2e8a0*/  STL [R1+0x8c], R10 ;  /* 0x00008c0a01007387 */ /* 0x0101e80000100800 */
[----:B------:R-:W3:Y:S04]  /*2e8b0*/  LDL R7, [R1+0x680] ;  /* 0x0006800001077983 */ /* 0x000ee80000100800 */
[----:B0-----:R-:W4:Y:S04]  /*2e8c0*/  LDL R10, [R1+0x68c] ;  /* 0x00068c00010a7983 */ /* 0x001f280000100800 */
[----:B--2---:R0:W2:Y:S04]  /*2e8d0*/  @!P2 LDG.E.U16 R6, desc[UR10][R2.64] ;  /* 0x0000000a0206a981 */ /* 0x0040a8000c1e1500 */
[----:B------:R-:W3:Y:S01]  /*2e8e0*/  LDL R3, [R1+0x6c0] ;  /* 0x0006c00001037983 */ /* 0x000ee20000100800 */
[----:B------:R-:W-:Y:S01]  /*2e8f0*/  PRMT R14, RZ, 0x7610, R14 ;  /* 0x00007610ff0e7816 */ /* 0x000fe2000000000e */
[----:B0-----:R-:W-:Y:S01]  /*2e900*/  @!P0 IMAD.MOV.U32 R2, RZ, RZ, R15 ;  /* 0x000000ffff028224 */ /* 0x001fe200078e000f */
[----:B------:R-:W-:Y:S01]  /*2e910*/  PRMT R18, RZ, 0x7610, R18 ;  /* 0x00007610ff127816 */ /* 0x000fe20000000012 */
[----:B--2---:R0:W-:Y:S01]  /*2e920*/  STL [R1+0x88], R6 ;  /* 0x0000880601007387 */ /* 0x0041e20000100800 */
[----:B------:R-:W-:-:S02]  /*2e930*/  PRMT R16, RZ, 0x7610, R16 ;  /* 0x00007610ff107816 */ /* 0x000fc40000000010 */
[----:B------:R-:W-:Y:S02]  /*2e940*/  PRMT R9, RZ, 0x7610, R9 ;  /* 0x00007610ff097816 */ /* 0x000fe40000000009 */
[----:B------:R-:W-:Y:S01]  /*2e950*/  PRMT R8, RZ, 0x7610, R8 ;  /* 0x00007610ff087816 */ /* 0x000fe20000000008 */
[----:B------:R-:W2:Y:S04]  /*2e960*/  LDL R15, [R1+0x144c] ;  /* 0x00144c00010f7983 */ /* 0x000ea80000100800 */
[----:B0-----:R-:W2:Y:S04]  /*2e970*/  LDL R6, [R1+0x684] ;  /* 0x0006840001067983 */ /* 0x001ea80000100800 */
[----:B---3--:R0:W3:Y:S02]  /*2e980*/  @!P0 LDG.E.U16 R14, desc[UR10][R2.64] ;  /* 0x0000000a020e8981 */ /* 0x0080e4000c1e1500 */
[----:B0-----:R-:W-:-:S02]  /*2e990*/  @!P2 IMAD.MOV.U32 R2, RZ, RZ, R4 ;  /* 0x000000ffff02a224 */ /* 0x001fc400078e0004 */
[----:B------:R-:W-:Y:S01]  /*2e9a0*/  @!P2 IMAD.MOV.U32 R3, RZ, RZ, R5 ;  /* 0x000000ffff03a224 */ /* 0x000fe200078e0005 */
[----:B------:R-:W3:Y:S04]  /*2e9b0*/  LDL R4, [R1+0x61c] ;  /* 0x00061c0001047983 */ /* 0x000ee80000100800 */
[----:B------:R-:W3:Y:S04]  /*2e9c0*/  LDL R5, [R1+0x618] ;  /* 0x0006180001057983 */ /* 0x000ee80000100800 */
[----:B------:R0:W3:Y:S02]  /*2e9d0*/  @!P2 LDG.E.U16 R18, desc[UR10][R2.64] ;  /* 0x0000000a0212a981 */ /* 0x0000e4000c1e1500 */
[----:B0-----:R-:W-:-:S02]  /*2e9e0*/  @!P0 IMAD.MOV.U32 R2, RZ, RZ, R12 ;  /* 0x000000ffff028224 */ /* 0x001fc400078e000c */
[----:B------:R-:W-:-:S05]  /*2e9f0*/  @!P0 IMAD.MOV.U32 R3, RZ, RZ, R13 ;  /* 0x000000ffff038224 */ /* 0x000fca00078e000d */
[----:B------:R4:W3:Y:S02]  /*2ea00*/  @!P0 LDG.E.U16 R16, desc[UR10][R2.64] ;  /* 0x0000000a02108981 */ /* 0x0008e4000c1e1500 */
[----:B----4-:R-:W-:Y:S02]  /*2ea10*/  @!P2 IMAD.MOV.U32 R2, RZ, RZ, R10 ;  /* 0x000000ffff02a224 */ /* 0x010fe400078e000a */
[----:B------:R-:W-:Y:S01]  /*2ea20*/  @!P2 IMAD.MOV.U32 R3, RZ, RZ, R11 ;  /* 0x000000ffff03a224 */ /* 0x000fe200078e000b */
[----:B------:R-:W4:Y:S04]  /*2ea30*/  LDL R10, [R1+0x614] ;  /* 0x00061400010a7983 */ /* 0x000f280000100800 */
[----:B------:R-:W4:Y:S04]  /*2ea40*/  LDL R11, [R1+0x610] ;  /* 0x00061000010b7983 */ /* 0x000f280000100800 */
[----:B------:R0:W4:Y:S02]  /*2ea50*/  @!P2 LDG.E.U16 R9, desc[UR10][R2.64] ;  /* 0x0000000a0209a981 */ /* 0x000124000c1e1500 */
[----:B0-----:R-:W-:-:S02]  /*2ea60*/  @!P0 IMAD.MOV.U32 R3, RZ, RZ, R7 ;  /* 0x000000ffff038224 */ /* 0x001fc400078e0007 */
[----:B------:R-:W4:Y:S01]  /*2ea70*/  LDL R7, [R1+0x5bc] ;  /* 0x0005bc0001077983 */ /* 0x000f220000100800 */
[----:B--2---:R-:W-:-:S03]  /*2ea80*/  @!P0 IMAD.MOV.U32 R2, RZ, RZ, R6 ;  /* 0x000000ffff028224 */ /* 0x004fc600078e0006 */
[----:B------:R-:W2:Y:S04]  /*2ea90*/  LDL R6, [R1+0x1450] ;  /* 0x0014500001067983 */ /* 0x000ea80000100800 */
[----:B------:R0:W2:Y:S04]  /*2eaa0*/  @!P0 LDG.E.U16 R8, desc[UR10][R2.64] ;  /* 0x0000000a02088981 */ /* 0x0000a8000c1e1500 */
[----:B---3--:R1:W-:Y:S04]  /*2eab0*/  STL [R1+0x84], R14 ;  /* 0x0000840e01007387 */ /* 0x0083e80000100800 */
[----:B-1----:R-:W3:Y:S01]  /*2eac0*/  LDL R14, [R1+0x1458] ;  /* 0x00145800010e7983 */ /* 0x002ee20000100800 */
[----:B0-----:R-:W-:-:S06]  /*2ead0*/  PRMT R2, RZ, 0x7610, R2 ;  /* 0x00007610ff027816 */ /* 0x001fcc0000000002 */
[----:B------:R0:W3:Y:S04]  /*2eae0*/  @!P2 LDG.E.U16 R2, desc[UR10][R4.64] ;  /* 0x0000000a0402a981 */ /* 0x0000e8000c1e1500 */
[----:B----4-:R1:W-:Y:S04]  /*2eaf0*/  STL [R1+0x80], R9 ;  /* 0x0000800901007387 */ /* 0x0103e80000100800 */
[----:B-1----:R-:W4:Y:S01]  /*2eb00*/  LDL R9, [R1+0x14a8] ;  /* 0x0014a80001097983 */ /* 0x002f220000100800 */
[----:B0-----:R-:W-:Y:S02]  /*2eb10*/  @!P0 IMAD.MOV.U32 R4, RZ, RZ, R10 ;  /* 0x000000ffff048224 */ /* 0x001fe400078e000a */
[----:B------:R-:W-:Y:S01]  /*2eb20*/  @!P0 IMAD.MOV.U32 R5, RZ, RZ, R11 ;  /* 0x000000ffff058224 */ /* 0x000fe200078e000b */
[----:B--2---:R0:W-:Y:S04]  /*2eb30*/  STL [R1+0x7c], R8 ;  /* 0x00007c0801007387 */ /* 0x0041e80000100800 */
[----:B------:R-:W2:Y:S04]  /*2eb40*/  LDL R13, [R1+0x14cc] ;  /* 0x0014cc00010d7983 */ /* 0x000ea80000100800 */
[----:B------:R-:W2:Y:S04]  /*2eb50*/  LDL R12, [R1+0x14d8] ;  /* 0x0014d800010c7983 */ /* 0x000ea80000100800 */
[----:B------:R-:W2:Y:S04]  /*2eb60*/  LDL R11, [R1+0x1528] ;  /* 0x00152800010b7983 */ /* 0x000ea80000100800 */
[----:B------:R-:W2:Y:S04]  /*2eb70*/  LDL R10, [R1+0x1550] ;  /* 0x00155000010a7983 */ /* 0x000ea80000100800 */
[----:B0-----:R-:W4:Y:S01]  /*2eb80*/  LDL R8, [R1+0x14d0] ;  /* 0x0014d00001087983 */ /* 0x001f220000100800 */
[----:B------:R-:W-:-:S06]  /*2eb90*/  PRMT R3, RZ, 0x7610, R3 ;  /* 0x00007610ff037816 */ /* 0x000fcc0000000003 */
[----:B------:R0:W2:Y:S02]  /*2eba0*/  @!P0 LDG.E.U16 R3, desc[UR10][R4.64] ;  /* 0x0000000a04038981 */ /* 0x0000a4000c1e1500 */
[----:B0-----:R-:W-:Y:S02]  /*2ebb0*/  PRMT R4, RZ, 0x7610, R4 ;  /* 0x00007610ff047816 */ /* 0x001fe40000000004 */
[----:B------:R-:W-:-:S04]  /*2ebc0*/  PRMT R5, RZ, 0x7610, R5 ;  /* 0x00007610ff057816 */ /* 0x000fc80000000005 */
[----:B------:R3:W2:Y:S02]  /*2ebd0*/  @!P2 LDG.E.U16 R4, desc[UR10][R6.64] ;  /* 0x0000000a0604a981 */ /* 0x0006a4000c1e1500 */
[----:B---3--:R-:W-:Y:S02]  /*2ebe0*/  @!P0 IMAD.MOV.U32 R6, RZ, RZ, R14 ;  /* 0x000000ffff068224 */ /* 0x008fe400078e000e */
[----:B------:R-:W-:Y:S01]  /*2ebf0*/  @!P0 IMAD.MOV.U32 R7, RZ, RZ, R15 ;  /* 0x000000ffff078224 */ /* 0x000fe200078e000f */
[----:B------:R-:W3:Y:S04]  /*2ec00*/  LDL R14, [R1+0x67c] ;  /* 0x00067c00010e7983 */ /* 0x000ee80000100800 */
[----:B------:R-:W3:Y:S04]  /*2ec10*/  LDL R15, [R1+0x678] ;  /* 0x00067800010f7983 */ /* 0x000ee80000100800 */
[----:B------:R0:W3:Y:S02]  /*2ec20*/  @!P0 LDG.E.U16 R5, desc[UR10][R6.64] ;  /* 0x0000000a06058981 */ /* 0x0000e4000c1e1500 */
[----:B0-----:R-:W-:-:S02]  /*2ec30*/  PRMT R6, RZ, 0x7610, R6 ;  /* 0x00007610ff067816 */ /* 0x001fc40000000006 */
[----:B------:R-:W-:-:S04]  /*2ec40*/  PRMT R7, RZ, 0x7610, R7 ;  /* 0x00007610ff077816 */ /* 0x000fc80000000007 */
[----:B----4-:R2:W4:Y:S02]  /*2ec50*/  @!P2 LDG.E.U16 R6, desc[UR10][R8.64] ;  /* 0x0000000a0806a981 */ /* 0x010524000c1e1500 */
[----:B--2---:R-:W-:Y:S02]  /*2ec60*/  @!P0 IMAD.MOV.U32 R8, RZ, RZ, R12 ;  /* 0x000000ffff088224 */ /* 0x004fe400078e000c */
[----:B------:R-:W-:Y:S01]  /*2ec70*/  @!P0 IMAD.MOV.U32 R9, RZ, RZ, R13 ;  /* 0x000000ffff098224 */ /* 0x000fe200078e000d */
[----:B------:R-:W-:Y:S01]  /*2ec80*/  PRMT R0, RZ, 0x7610, R0 ;  /* 0x00007610ff007816 */ /* 0x000fe20000000000 */
[----:B------:R-:W2:Y:S04]  /*2ec90*/  LDL R13, [R1+0x660] ;  /* 0x00066000010d7983 */ /* 0x000ea80000100800 */
[----:B------:R0:W4:Y:S04]  /*2eca0*/  @!P0 LDG.E.U16 R7, desc[UR10][R8.64] ;  /* 0x0000000a08078981 */ /* 0x000128000c1e1500 */
[----:B------:R-:W2:Y:S01]  /*2ecb0*/  LDL R12, [R1+0x664] ;  /* 0x00066400010c7983 */ /* 0x000ea20000100800 */
[----:B0-----:R-:W-:-:S06]  /*2ecc0*/  PRMT R8, RZ, 0x7610, R8 ;  /* 0x00007610ff087816 */ /* 0x001fcc0000000008 */
[----:B------:R0:W4:Y:S04]  /*2ecd0*/  @!P2 LDG.E.U16 R8, desc[UR10][R10.64] ;  /* 0x0000000a0a08a981 */ /* 0x000128000c1e1500 */
[----:B------:R-:W0:Y:S04]  /*2ece0*/  LDL R10, [R1+0x154c] ;  /* 0x00154c00010a7983 */ /* 0x000e280000100800 */
[----:B------:R-:W0:Y:S01]  /*2ecf0*/  LDL R11, [R1+0x1558] ;  /* 0x00155800010b7983 */ /* 0x000e220000100800 */
[----:B------:R-:W-:Y:S02]  /*2ed00*/  PRMT R9, RZ, 0x7610, R9 ;  /* 0x00007610ff097816 */ /* 0x000fe40000000009 */
[----:B0-----:R-:W-:-:S04]  /*2ed10*/  @!P0 LOP3.LUT R11, R11, R10, RZ, 0x3c, !PT ;  /* 0x0000000a0b0b8212 */ /* 0x001fc800078e3cff */
[----:B------:R-:W-:-:S04]  /*2ed20*/  @!P0 LOP3.LUT R10, R11, R10, RZ, 0x3c, !PT ;  /* 0x0000000a0b0a8212 */ /* 0x000fc800078e3cff */
[----:B------:R-:W-:-:S05]  /*2ed30*/  @!P0 LOP3.LUT R11, R11, R10, RZ, 0x3c, !PT ;  /* 0x0000000a0b0b8212 */ /* 0x000fca00078e3cff */
[----:B------:R3:W4:Y:S02]  /*2ed40*/  @!P0 LDG.E.U16 R9, desc[UR10][R10.64] ;  /* 0x0000000a0a098981 */ /* 0x000724000c1e1500 */
[----:B---3--:R-:W-:Y:S02]  /*2ed50*/  @!P2 IMAD.MOV.U32 R10, RZ, RZ, R14 ;  /* 0x000000ffff0aa224 */ /* 0x008fe400078e000e */
[----:B------:R-:W-:Y:S01]  /*2ed60*/  @!P2 IMAD.MOV.U32 R11, RZ, RZ, R15 ;  /* 0x000000ffff0ba224 */ /* 0x000fe200078e000f */
[----:B------:R-:W3:Y:S04]  /*2ed70*/  LDL R14, [R1+0x654] ;  /* 0x00065400010e7983 */ /* 0x000ee80000100800 */
[----:B------:R-:W4:Y:S04]  /*2ed80*/  LDL R15, [R1+0x650] ;  /* 0x00065000010f7983 */ /* 0x000f280000100800 */
        /* <DEDUP_REMOVED lines=20> */
[----:B0-----:R-:W2:Y:S01]  /*2eed0*/  LDL.LU R0, [R1+0x2194] ;  /* 0x0021940001007983 */ /* 0x001ea20000300800 */
[----:B------:R-:W-:Y:S02]  /*2eee0*/  @!P0 IMAD.MOV.U32 R10, RZ, RZ, R12 ;  /* 0x000000ffff0a8224 */ /* 0x000fe400078e000c */
[----:B------:R-:W-:Y:S01]  /*2eef0*/  @!P0 IMAD.MOV.U32 R11, RZ, RZ, R13 ;  /* 0x000000ffff0b8224 */ /* 0x000fe200078e000d */
[----:B------:R-:W3:Y:S04]  /*2ef00*/  LDL R12, [R1+0x60c] ;  /* 0x00060c00010c7983 */ /* 0x000ee80000100800 */
[----:B------:R-:W3:Y:S01]  /*2ef10*/  LDL R13, [R1+0x608] ;  /* 0x00060800010d7983 */ /* 0x000ee20000100800 */
[----:B--2---:R-:W-:-:S06]  /*2ef20*/  PRMT R0, RZ, 0x7610, R0 ;  /* 0x00007610ff007816 */ /* 0x004fcc0000000000 */
[----:B------:R-:W2:Y:S04]  /*2ef30*/  @!P0 LDG.E.U16 R0, desc[UR10][R10.64] ;  /* 0x0000000a0a008981 */ /* 0x000ea8000c1e1500 */
[----:B--2---:R0:W-:Y:S04]  /*2ef40*/  STL [R1+0x70], R0 ;  /* 0x0000700001007387 */ /* 0x0041e80000100800 */
[----:B0-----:R-:W2:Y:S04]  /*2ef50*/  LDL.LU R0, [R1+0x2190] ;  /* 0x0021900001007983 */ /* 0x001ea80000300800 */
[----:B------:R-:W4:Y:S04]  /*2ef60*/  LDL R10, [R1+0x658] ;  /* 0x00065800010a7983 */ /* 0x000f280000100800 */
[----:B------:R-:W4:Y:S02]  /*2ef70*/  LDL R11, [R1+0x65c] ;  /* 0x00065c00010b7983 */ /* 0x000f240000100800 */
[----:B----4-:R-:W-:-:S02]  /*2ef80*/  @!P2 LOP3.LUT R11, R11, R10, RZ, 0x3c, !PT ;  /* 0x0000000a0b0ba212 */ /* 0x010fc400078e3cff */
        /* <DEDUP_REMOVED lines=8> */
[----:B------:R-:W4:Y:S04]  /*2f010*/  LDL R14, [R1+0x5fc] ;  /* 0x0005fc00010e7983 */ /* 0x000f280000100800 */
[----:B------:R-:W4:Y:S01]  /*2f020*/  LDL R15, [R1+0x5f8] ;  /* 0x0005f800010f7983 */ /* 0x000f220000100800 */
[----:B--2---:R-:W-:-:S06]  /*2f030*/  PRMT R0, RZ, 0x7610, R0 ;  /* 0x00007610ff007816 */ /* 0x004fcc0000000000 */
        /* <DEDUP_REMOVED lines=190> */
[----:B------:R0:W2:Y:S02]  /*2fc20*/  @!P2 LDG.E.U16 R0, desc[UR10][R10.64] ;  /* 0x0000000a0a00a981 */ /* 0x0000a4000c1e1500 */
[----:B0-----:R-:W-:-:S06]  /*2fc30*/  PRMT R10, RZ, 0x7610, R10 ;  /* 0x00007610ff0a7816 */ /* 0x001fcc000000000a */
[----:B------:R0:W3:Y:S04]  /*2fc40*/  @!P0 LDG.E.U16 R10, desc[UR10][R12.64] ;  /* 0x0000000a0c0a8981 */ /* 0x0000e8000c1e1500 */
[----:B--2---:R1:W-:Y:S04]  /*2fc50*/  STL [R1+0xc], R0 ;  /* 0x00000c0001007387 */ /* 0x0043e80000100800 */
[----:B-1----:R-:W2:Y:S04]  /*2fc60*/  LDL.LU R0, [R1+0x2130] ;  /* 0x0021300001007983 */ /* 0x002ea80000300800 */
[----:B------:R-:W0:Y:S04]  /*2fc70*/  LDL R12, [R1+0x5c4] ;  /* 0x0005c400010c7983 */ /* 0x000e280000100800 */
[----:B------:R-:W0:Y:S02]  /*2fc80*/  LDL R13, [R1+0x1428] ;  /* 0x00142800010d7983 */ /* 0x000e240000100800 */
[----:B0-----:R-:W-:-:S02]  /*2fc90*/  @!P0 LOP3.LUT R13, R13, R12, RZ, 0x3c, !PT ;  /* 0x0000000c0d0d8212 */ /* 0x001fc400078e3cff */
[----:B--2---:R-:W-:Y:S02]  /*2fca0*/  PRMT R0, RZ, 0x7610, R0 ;  /* 0x00007610ff007816 */ /* 0x004fe40000000000 */
[----:B------:R-:W-:-:S04]  /*2fcb0*/  @!P0 LOP3.LUT R12, R13, R12, RZ, 0x3c, !PT ;  /* 0x0000000c0d0c8212 */ /* 0x000fc800078e3cff */
[----:B------:R-:W-:-:S05]  /*2fcc0*/  @!P0 LOP3.LUT R13, R13, R12, RZ, 0x3c, !PT ;  /* 0x0000000c0d0d8212 */ /* 0x000fca00078e3cff */
[----:B------:R-:W2:Y:S04]  /*2fcd0*/  @!P0 LDG.E.U16 R0, desc[UR10][R12.64] ;  /* 0x0000000a0c008981 */ /* 0x000ea8000c1e1500 */
[----:B---3--:R0:W-:Y:S04]  /*2fce0*/  STL [R1+0x2108], R10 ;  /* 0x0021080a01007387 */ /* 0x0081e80000100800 */
[----:B0-----:R-:W3:Y:S04]  /*2fcf0*/  LDL R10, [R1+0x1490] ;  /* 0x00149000010a7983 */ /* 0x001ee80000100800 */
[----:B--2---:R0:W-:Y:S04]  /*2fd00*/  STL [R1+0x8], R0 ;  /* 0x0000080001007387 */ /* 0x0041e80000100800 */
[----:B0-----:R-:W2:Y:S01]  /*2fd10*/  LDL.LU R0, [R1+0x212c] ;  /* 0x00212c0001007983 */ /* 0x001ea20000300800 */
[----:B----4-:R-:W-:-:S02]  /*2fd20*/  @!P2 IMAD.MOV.U32 R12, RZ, RZ, R14 ;  /* 0x000000ffff0ca224 */ /* 0x010fc400078e000e */
        /* <DEDUP_REMOVED lines=13> */
[----:B------:R-:W2:Y:S01]  /*2fe00*/  @!P0 LDG.E.U16 R0, desc[UR10][R12.64] ;  /* 0x0000000a0c008981 */ /* 0x000ea2000c1e1500 */
[----:B------:R-:W-:-:S03]  /*2fe10*/  PRMT R29, RZ, 0x7610, R29 ;  /* 0x00007610ff1d7816 */ /* 0x000fc6000000001d */
[----:B--2---:R-:W-:Y:S04]  /*2fe20*/  STL [R1], R0 ;  /* 0x0000000001007387 */ /* 0x004fe80000100800 */
[----:B------:R-:W2:Y:S01]  /*2fe30*/  LDL R13, [R1+0x1468] ;  /* 0x00146800010d7983 */ /* 0x000ea20000100800 */
[----:B------:R-:W-:Y:S01]  /*2fe40*/  @!P2 IMAD.MOV.U32 R12, RZ, RZ, R10 ;  /* 0x000000ffff0ca224 */ /* 0x000fe200078e000a */
[----:B------:R-:W-:Y:S02]  /*2fe50*/  PRMT R27, RZ, 0x7610, R27 ;  /* 0x00007610ff1b7816 */ /* 0x000fe4000000001b */
[----:B------:R-:W3:Y:S04]  /*2fe60*/  LDL R10, [R1+0x1500] ;  /* 0x00150000010a7983 */ /* 0x000ee80000100800 */
[----:B--2---:R0:W2:Y:S04]  /*2fe70*/  @!P2 LDG.E.U16 R29, desc[UR10][R12.64] ;  /* 0x0000000a0c1da981 */ /* 0x0040a8000c1e1500 */
[----:B------:R-:W0:Y:S04]  /*2fe80*/  LDL R12, [R1+0x148c] ;  /* 0x00148c00010c7983 */ /* 0x000e280000100800 */
[----:B------:R-:W0:Y:S02]  /*2fe90*/  LDL R13, [R1+0x1498] ;  /* 0x00149800010d7983 */ /* 0x000e240000100800 */
[----:B0-----:R-:W-:-:S04]  /*2fea0*/  @!P0 LOP3.LUT R13, R13, R12, RZ, 0x3c, !PT ;  /* 0x0000000c0d0d8212 */ /* 0x001fc800078e3cff */
[----:B------:R-:W-:-:S04]  /*2feb0*/  @!P0 LOP3.LUT R12, R13, R12, RZ, 0x3c, !PT ;  /* 0x0000000c0d0c8212 */ /* 0x000fc800078e3cff */
[----:B------:R-:W-:-:S05]  /*2fec0*/  @!P0 LOP3.LUT R13, R13, R12, RZ, 0x3c, !PT ;  /* 0x0000000c0d0d8212 */ /* 0x000fca00078e3cff */
[----:B------:R4:W3:Y:S01]  /*2fed0*/  @!P0 LDG.E.U16 R27, desc[UR10][R12.64] ;  /* 0x0000000a0c1b8981 */ /* 0x0008e2000c1e1500 */
[----:B------:R-:W-:-:S03]  /*2fee0*/  PRMT R25, RZ, 0x7610, R25 ;  /* 0x00007610ff197816 */ /* 0x000fc60000000019 */
[----:B--2---:R0:W-:Y:S01]  /*2fef0*/  STL [R1+0x20c4], R29 ;  /* 0x0020c41d01007387 */ /* 0x0041e20000100800 */
[----:B----4-:R-:W-:Y:S02]  /*2ff00*/  @!P2 IMAD.MOV.U32 R12, RZ, RZ, R14 ;  /* 0x000000ffff0ca224 */ /* 0x010fe400078e000e */
[----:B------:R-:W-:Y:S01]  /*2ff10*/  @!P2 IMAD.MOV.U32 R13, RZ, RZ, R15 ;  /* 0x000000ffff0da224 */ /* 0x000fe200078e000f */
[----:B0-----:R-:W2:Y:S04]  /*2ff20*/  LDL R29, [R1+0x14a4] ;  /* 0x0014a400011d7983 */ /* 0x001ea80000100800 */
[----:B------:R2:W4:Y:S04]  /*2ff30*/  @!P2 LDG.E.U16 R25, desc[UR10][R12.64] ;  /* 0x0000000a0c19a981 */ /* 0x000528000c1e1500 */
[----:B---3--:R0:W-:Y:S04]  /*2ff40*/  STL [R1+0x20c8], R27 ;  /* 0x0020c81b01007387 */ /* 0x0081e80000100800 */
[----:B------:R-:W3:Y:S01]  /*2ff50*/  LDL R13, [R1+0x149c] ;  /* 0x00149c00010d7983 */ /* 0x000ee20000100800 */
[----:B------:R-:W-:-:S02]  /*2ff60*/  PRMT R23, RZ, 0x7610, R23 ;  /* 0x00007610ff177816 */ /* 0x000fc40000000017 */
[----:B------:R-:W-:Y:S01]  /*2ff70*/  PRMT R11, RZ, 0x7610, R11 ;  /* 0x00007610ff0b7816 */ /* 0x000fe2000000000b */
[----:B------:R-:W4:Y:S04]  /*2ff80*/  LDL R15, [R1+0x14fc] ;  /* 0x0014fc00010f7983 */ /* 0x000f280000100800 */
[----:B------:R-:W4:Y:S04]  /*2ff90*/  LDL R14, [R1+0x1504] ;  /* 0x00150400010e7983 */ /* 0x000f280000100800 */
[----:B0-----:R-:W4:Y:S01]  /*2ffa0*/  LDL R27, [R1+0x14f4] ;  /* 0x0014f400011b7983 */ /* 0x001f220000100800 */
[----:B--2---:R-:W-:-:S05]  /*2ffb0*/  @!P0 IMAD.MOV.U32 R12, RZ, RZ, R29 ;  /* 0x000000ffff0c8224 */ /* 0x004fca00078e001d */
[----:B---3--:R0:W2:Y:S02]  /*2ffc0*/  @!P0 LDG.E.U16 R23, desc[UR10][R12.64] ;  /* 0x0000000a0c178981 */ /* 0x0080a4000c1e1500 */
[----:B0-----:R-:W-:Y:S02]  /*2ffd0*/  @!P2 IMAD.MOV.U32 R12, RZ, RZ, R10 ;  /* 0x000000ffff0ca224 */ /* 0x001fe400078e000a */
[----:B----4-:R-:W-:-:S05]  /*2ffe0*/  @!P2 IMAD.MOV.U32 R13, RZ, RZ, R27 ;  /* 0x000000ffff0da224 */ /* 0x010fca00078e001b */
[----:B------:R0:W3:Y:S04]  /*2fff0*/  @!P2 LDG.E.U16 R11, desc[UR10][R12.64] ;  /* 0x0000000a0c0ba981 */ /* 0x0000e8000c1e1500 */
[----:B------:R1:W-:Y:S04]  /*30000*/  STL [R1+0x20a8], R25 ;  /* 0x0020a81901007387 */ /* 0x0003e80000100800 */
[----:B------:R-:W4:Y:S01]  /*30010*/  LDL R29, [R1+0x5b0] ;  /* 0x0005b000011d7983 */ /* 0x000f220000100800 */
[----:B0-----:R-:W-:-:S06]  /*30020*/  PRMT R12, RZ, 0x7610, R12 ;  /* 0x00007610ff0c7816 */ /* 0x001fcc000000000c */
[----:B------:R0:W4:Y:S04]  /*30030*/  @!P0 LDG.E.U16 R12, desc[UR10][R14.64] ;  /* 0x0000000a0e0c8981 */ /* 0x000128000c1e1500 */
[----:B--2---:R2:W-:Y:S04]  /*30040*/  STL [R1+0x20ac], R23 ;  /* 0x0020ac1701007387 */ /* 0x0045e80000100800 */
[----:B------:R-:W4:Y:S04]  /*30050*/  LDL R27, [R1+0x14e8] ;  /* 0x0014e800011b7983 */ /* 0x000f280000100800 */
[----:B-1----:R-:W4:Y:S04]  /*30060*/  LDL R25, [R1+0x1510] ;  /* 0x0015100001197983 */ /* 0x002f280000100800 */
[----:B------:R-:W4:Y:S04]  /*30070*/  LDL R10, [R1+0x1518] ;  /* 0x00151800010a7983 */ /* 0x000f280000100800 */
[----:B--2---:R-:W2:Y:S04]  /*30080*/  LDL R23, [R1+0x150c] ;  /* 0x00150c0001177983 */ /* 0x004ea80000100800 */
[----:B---3--:R1:W-:Y:S04]  /*30090*/  STL [R1+0x20e8], R11 ;  /* 0x0020e80b01007387 */ /* 0x0083e80000100800 */
[----:B------:R-:W0:Y:S04]  /*300a0*/  LDL R14, [R1+0x5b4] ;  /* 0x0005b400010e7983 */ /* 0x000e280000100800 */
[----:B------:R-:W0:Y:S04]  /*300b0*/  LDL R15, [R1+0x5b8] ;  /* 0x0005b800010f7983 */ /* 0x000e280000100800 */
[----:B-1----:R-:W3:Y:S01]  /*300c0*/  LDL R11, [R1+0x5ac] ;  /* 0x0005ac00010b7983 */ /* 0x002ee20000100800 */
[----:B------:R-:W-:-:S02]  /*300d0*/  PRMT R13, RZ, 0x7610, R13 ;  /* 0x00007610ff0d7816 */ /* 0x000fc4000000000d */
[----:B------:R-:W-:Y:S02]  /*300e0*/  PRMT R17, RZ, 0x7610, R17 ;  /* 0x00007610ff117816 */ /* 0x000fe40000000011 */
[----:B------:R-:W-:Y:S02]  /*300f0*/  PRMT R19, RZ, 0x7610, R19 ;  /* 0x00007610ff137816 */ /* 0x000fe40000000013 */
[----:B0-----:R-:W-:-:S04]  /*30100*/  @!P2 LOP3.LUT R15, R15, R14, RZ, 0x3c, !PT ;  /* 0x0000000e0f0fa212 */ /* 0x001fc800078e3cff */
[----:B------:R-:W-:-:S04]  /*30110*/  @!P2 LOP3.LUT R14, R15, R14, RZ, 0x3c, !PT ;  /* 0x0000000e0f0ea212 */ /* 0x000fc800078e3cff */
[----:B------:R-:W-:-:S05]  /*30120*/  @!P2 LOP3.LUT R15, R15, R14, RZ, 0x3c, !PT ;  /* 0x0000000e0f0fa212 */ /* 0x000fca00078e3cff */
[----:B------:R4:W2:Y:S02]  /*30130*/  @!P2 LDG.E.U16 R13, desc[UR10][R14.64] ;  /* 0x0000000a0e0da981 */ /* 0x0008a4000c1e1500 */
[----:B----4-:R-:W-:Y:S02]  /*30140*/  @!P0 IMAD.MOV.U32 R14, RZ, RZ, R29 ;  /* 0x000000ffff0e8224 */ /* 0x010fe400078e001d */
[----:B---3--:R-:W-:-:S05]  /*30150*/  @!P0 IMAD.MOV.U32 R15, RZ, RZ, R11 ;  /* 0x000000ffff0f8224 */ /* 0x008fca00078e000b */
[----:B------:R0:W3:Y:S02]  /*30160*/  @!P0 LDG.E.U16 R17, desc[UR10][R14.64] ;  /* 0x0000000a0e118981 */ /* 0x0000e4000c1e1500 */
[----:B0-----:R-:W-:Y:S02]  /*30170*/  @!P2 IMAD.MOV.U32 R14, RZ, RZ, R25 ;  /* 0x000000ffff0ea224 */ /* 0x001fe400078e0019 */
[----:B------:R-:W-:-:S05]  /*30180*/  @!P2 IMAD.MOV.U32 R15, RZ, RZ, R27 ;  /* 0x000000ffff0fa224 */ /* 0x000fca00078e001b */
[----:B------:R0:W4:Y:S04]  /*30190*/  @!P2 LDG.E.U16 R19, desc[UR10][R14.64] ;  /* 0x0000000a0e13a981 */ /* 0x000128000c1e1500 */
[----:B------:R-:W-:Y:S01]  /*301a0*/  STL [R1+0x20ec], R12 ;  /* 0x0020ec0c01007387 */ /* 0x000fe20000100800 */
[----:B------:R-:W-:Y:S01]  /*301b0*/  PRMT R21, RZ, 0x7610, R21 ;  /* 0x00007610ff157816 */ /* 0x000fe20000000015 */
[----:B0-----:R-:W-:Y:S02]  /*301c0*/  @!P0 IMAD.MOV.U32 R14, RZ, RZ, R10 ;  /* 0x000000ffff0e8224 */ /* 0x001fe400078e000a */
[----:B--2---:R-:W-:-:S05]  /*301d0*/  @!P0 IMAD.MOV.U32 R15, RZ, RZ, R23 ;  /* 0x000000ffff0f8224 */ /* 0x004fca00078e0017 */
[----:B------:R-:W2:Y:S04]  /*301e0*/  @!P0 LDG.E.U16 R21, desc[UR10][R14.64] ;  /* 0x0000000a0e158981 */ /* 0x000ea8000c1e1500 */
[----:B------:R-:W-:Y:S04]  /*301f0*/  STL [R1+0x20f0], R13 ;  /* 0x0020f00d01007387 */ /* 0x000fe80000100800 */
[----:B---3--:R-:W-:Y:S04]  /*30200*/  STL [R1+0x20f4], R17 ;  /* 0x0020f41101007387 */ /* 0x008fe80000100800 */
[----:B----4-:R0:W-:Y:S04]  /*30210*/  STL [R1+0x20cc], R19 ;  /* 0x0020cc1301007387 */ /* 0x0101e80000100800 */
[----:B------:R-:W3:Y:S04]  /*30220*/  LDL R27, [R1+0x5a4] ;  /* 0x0005a400011b7983 */ /* 0x000ee80000100800 */
[----:B------:R-:W4:Y:S04]  /*30230*/  LDL R11, [R1+0x5a8] ;  /* 0x0005a800010b7983 */ /* 0x000f280000100800 */
[----:B0-----:R-:W3:Y:S04]  /*30240*/  LDL.LU R19, [R1+0x18c] ;  /* 0x00018c0001137983 */ /* 0x001ee80000300800 */
[----:B------:R-:W3:Y:S04]  /*30250*/  LDL.LU R17, [R1+0x180] ;  /* 0x0001800001117983 */ /* 0x000ee80000300800 */
[----:B------:R-:W3:Y:S04]  /*30260*/  LDL.LU R13, [R1+0x158] ;  /* 0x00015800010d7983 */ /* 0x000ee80000300800 */
[----:B------:R-:W3:Y:S04]  /*30270*/  LDL.LU R12, [R1+0x150] ;  /* 0x00015000010c7983 */ /* 0x000ee80000300800 */
[----:B------:R-:W3:Y:S04]  /*30280*/  LDL.LU R23, [R1+0x128] ;  /* 0x0001280001177983 */ /* 0x000ee80000300800 */
[----:B------:R-:W3:Y:S04]  /*30290*/  LDL.LU R25, [R1+0x120] ;  /* 0x0001200001197983 */ /* 0x000ee80000300800 */
[----:B------:R-:W3:Y:S04]  /*302a0*/  LDL.LU R29, [R1+0xc8] ;  /* 0x0000c800011d7983 */ /* 0x000ee80000300800 */
[----:B------:R-:W3:Y:S04]  /*302b0*/  LDL.LU R10, [R1+0xc0] ;  /* 0x0000c000010a7983 */ /* 0x000ee80000300800 */
[----:B------:R-:W4:Y:S04]  /*302c0*/  LDL R14, [R1+0x1514] ;  /* 0x00151400010e7983 */ /* 0x000f280000100800 */
[----:B------:R-:W4:Y:S01]  /*302d0*/  LDL R15, [R1+0x1520] ;  /* 0x00152000010f7983 */ /* 0x000f220000100800 */
[----:B------:R-:W-:-:S03]  /*302e0*/  PRMT R22, RZ, 0x7610, R22 ;  /* 0x00007610ff167816 */ /* 0x000fc60000000016 */
[----:B--2---:R0:W-:Y:S04]  /*302f0*/  STL [R1+0x20d0], R21 ;  /* 0x0020d01501007387 */ /* 0x0041e80000100800 */
[----:B0-----:R-:W2:Y:S01]  /*30300*/  LDL.LU R21, [R1+0x1b4] ;  /* 0x0001b40001157983 */ /* 0x001ea20000300800 */
        /* <DEDUP_REMOVED lines=10> */
[----:B------:R0:W2:Y:S01]  /*303b0*/  @!P0 LDG.E.U16 R24, desc[UR10][R14.64] ;  /* 0x0000000a0e188981 */ /* 0x0000a2000c1e1500 */
[----:B------:R-:W-:-:S03]  /*303c0*/  PRMT R26, RZ, 0x7610, R26 ;  /* 0x00007610ff1a7816 */ /* 0x000fc6000000001a */
[----:B----4-:R1:W-:Y:S01]  /*303d0*/  STL [R1+0x20b0], R22 ;  /* 0x0020b01601007387 */ /* 0x0103e20000100800 */
[----:B0-----:R-:W-:Y:S02]  /*303e0*/  @!P2 IMAD.MOV.U32 R14, RZ, RZ, R11 ;  /* 0x000000ffff0ea224 */ /* 0x001fe400078e000b */
[----:B---3--:R-:W-:Y:S01]  /*303f0*/  @!P2 IMAD.MOV.U32 R15, RZ, RZ, R27 ;  /* 0x000000ffff0fa224 */ /* 0x008fe200078e001b */
[----:B-1----:R-:W3:Y:S04]  /*30400*/  LDL.LU R22, [R1+0x1bc] ;  /* 0x0001bc0001167983 */ /* 0x002ee80000300800 */
[----:B------:R-:W4:Y:S04]  /*30410*/  @!P2 LDG.E.U16 R26, desc[UR10][R14.64] ;  /* 0x0000000a0e1aa981 */ /* 0x000f28000c1e1500 */
[----:B--2---:R0:W-:Y:S04]  /*30420*/  STL [R1+0x20b4], R24 ;  /* 0x0020b41801007387 */ /* 0x0041e80000100800 */
[----:B0-----:R-:W2:Y:S04]  /*30430*/  LDL.LU R24, [R1+0x1e4] ;  /* 0x0001e40001187983 */ /* 0x001ea80000300800 */
[----:B------:R-:W3:Y:S04]  /*30440*/  LDL R14, [R1+0x59c] ;  /* 0x00059c00010e7983 */ /* 0x000ee80000100800 */
[----:B------:R-:W3:Y:S01]  /*30450*/  LDL R15, [R1+0x5a0] ;  /* 0x0005a000010f7983 */ /* 0x000ee20000100800 */
[----:B------:R-:W-:-:S03]  /*30460*/  PRMT R28, RZ, 0x7610, R28 ;  /* 0x00007610ff1c7816 */ /* 0x000fc6000000001c */
[----:B----4-:R0:W-:Y:S04]  /*30470*/  STL [R1+0x20d4], R26 ;  /* 0x0020d41a01007387 */ /* 0x0101e80000100800 */
[----:B0-----:R-:W4:Y:S01]  /*30480*/  LDL.LU R26, [R1+0x1ec] ;  /* 0x0001ec00011a7983 */ /* 0x001f220000300800 */
[----:B------:R-:W0:Y:S01]  /*30490*/  S2R R0, SR_TID.X ;  /* 0x0000000000007919 */ /* 0x000e220000002100 */
[----:B---3--:R-:W-:-:S04]  /*304a0*/  @!P0 LOP3.LUT R15, R15, R14, RZ, 0x3c, !PT ;  /* 0x0000000e0f0f8212 */ /* 0x008fc800078e3cff */
[----:B------:R-:W-:-:S04]  /*304b0*/  @!P0 LOP3.LUT R14, R15, R14, RZ, 0x3c, !PT ;  /* 0x0000000e0f0e8212 */ /* 0x000fc800078e3cff */
[----:B------:R-:W-:-:S05]  /*304c0*/  @!P0 LOP3.LUT R15, R15, R14, RZ, 0x3c, !PT ;  /* 0x0000000e0f0f8212 */ /* 0x000fca00078e3cff */
[----:B------:R-:W3:Y:S04]  /*304d0*/  @!P0 LDG.E.U16 R28, desc[UR10][R14.64] ;  /* 0x0000000a0e1c8981 */ /* 0x000ee8000c1e1500 */
[----:B------:R-:W2:Y:S04]  /*304e0*/  LDL.LU R14, [R1+0x21c] ;  /* 0x00021c00010e7983 */ /* 0x000ea80000300800 */
[----:B------:R-:W4:Y:S01]  /*304f0*/  LDL.LU R15, [R1+0x214] ;  /* 0x00021400010f7983 */ /* 0x000f220000300800 */
[----:B0-----:R-:W-:-:S05]  /*30500*/  LOP3.LUT R0, R0, 0x7f, RZ, 0xc0, !PT ;  /* 0x0000007f00007812 */ /* 0x001fca00078ec0ff */
[----:B------:R-:W-:-:S05]  /*30510*/  IMAD.SHL.U32 R0, R0, 0x2, RZ ;  /* 0x0000000200007824 */ /* 0x000fca00078e00ff */
[----:B------:R-:W-:Y:S01]  /*30520*/  LOP3.LUT R27, R0, 0x20, RZ, 0x3c, !PT ;  /* 0x00000020001b7812 */ /* 0x000fe200078e3cff */
[----:B------:R-:W0:Y:S01]  /*30530*/  S2R R11, SR_TID.X ;  /* 0x00000000000b7919 */ /* 0x000e220000002100 */
[----:B------:R-:W1:Y:S03]  /*30540*/  S2UR UR7, SR_CgaCtaId ;  /* 0x00000000000779c3 */ /* 0x000e660000008800 */
        /* <DEDUP_REMOVED lines=12> */
[----:B---3--:R-:W-:Y:S04]  /*30610*/  STL [R1+0x20d8], R28 ;  /* 0x0020d81c01007387 */ /* 0x008fe80000100800 */
[----:B------:R2:W-:Y:S04]  /*30620*/  STS.U16 [R27+UR5+0x19500], R29 ;  /* 0x0195001d1b007988 */ /* 0x0005e80008000405 */
[----:B--2---:R-:W2:Y:S04]  /*30630*/  LDL.LU R29, [R1+0x578] ;  /* 0x00057800011d7983 */ /* 0x004ea80000300800 */
[----:B------:R3:W-:Y:S04]  /*30640*/  STS.U16 [R27+UR5+0x1a400], R10 ;  /* 0x01a4000a1b007988 */ /* 0x0007e80008000405 */
[----:B------:R-:W-:Y:S04]  /*30650*/  STS.U16 [R27+UR5+0x1a500], R20 ;  /* 0x01a500141b007988 */ /* 0x000fe80008000405 */
[----:B------:R-:W-:Y:S04]  /*30660*/  STS.U16 [R27+UR5+0x1b400], R18 ;  /* 0x01b400121b007988 */ /* 0x000fe80008000405 */
[----:B------:R-:W-:Y:S04]  /*30670*/  STS.U16 [R27+UR5+0x1b500], R16 ;  /* 0x01b500101b007988 */ /* 0x000fe80008000405 */
[----:B------:R0:W-:Y:S04]  /*30680*/  STS.U16 [R27+UR5+0x1c400], R2 ;  /* 0x01c400021b007988 */ /* 0x0001e80008000405 */
[----:B------:R4:W-:Y:S01]  /*30690*/  STS.U16 [R27+UR5+0x1c500], R3 ;  /* 0x01c500031b007988 */ /* 0x0009e20008000405 */
[----:B------:R-:W-:-:S03]  /*306a0*/  UMOV UR6, 0x400 ;  /* 0x0000040000067882 */ /* 0x000fc60000000000 */
[----:B---3--:R-:W3:Y:S01]  /*306b0*/  LDL.LU R10, [R1+0x574] ;  /* 0x00057400010a7983 */ /* 0x008ee20000300800 */
[----:B0-----:R-:W-:Y:S01]  /*306c0*/  IMAD.SHL.U32 R2, R11, 0x20, RZ ;  /* 0x000000200b027824 */ /* 0x001fe200078e00ff */
[----:B----4-:R-:W-:-:S04]  /*306d0*/  SHF.R.S32.HI R3, RZ, 0x2, R11 ;  /* 0x00000002ff037819 */ /* 0x010fc8000001140b */
[----:B------:R-:W-:Y:S02]  /*306e0*/  LOP3.LUT R2, R2, 0x60, RZ, 0xc0, !PT ;  /* 0x0000006002027812 */ /* 0x000fe400078ec0ff */
[----:B------:R-:W-:-:S04]  /*306f0*/  SGXT R3, R3, 0x1 ;  /* 0x000000010303781a */ /* 0x000fc80000000200 */
[----:B------:R-:W-:Y:S01]  /*30700*/  LOP3.LUT R3, R2, 0x90, R3, 0xf8, !PT ;  /* 0x0000009002037812 */ /* 0x000fe200078ef803 */
[C---:B------:R-:W-:Y:S01]  /*30710*/  IMAD.SHL.U32 R2, R11.reuse, 0x80, RZ ;  /* 0x000000800b027824 */ /* 0x040fe200078e00ff */
[----:B------:R0:W-:Y:S04]  /*30720*/  STS.U16 [R27+UR5+0x1d400], R4 ;  /* 0x01d400041b007988 */ /* 0x0001e80008000405 */
[----:B------:R-:W-:Y:S01]  /*30730*/  LOP3.LUT R2, R2, 0x3000, RZ, 0xc0, !PT ;  /* 0x0000300002027812 */ /* 0x000fe200078ec0ff */
[----:B------:R4:W-:Y:S01]  /*30740*/  STS.U16 [R27+UR5+0x1d500], R5 ;  /* 0x01d500051b007988 */ /* 0x0009e20008000405 */
[----:B0-----:R-:W-:-:S05]  /*30750*/  LOP3.LUT R4, R11, 0x7, RZ, 0xc0, !PT ;  /* 0x000000070b047812 */ /* 0x001fca00078ec0ff */
[C---:B------:R-:W-:Y:S02]  /*30760*/  IMAD R2, R4.reuse, 0x200, R2 ;  /* 0x0000020004027824 */ /* 0x040fe400078e0202 */
[----:B------:R-:W-:Y:S02]  /*30770*/  IMAD.SHL.U32 R4, R4, 0x10, RZ ;  /* 0x0000001004047824 */ /* 0x000fe400078e00ff */
[----:B----4-:R-:W-:Y:S01]  /*30780*/  IMAD.SHL.U32 R5, R11, 0x2, RZ ;  /* 0x000000020b057824 */ /* 0x010fe200078e00ff */
[----:B-1----:R-:W-:-:S04]  /*30790*/  ULEA UR6, UR7, UR6, 0x18 ;  /* 0x0000000607067291 */ /* 0x002fc8000f8ec03f */
[--C-:B------:R-:W-:Y:S02]  /*307a0*/  LOP3.LUT R4, R4, 0x30, R5.reuse, 0x78, !PT ;  /* 0x0000003004047812 */ /* 0x100fe400078e7805 */
[----:B------:R-:W-:Y:S01]  /*307b0*/  LOP3.LUT R3, R3, 0x10, R5, 0x78, !PT ;  /* 0x0000001003037812 */ /* 0x000fe200078e7805 */
[----:B------:R-:W-:-:S05]  /*307c0*/  IMAD.SHL.U32 R5, R11, 0x10, RZ ;  /* 0x000000100b057824 */ /* 0x000fca00078e00ff */
[----:B------:R-:W-:Y:S01]  /*307d0*/  LOP3.LUT R5, R5, 0x100, RZ, 0xc0, !PT ;  /* 0x0000010005057812 */ /* 0x000fe200078ec0ff */
[----:B------:R-:W-:Y:S01]  /*307e0*/  IMAD.IADD R2, R2, 0x1, R4 ;  /* 0x0000000102027824 */ /* 0x000fe200078e0204 */
[----:B------:R-:W-:Y:S02]  /*307f0*/  STS.U16 [R27+UR5+0x1e400], R6 ;  /* 0x01e400061b007988 */ /* 0x000fe40008000405 */
[----:B------:R-:W-:Y:S02]  /*30800*/  IADD3 R14, R3, UR6, R5 ;  /* 0x00000006030e7c10 */ /* 0x000fe4000fffe005 */
[----:B------:R-:W-:Y:S01]  /*30810*/  LOP3.LUT R3, R0, 0x30, RZ, 0x3c, !PT ;  /* 0x0000003000037812 */ /* 0x000fe200078e3cff */
[----:B------:R-:W-:Y:S04]  /*30820*/  STS.U16 [R27+UR5+0x1e500], R7 ;  /* 0x01e500071b007988 */ /* 0x000fe80008000405 */
[----:B------:R-:W-:Y:S04]  /*30830*/  STS.U16 [R27+UR5+0x1f400], R8 ;  /* 0x01f400081b007988 */ /* 0x000fe80008000405 */
[----:B------:R-:W-:Y:S04]  /*30840*/  STS.U16 [R27+UR5+0x1f500], R9 ;  /* 0x01f500091b007988 */ /* 0x000fe80008000405 */
[----:B------:R-:W-:Y:S04]  /*30850*/  STL [R1+0x20b8], R2 ;  /* 0x0020b80201007387 */ /* 0x000fe80000100800 */
[----:B--2---:R0:W-:Y:S04]  /*30860*/  STS.U16 [R3+UR5+0x600], R29 ;  /* 0x0006001d03007988 */ /* 0x0041e80008000405 */
[----:B0-----:R-:W2:Y:S04]  /*30870*/  LDL.LU R29, [R1+0x54c] ;  /* 0x00054c00011d7983 */ /* 0x001ea80000300800 */
[----:B------:R-:W4:Y:S04]  /*30880*/  LDL.LU R0, [R1+0x4fc] ;  /* 0x0004fc0001007983 */ /* 0x000f280000300800 */
[----:B----4-:R0:W-:Y:S04]  /*30890*/  STL [R1+0x2120], R0 ;  /* 0x0021200001007387 */ /* 0x0101e80000100800 */
[----:B0-----:R-:W4:Y:S04]  /*308a0*/  LDL.LU R0, [R1+0x524] ;  /* 0x0005240001007983 */ /* 0x001f280000300800 */
[----:B---3--:R-:W-:Y:S04]  /*308b0*/  STS.U16 [R3+UR5+0x700], R10 ;  /* 0x0007000a03007988 */ /* 0x008fe80008000405 */
[----:B----4-:R0:W-:Y:S04]  /*308c0*/  STL [R1+0x2124], R0 ;  /* 0x0021240001007387 */ /* 0x0101e80000100800 */
[----:B0-----:R-:W3:Y:S04]  /*308d0*/  LDL.LU R0, [R1+0x548] ;  /* 0x0005480001007983 */ /* 0x001ee80000300800 */
        /* <DEDUP_REMOVED lines=25> */
[----:B------:R-:W-:Y:S04]  /*30a70*/  STL [R1+0x180], R14 ;  /* 0x0001800e01007387 */ /* 0x000fe80000100800 */
[----:B------:R0:W-:Y:S04]  /*30a80*/  STL [R1+0x20bc], R14 ;  /* 0x0020bc0e01007387 */ /* 0x0001e80000100800 */
[----:B--2---:R1:W-:Y:S04]  /*30a90*/  STS.U16 [R3+UR5+0x1600], R29 ;  /* 0x0016001d03007988 */ /* 0x0043e80008000405 */
[----:B0-----:R-:W2:Y:S04]  /*30aa0*/  LDL.LU R14, [R1+0x520] ;  /* 0x00052000010e7983 */ /* 0x001ea80000300800 */
[----:B-1----:R-:W2:Y:S04]  /*30ab0*/  LDL.LU R29, [R1+0x2c4] ;  /* 0x0002c400011d7983 */ /* 0x002ea80000300800 */
[----:B---3--:R0:W-:Y:S04]  /*30ac0*/  STS.U16 [R3+UR5+0x1700], R0 ;  /* 0x0017000003007988 */ /* 0x0081e80008000405 */
[----:B0-----:R-:W3:Y:S04]  /*30ad0*/  LDL.LU R0, [R1+0x2124] ;  /* 0x0021240001007983 */ /* 0x001ee80000300800 */
[----:B---3--:R0:W-:Y:S04]  /*30ae0*/  STS.U16 [R3+UR5+0x2600], R0 ;  /* 0x0026000003007988 */ /* 0x0081e80008000405 */
[----:B0-----:R-:W3:Y:S04]  /*30af0*/  LDL.LU R0, [R1+0x2120] ;  /* 0x0021200001007983 */ /* 0x001ee80000300800 */
[----:B----4-:R0:W-:Y:S04]  /*30b00*/  STS.U16 [R3+UR5+0xf700], R10 ;  /* 0x00f7000a03007988 */ /* 0x0101e80008000405 */
[----:B0-----:R-:W4:Y:S04]  /*30b10*/  LDL.LU R10, [R1+0x2a0] ;  /* 0x0002a000010a7983 */ /* 0x001f280000300800 */
[----:B---3--:R0:W-:Y:S04]  /*30b20*/  STS.U16 [R3+UR5+0x3600], R0 ;  /* 0x0036000003007988 */ /* 0x0081e80008000405 */
[----:B0-----:R-:W3:Y:S04]  /*30b30*/  LDL.LU R0, [R1+0x274] ;  /* 0x0002740001007983 */ /* 0x001ee80000300800 */
[----:B---3--:R0:W-:Y:S04]  /*30b40*/  STL [R1+0x2118], R0 ;  /* 0x0021180001007387 */ /* 0x0081e80000100800 */
[----:B0-----:R-:W3:Y:S04]  /*30b50*/  LDL.LU R0, [R1+0x278] ;  /* 0x0002780001007983 */ /* 0x001ee80000300800 */
[----:B--2---:R-:W-:Y:S04]  /*30b60*/  STS.U16 [R3+UR5+0x2700], R14 ;  /* 0x0027000e03007988 */ /* 0x004fe80008000405 */
        /* <DEDUP_REMOVED lines=12> */
[----:B---3--:R0:W-:Y:S04]  /*30c30*/  STL [R1+0x211c], R0 ;  /* 0x00211c0001007387 */ /* 0x0081e80000100800 */
        /* <DEDUP_REMOVED lines=40> */
[----:B0-----:R-:W4:Y:S04]  /*30ec0*/  LDL.LU R29, [R1+0x3c] ;  /* 0x00003c00011d7983 */ /* 0x001f280000300800 */
[----:B-1----:R-:W3:Y:S04]  /*30ed0*/  LDL.LU R10, [R1+0x38] ;  /* 0x00003800010a7983 */ /* 0x002ee80000300800 */
[----:B--2---:R0:W-:Y:S04]  /*30ee0*/  STS.U16 [R3+UR5+0x11600], R0 ;  /* 0x0116000003007988 */ /* 0x0041e80008000405 */
[----:B0-----:R-:W2:Y:S04]  /*30ef0*/  LDL.LU R0, [R1+0x211c] ;  /* 0x00211c0001007983 */ /* 0x001ea80000300800 */
[----:B---3--:R-:W-:Y:S04]  /*30f00*/  STS.U16 [R3+UR5+0x1f700], R10 ;  /* 0x01f7000a03007988 */ /* 0x008fe80008000405 */
[----:B--2---:R0:W-:Y:S04]  /*30f10*/  STS.U16 [R3+UR5+0x11700], R0 ;  /* 0x0117000003007988 */ /* 0x0041e80008000405 */
[----:B0-----:R-:W2:Y:S04]  /*30f20*/  LDL.LU R0, [R1+0x2118] ;  /* 0x0021180001007983 */ /* 0x001ea80000300800 */
[----:B------:R-:W3:Y:S04]  /*30f30*/  LDL.LU R10, [R1+0x56c] ;  /* 0x00056c00010a7983 */ /* 0x000ee80000300800 */
        /* <DEDUP_REMOVED lines=26> */
[----:B--2---:R-:W-:Y:S04]  /*310e0*/  STS.U16 [R3+UR5+0x12600], R0 ;  /* 0x0126000003007988 */ /* 0x004fe80008000405 */
[----:B---3--:R0:W-:Y:S04]  /*310f0*/  STL [R1+0x2114], R10 ;  /* 0x0021140a01007387 */ /* 0x0081e80000100800 */
[----:B0-----:R-:W2:Y:S04]  /*31100*/  LDL.LU R10, [R1+0x570] ;  /* 0x00057000010a7983 */ /* 0x001ea80000300800 */
[----:B------:R-:W3:Y:S01]  /*31110*/  LDL.LU R3, [R1+0x540] ;  /* 0x0005400001037983 */ /* 0x000ee20000300800 */
[----:B------:R-:W0:Y:S02]  /*31120*/  S2R R0, SR_TID.X ;  /* 0x0000000000007919 */ /* 0x000e240000002100 */
[----:B0-----:R-:W-:-:S05]  /*31130*/  LOP3.LUT R0, R0, 0x7f, RZ, 0xc0, !PT ;  /* 0x0000007f00007812 */ /* 0x001fca00078ec0ff */
[----:B------:R-:W-:-:S05]  /*31140*/  IMAD.SHL.U32 R0, R0, 0x2, RZ ;  /* 0x0000000200007824 */ /* 0x000fca00078e00ff */
[----:B------:R-:W-:Y:S01]  /*31150*/  LOP3.LUT R4, R0, 0x40, RZ, 0x3c, !PT ;  /* 0x0000004000047812 */ /* 0x000fe200078e3cff */
[----:B---3--:R0:W-:Y:S04]  /*31160*/  STL [R1+0x2110], R3 ;  /* 0x0021100301007387 */ /* 0x0081e80000100800 */
        /* <DEDUP_REMOVED lines=27> */
[----:B--2---:R0:W-:Y:S04]  /*31320*/  STS.U16 [R4+UR5+0x800], R10 ;  /* 0x0008000a04007988 */ /* 0x0041e80008000405 */
[----:B0-----:R-:W2:Y:S04]  /*31330*/  LDL.LU R10, [R1+0x2114] ;  /* 0x00211400010a7983 */ /* 0x001ea80000300800 */
[----:B---3--:R-:W-:Y:S04]  /*31340*/  STS.U16 [R4+UR5+0x1800], R3 ;  /* 0x0018000304007988 */ /* 0x008fe80008000405 */
[----:B----4-:R-:W-:Y:S04]  /*31350*/  STS.U16 [R4+UR5+0x2800], R0 ;  /* 0x0028000004007988 */ /* 0x010fe80008000405 */
[----:B------:R-:W-:Y:S04]  /*31360*/  STS.U16 [R4+UR5+0xe800], R27 ;  /* 0x00e8001b04007988 */ /* 0x000fe80008000405 */
[----:B------:R-:W-:Y:S04]  /*31370*/  STS.U16 [R4+UR5+0xe900], R29 ;  /* 0x00e9001d04007988 */ /* 0x000fe80008000405 */
[----:B--2---:R0:W-:Y:S04]  /*31380*/  STS.U16 [R4+UR5+0x900], R10 ;  /* 0x0009000a04007988 */ /* 0x0041e80008000405 */
[----:B0-----:R-:W2:Y:S04]  /*31390*/  LDL.LU R10, [R1+0x2e8] ;  /* 0x0002e800010a7983 */ /* 0x001ea80000300800 */
[----:B------:R-:W3:Y:S04]  /*313a0*/  LDL.LU R3, [R1+0x2110] ;  /* 0x0021100001037983 */ /* 0x000ee80000300800 */
[----:B------:R-:W4:Y:S04]  /*313b0*/  LDL.LU R27, [R1+0x2e4] ;  /* 0x0002e400011b7983 */ /* 0x000f280000300800 */
[----:B------:R-:W4:Y:S04]  /*313c0*/  LDL.LU R29, [R1+0x2c0] ;  /* 0x0002c000011d7983 */ /* 0x000f280000300800 */
[----:B------:R-:W2:Y:S04]  /*313d0*/  LDL.LU R0, [R1+0x298] ;  /* 0x0002980001007983 */ /* 0x000ea80000300800 */
        /* <DEDUP_REMOVED lines=15> */
[----:B---3--:R0:W-:Y:S04]  /*314d0*/  STS.U16 [R4+UR5+0x1900], R3 ;  /* 0x0019000304007988 */ /* 0x0081e80008000405 */
        /* <DEDUP_REMOVED lines=39> */
[----:B0-----:R-:W4:Y:S04]  /*31750*/  LDL.LU R29, [R1+0x10] ;  /* 0x00001000011d7983 */ /* 0x001f280000300800 */
[----:B--2---:R0:W-:Y:S04]  /*31760*/  STS.U16 [R4+UR5+0x10900], R0 ;  /* 0x0109000004007988 */ /* 0x0041e80008000405 */
[----:B0-----:R-:W2:Y:S04]  /*31770*/  LDL.LU R0, [R1+0x210c] ;  /* 0x00210c0001007983 */ /* 0x001ea80000300800 */
[----:B---3--:R-:W-:Y:S04]  /*31780*/  STS.U16 [R4+UR5+0x11900], R3 ;  /* 0x0119000304007988 */ /* 0x008fe80008000405 */
[----:B----4-:R0:W-:Y:S04]  /*31790*/  STS.U16 [R4+UR5+0x1d900], R10 ;  /* 0x01d9000a04007988 */ /* 0x0101e80008000405 */
[----:B0-----:R-:W3:Y:S04]  /*317a0*/  LDL.LU R10, [R1+0xc] ;  /* 0x00000c00010a7983 */ /* 0x001ee80000300800 */
[----:B--2---:R0:W-:Y:S02]  /*317b0*/  STS.U16 [R4+UR5+0x11800], R0 ;  /* 0x0118000004007988 */ /* 0x0041e40008000405 */
[----:B0-----:R-:W0:Y:S02]  /*317c0*/  S2R R0, SR_TID.X ;  /* 0x0000000000007919 */ /* 0x001e240000002100 */
[----:B0-----:R-:W-:-:S05]  /*317d0*/  LOP3.LUT R0, R0, 0x7f, RZ, 0xc0, !PT ;  /* 0x0000007f00007812 */ /* 0x001fca00078ec0ff */
[----:B------:R-:W-:-:S05]  /*317e0*/  IMAD.SHL.U32 R0, R0, 0x2, RZ ;  /* 0x0000000200007824 */ /* 0x000fca00078e00ff */
[----:B------:R-:W-:Y:S02]  /*317f0*/  LOP3.LUT R3, R0, 0x50, RZ, 0x3c, !PT ;  /* 0x0000005000037812 */ /* 0x000fe400078e3cff */
        /* <DEDUP_REMOVED lines=54> */
[----:B------:R-:W2:Y:S04]  /*31b60*/  LDL.LU R10, [R1+0x2108] ;  /* 0x00210800010a7983 */ /* 0x000ea80000300800 */
[----:B--2---:R0:W-:Y:S04]  /*31b70*/  STS.U16 [R4+UR5+0x1f900], R10 ;  /* 0x01f9000a04007988 */ /* 0x0041e80008000405 */
[----:B------:R1:W-:Y:S04]  /*31b80*/  STS.U16 [R3+UR5+0xa00], R0 ;  /* 0x000a000003007988 */ /* 0x0003e80008000405 */
[----:B---3--:R2:W-:Y:S04]  /*31b90*/  STS.U16 [R3+UR5+0xab00], R17 ;  /* 0x00ab001103007988 */ /* 0x0085e80008000405 */
[----:B0-----:R-:W3:Y:S04]  /*31ba0*/  LDL.LU R10, [R1+0x564] ;  /* 0x00056400010a7983 */ /* 0x001ee80000300800 */
[----:B------:R-:W3:Y:S04]  /*31bb0*/  LDL.LU R4, [R1+0x53c] ;  /* 0x00053c0001047983 */ /* 0x000ee80000300800 */
[----:B-1----:R-:W3:Y:S04]  /*31bc0*/  LDL.LU R0, [R1+0x2104] ;  /* 0x0021040001007983 */ /* 0x002ee80000300800 */
[----:B--2---:R-:W2:Y:S04]  /*31bd0*/  LDL.LU R17, [R1+0x2b8] ;  /* 0x0002b80001117983 */ /* 0x004ea80000300800 */
[----:B--2---:R0:W-:Y:S04]  /*31be0*/  STL [R1+0x20f8], R17 ;  /* 0x0020f81101007387 */ /* 0x0041e80000100800 */
[----:B0-----:R-:W2:Y:S04]  /*31bf0*/  LDL.LU R17, [R1+0x2dc] ;  /* 0x0002dc0001117983 */ /* 0x001ea80000300800 */
[----:B--2---:R0:W-:Y:S04]  /*31c00*/  STL [R1+0x20fc], R17 ;  /* 0x0020fc1101007387 */ /* 0x0041e80000100800 */
[----:B0-----:R-:W2:Y:S04]  /*31c10*/  LDL.LU R17, [R1+0x2e0] ;  /* 0x0002e00001117983 */ /* 0x001ea80000300800 */
[----:B----4-:R-:W-:Y:S04]  /*31c20*/  STS.U16 [R3+UR5+0xba00], R13 ;  /* 0x00ba000d03007988 */ /* 0x010fe80008000405 */
[----:B------:R-:W-:Y:S04]  /*31c30*/  STS.U16 [R3+UR5+0xbb00], R12 ;  /* 0x00bb000c03007988 */ /* 0x000fe80008000405 */
[----:B------:R-:W-:Y:S04]  /*31c40*/  STS.U16 [R3+UR5+0xca00], R11 ;  /* 0x00ca000b03007988 */ /* 0x000fe80008000405 */
        /* <DEDUP_REMOVED lines=52> */
[----:B-1----:R-:W4:Y:S04]  /*31f90*/  LDL.LU R29, [R1] ;  /* 0x00000000011d7983 */ /* 0x002f280000300800 */
        /* <DEDUP_REMOVED lines=9> */
[----:B------:R0:W-:Y:S02]  /*32030*/  STS.U16 [R3+UR5+0x12a00], R0 ;  /* 0x012a000003007988 */ /* 0x0001e40008000405 */
[----:B0-----:R-:W0:Y:S02]  /*32040*/  S2R R0, SR_TID.X ;  /* 0x0000000000007919 */ /* 0x001e240000002100 */
[----:B------:R-:W-:Y:S04]  /*32050*/  STS.U16 [R3+UR5+0x12b00], R10 ;  /* 0x012b000a03007988 */ /* 0x000fe80008000405 */
[----:B------:R-:W-:Y:S04]  /*32060*/  STS.U16 [R3+UR5+0x13b00], R14 ;  /* 0x013b000e03007988 */ /* 0x000fe80008000405 */
[----:B------:R-:W-:Y:S04]  /*32070*/  STS.U16 [R3+UR5+0x14a00], R5 ;  /* 0x014a000503007988 */ /* 0x000fe80008000405 */
[----:B--2---:R1:W-:Y:S04]  /*32080*/  STS.U16 [R3+UR5+0x10a00], R17 ;  /* 0x010a001103007988 */ /* 0x0043e80008000405 */
[----:B-1----:R-:W2:Y:S04]  /*32090*/  LDL.LU R17, [R1+0x20f4] ;  /* 0x0020f40001117983 */ /* 0x002ea80000300800 */
[----:B------:R-:W3:Y:S04]  /*320a0*/  LDL.LU R13, [R1+0x20f0] ;  /* 0x0020f000010d7983 */ /* 0x000ee80000300800 */
[----:B------:R-:W4:Y:S04]  /*320b0*/  LDL.LU R12, [R1+0x20ec] ;  /* 0x0020ec00010c7983 */ /* 0x000f280000300800 */
[----:B------:R-:W3:Y:S04]  /*320c0*/  LDL.LU R11, [R1+0x20e8] ;  /* 0x0020e800010b7983 */ /* 0x000ee80000300800 */
        /* <DEDUP_REMOVED lines=9> */
[----:B-1----:R-:W4:Y:S04]  /*32160*/  LDL.LU R2, [R1+0x4bc] ;  /* 0x0004bc0001027983 */ /* 0x002f280000300800 */
[----:B0-----:R-:W4:Y:S04]  /*32170*/  LDL.LU R9, [R1+0x4b8] ;  /* 0x0004b80001097983 */ /* 0x001f280000300800 */
[----:B------:R-:W4:Y:S04]  /*32180*/  LDL.LU R8, [R1+0x494] ;  /* 0x0004940001087983 */ /* 0x000f280000300800 */
[----:B------:R-:W4:Y:S04]  /*32190*/  LDL.LU R7, [R1+0x490] ;  /* 0x0004900001077983 */ /* 0x000f280000300800 */
[----:B------:R-:W4:Y:S04]  /*321a0*/  LDL.LU R6, [R1+0x46c] ;  /* 0x00046c0001067983 */ /* 0x000f280000300800 */
[----:B------:R0:W-:Y:S04]  /*321b0*/  STS.U16 [R3+UR5+0x17b00], R18 ;  /* 0x017b001203007988 */ /* 0x0001e80008000405 */
[----:B------:R-:W4:Y:S04]  /*321c0*/  LDL.LU R16, [R1+0x468] ;  /* 0x0004680001107983 */ /* 0x000f280000300800 */
[----:B------:R1:W-:Y:S04]  /*321d0*/  STS.U16 [R3+UR5+0x18a00], R20 ;  /* 0x018a001403007988 */ /* 0x0003e80008000405 */
[----:B------:R1:W-:Y:S01]  /*321e0*/  STS.U16 [R3+UR5+0x18b00], R28 ;  /* 0x018b001c03007988 */ /* 0x0003e20008000405 */
[----:B------:R-:W-:-:S03]  /*321f0*/  LOP3.LUT R0, R0, 0x7f, RZ, 0xc0, !PT ;  /* 0x0000007f00007812 */ /* 0x000fc600078ec0ff */
[----:B------:R1:W-:Y:S04]  /*32200*/  STS.U16 [R3+UR5+0x19a00], R15 ;  /* 0x019a000f03007988 */ /* 0x0003e80008000405 */
[----:B------:R1:W-:Y:S04]  /*32210*/  STS.U16 [R3+UR5+0x19b00], R26 ;  /* 0x019b001a03007988 */ /* 0x0003e80008000405 */
[----:B0-----:R-:W4:Y:S04]  /*32220*/  LDL.LU R18, [R1+0x444] ;  /* 0x0004440001127983 */ /* 0x001f280000300800 */
[----:B-1----:R-:W4:Y:S04]  /*32230*/  LDL.LU R20, [R1+0x440] ;  /* 0x0004400001147983 */ /* 0x002f280000300800 */
[----:B------:R-:W4:Y:S04]  /*32240*/  LDL.LU R28, [R1+0x41c] ;  /* 0x00041c00011c7983 */ /* 0x000f280000300800 */
[----:B------:R0:W-:Y:S04]  /*32250*/  STS.U16 [R3+UR5+0x1aa00], R24 ;  /* 0x01aa001803007988 */ /* 0x0001e80008000405 */
[----:B------:R-:W4:Y:S04]  /*32260*/  LDL.LU R15, [R1+0x418] ;  /* 0x00041800010f7983 */ /* 0x000f280000300800 */
[----:B------:R-:W4:Y:S04]  /*32270*/  LDL.LU R26, [R1+0x3f4] ;  /* 0x0003f400011a7983 */ /* 0x000f280000300800 */
[----:B------:R1:W-:Y:S04]  /*32280*/  STS.U16 [R3+UR5+0x1ab00], R22 ;  /* 0x01ab001603007988 */ /* 0x0003e80008000405 */
[----:B------:R1:W-:Y:S01]  /*32290*/  STS.U16 [R3+UR5+0x1ba00], R21 ;  /* 0x01ba001503007988 */ /* 0x0003e20008000405 */
[----:B------:R-:W-:-:S03]  /*322a0*/  IMAD.SHL.U32 R0, R0, 0x2, RZ ;  /* 0x0000000200007824 */ /* 0x000fc600078e00ff */
[----:B------:R1:W-:Y:S04]  /*322b0*/  STS.U16 [R3+UR5+0x1bb00], R19 ;  /* 0x01bb001303007988 */ /* 0x0003e80008000405 */
[----:B------:R1:W-:Y:S04]  /*322c0*/  STS.U16 [R3+UR5+0x1ca00], R23 ;  /* 0x01ca001703007988 */ /* 0x0003e80008000405 */
[----:B0-----:R-:W4:Y:S04]  /*322d0*/  LDL.LU R24, [R1+0x3f0] ;  /* 0x0003f00001187983 */ /* 0x001f280000300800 */
[----:B------:R0:W-:Y:S04]  /*322e0*/  STS.U16 [R3+UR5+0x1cb00], R25 ;  /* 0x01cb001903007988 */ /* 0x0001e80008000405 */
[----:B-1----:R-:W4:Y:S04]  /*322f0*/  LDL.LU R22, [R1+0x3cc] ;  /* 0x0003cc0001167983 */ /* 0x002f280000300800 */
[----:B------:R-:W4:Y:S04]  /*32300*/  LDL.LU R21, [R1+0x3c8] ;  /* 0x0003c80001157983 */ /* 0x000f280000300800 */
[----:B------:R-:W4:Y:S04]  /*32310*/  LDL.LU R19, [R1+0x378] ;  /* 0x0003780001137983 */ /* 0x000f280000300800 */
[----:B------:R1:W-:Y:S04]  /*32320*/  STS.U16 [R3+UR5+0x1da00], R27 ;  /* 0x01da001b03007988 */ /* 0x0003e80008000405 */
[----:B------:R-:W4:Y:S04]  /*32330*/  LDL.LU R23, [R1+0x374] ;  /* 0x0003740001177983 */ /* 0x000f280000300800 */
[----:B0-----:R-:W4:Y:S04]  /*32340*/  LDL.LU R25, [R1+0x350] ;  /* 0x0003500001197983 */ /* 0x001f280000300800 */
[----:B------:R0:W-:Y:S04]  /*32350*/  STS.U16 [R3+UR5+0x13a00], R4 ;  /* 0x013a000403007988 */ /* 0x0001e80008000405 */
[----:B------:R0:W-:Y:S04]  /*32360*/  STS.U16 [R3+UR5+0x1db00], R29 ;  /* 0x01db001d03007988 */ /* 0x0001e80008000405 */
[----:B-1----:R-:W4:Y:S01]  /*32370*/  LDL.LU R27, [R1+0x34c] ;  /* 0x00034c00011b7983 */ /* 0x002f220000300800 */
[----:B0-----:R-:W-:-:S03]  /*32380*/  LOP3.LUT R4, R0, 0x60, RZ, 0x3c, !PT ;  /* 0x0000006000047812 */ /* 0x001fc600078e3cff */
[----:B------:R-:W4:Y:S04]  /*32390*/  LDL.LU R29, [R1+0x328] ;  /* 0x00032800011d7983 */ /* 0x000f280000300800 */
[----:B------:R-:W4:Y:S04]  /*323a0*/  LDL.LU R0, [R1+0x50c] ;  /* 0x00050c0001007983 */ /* 0x000f280000300800 */
[----:B--2---:R-:W-:Y:S04]  /*323b0*/  STS.U16 [R3+UR5+0x1fb00], R17 ;  /* 0x01fb001103007988 */ /* 0x004fe80008000405 */
[----:B---3--:R0:W-:Y:S04]  /*323c0*/  STS.U16 [R3+UR5+0x1ea00], R11 ;  /* 0x01ea000b03007988 */ /* 0x0081e80008000405 */
[----:B----4-:R1:W-:Y:S04]  /*323d0*/  STS.U16 [R3+UR5+0x1eb00], R12 ;  /* 0x01eb000c03007988 */ /* 0x0103e80008000405 */
[----:B------:R2:W-:Y:S04]  /*323e0*/  STS.U16 [R3+UR5+0x1fa00], R13 ;  /* 0x01fa000d03007988 */ /* 0x0005e80008000405 */
[----:B0-----:R-:W3:Y:S04]  /*323f0*/  LDL.LU R11, [R1+0x530] ;  /* 0x00053000010b7983 */ /* 0x001ee80000300800 */
[----:B-1----:R-:W4:Y:S04]  /*32400*/  LDL.LU R12, [R1+0x534] ;  /* 0x00053400010c7983 */ /* 0x002f280000300800 */
[----:B--2---:R-:W2:Y:S04]  /*32410*/  LDL.LU R13, [R1+0x55c] ;  /* 0x00055c00010d7983 */ /* 0x004ea80000300800 */
[----:B------:R-:W4:Y:S04]  /*32420*/  LDL.LU R3, [R1+0x560] ;  /* 0x0005600001037983 */ /* 0x000f280000300800 */
[----:B------:R-:W-:Y:S04]  /*32430*/  STS.U16 [R4+UR5+0x2d00], R10 ;  /* 0x002d000a04007988 */ /* 0x000fe80008000405 */
[----:B------:R-:W-:Y:S04]  /*32440*/  STS.U16 [R4+UR5+0x3c00], R14 ;  /* 0x003c000e04007988 */ /* 0x000fe80008000405 */
[----:B------:R-:W-:Y:S04]  /*32450*/  STS.U16 [R4+UR5+0x2c00], R0 ;  /* 0x002c000004007988 */ /* 0x000fe80008000405 */
[----:B---3--:R-:W-:Y:S04]  /*32460*/  STS.U16 [R4+UR5+0x1d00], R11 ;  /* 0x001d000b04007988 */ /* 0x008fe80008000405 */
[----:B----4-:R-:W-:Y:S04]  /*32470*/  STS.U16 [R4+UR5+0xc00], R3 ;  /* 0x000c000304007988 */ /* 0x010fe80008000405 */
[----:B--2---:R-:W-:Y:S04]  /*32480*/  STS.U16 [R4+UR5+0xd00], R13 ;  /* 0x000d000d04007988 */ /* 0x004fe80008000405 */
[----:B------:R-:W-:Y:S04]  /*32490*/  STS.U16 [R4+UR5+0x1c00], R12 ;  /* 0x001c000c04007988 */ /* 0x000fe80008000405 */
[----:B------:R-:W-:Y:S04]  /*324a0*/  STS.U16 [R4+UR5+0x3d00], R5 ;  /* 0x003d000504007988 */ /* 0x000fe80008000405 */
[----:B------:R0:W-:Y:S04]  /*324b0*/  STS.U16 [R4+UR5+0x8c00], R28 ;  /* 0x008c001c04007988 */ /* 0x0001e80008000405 */
[----:B0-----:R-:W2:Y:S04]  /*324c0*/  LDL.LU R28, [R1+0x2d8] ;  /* 0x0002d800011c7983 */ /* 0x001ea80000300800 */
[----:B--2---:R0:W-:Y:S04]  /*324d0*/  STL [R1+0x20dc], R28 ;  /* 0x0020dc1c01007387 */ /* 0x0041e80000100800 */
        /* <DEDUP_REMOVED lines=47> */
[----:B0-----:R-:W4:Y:S04]  /*327d0*/  LDL.LU R22, [R1+0x68] ;  /* 0x0000680001167983 */ /* 0x001f280000300800 */
[----:B-1----:R-:W4:Y:S04]  /*327e0*/  LDL.LU R23, [R1+0x2c] ;  /* 0x00002c0001177983 */ /* 0x002f280000300800 */
        /* <DEDUP_REMOVED lines=21> */
[----:B------:R0:W-:Y:S02]  /*32940*/  STS.U16 [R4+UR5+0x12c00], R0 ;  /* 0x012c000004007988 */ /* 0x0001e40008000405 */
[----:B0-----:R-:W0:Y:S02]  /*32950*/  S2R R0, SR_TID.X ;  /* 0x0000000000007919 */ /* 0x001e240000002100 */
[----:B--2---:R1:W-:Y:S04]  /*32960*/  STS.U16 [R4+UR5+0xfc00], R28 ;  /* 0x00fc001c04007988 */ /* 0x0043e80008000405 */
[----:B-1----:R-:W2:Y:S04]  /*32970*/  LDL.LU R28, [R1+0x20d8] ;  /* 0x0020d800011c7983 */ /* 0x002ea80000300800 */
[----:B------:R-:W3:Y:S04]  /*32980*/  LDL.LU R26, [R1+0x20d4] ;  /* 0x0020d400011a7983 */ /* 0x000ee80000300800 */
        /* <DEDUP_REMOVED lines=14> */
[----:B------:R1:W-:Y:S04]  /*32a70*/  STS.U16 [R4+UR5+0x16d00], R2 ;  /* 0x016d000204007988 */ /* 0x0003e80008000405 */
[----:B------:R1:W-:Y:S01]  /*32a80*/  STS.U16 [R4+UR5+0x17c00], R9 ;  /* 0x017c000904007988 */ /* 0x0003e20008000405 */
[----:B0-----:R-:W-:-:S03]  /*32a90*/  LOP3.LUT R0, R0, 0x7f, RZ, 0xc0, !PT ;  /* 0x0000007f00007812 */ /* 0x001fc600078ec0ff */
[----:B------:R0:W-:Y:S04]  /*32aa0*/  STS.U16 [R4+UR5+0x17d00], R8 ;  /* 0x017d000804007988 */ /* 0x0001e80008000405 */
[----:B------:R0:W-:Y:S04]  /*32ab0*/  STS.U16 [R4+UR5+0x18c00], R7 ;  /* 0x018c000704007988 */ /* 0x0001e80008000405 */
[----:B------:R0:W-:Y:S04]  /*32ac0*/  STS.U16 [R4+UR5+0x18d00], R6 ;  /* 0x018d000604007988 */ /* 0x0001e80008000405 */
[----:B-1----:R-:W4:Y:S04]  /*32ad0*/  LDL.LU R5, [R1+0x438] ;  /* 0x0004380001057983 */ /* 0x002f280000300800 */
[----:B------:R-:W4:Y:S04]  /*32ae0*/  LDL.LU R2, [R1+0x414] ;  /* 0x0004140001027983 */ /* 0x000f280000300800 */
[----:B------:R-:W4:Y:S04]  /*32af0*/  LDL.LU R9, [R1+0x410] ;  /* 0x0004100001097983 */ /* 0x000f280000300800 */
[----:B0-----:R-:W4:Y:S04]  /*32b00*/  LDL.LU R8, [R1+0x3ec] ;  /* 0x0003ec0001087983 */ /* 0x001f280000300800 */
[----:B------:R-:W4:Y:S04]  /*32b10*/  LDL.LU R7, [R1+0x3e8] ;  /* 0x0003e80001077983 */ /* 0x000f280000300800 */
[----:B------:R0:W-:Y:S04]  /*32b20*/  STS.U16 [R4+UR5+0x19c00], R16 ;  /* 0x019c001004007988 */ /* 0x0001e80008000405 */
[----:B------:R-:W4:Y:S04]  /*32b30*/  LDL.LU R6, [R1+0x3c4] ;  /* 0x0003c40001067983 */ /* 0x000f280000300800 */
[----:B------:R1:W-:Y:S01]  /*32b40*/  STS.U16 [R4+UR5+0x19d00], R18 ;  /* 0x019d001204007988 */ /* 0x0003e20008000405 */
[----:B------:R-:W-:-:S03]  /*32b50*/  IMAD.SHL.U32 R0, R0, 0x2, RZ ;  /* 0x0000000200007824 */ /* 0x000fc600078e00ff */
[----:B------:R1:W-:Y:S04]  /*32b60*/  STS.U16 [R4+UR5+0x1ac00], R20 ;  /* 0x01ac001404007988 */ /* 0x0003e80008000405 */
[----:B------:R1:W-:Y:S04]  /*32b70*/  STS.U16 [R4+UR5+0x1ad00], R15 ;  /* 0x01ad000f04007988 */ /* 0x0003e80008000405 */
[----:B------:R1:W-:Y:S04]  /*32b80*/  STS.U16 [R4+UR5+0x1bc00], R24 ;  /* 0x01bc001804007988 */ /* 0x0003e80008000405 */
[----:B0-----:R-:W4:Y:S04]  /*32b90*/  LDL.LU R16, [R1+0x3c0] ;  /* 0x0003c00001107983 */ /* 0x001f280000300800 */
[----:B-1----:R-:W4:Y:S04]  /*32ba0*/  LDL.LU R18, [R1+0x370] ;  /* 0x0003700001127983 */ /* 0x002f280000300800 */
[----:B------:R0:W-:Y:S04]  /*32bb0*/  STS.U16 [R4+UR5+0x1bd00], R22 ;  /* 0x01bd001604007988 */ /* 0x0001e80008000405 */
[----:B------:R-:W4:Y:S04]  /*32bc0*/  LDL.LU R20, [R1+0x36c] ;  /* 0x00036c0001147983 */ /* 0x000f280000300800 */
[----:B------:R-:W4:Y:S04]  /*32bd0*/  LDL.LU R15, [R1+0x348] ;  /* 0x00034800010f7983 */ /* 0x000f280000300800 */
[----:B------:R-:W4:Y:S01]  /*32be0*/  LDL.LU R24, [R1+0x344] ;  /* 0x0003440001187983 */ /* 0x000f220000300800 */
[----:B------:R-:W-:-:S03]  /*32bf0*/  LOP3.LUT R0, R0, 0x70, RZ, 0x3c, !PT ;  /* 0x0000007000007812 */ /* 0x000fc600078e3cff */
[----:B0-----:R-:W4:Y:S04]  /*32c00*/  LDL.LU R22, [R1+0x320] ;  /* 0x0003200001167983 */ /* 0x001f280000300800 */
[----:B--2---:R-:W-:Y:S04]  /*32c10*/  STS.U16 [R4+UR5+0x1fd00], R28 ;  /* 0x01fd001c04007988 */ /* 0x004fe80008000405 */
[----:B---3--:R-:W-:Y:S04]  /*32c20*/  STS.U16 [R4+UR5+0x1ec00], R19 ;  /* 0x01ec001304007988 */ /* 0x008fe80008000405 */
[----:B----4-:R-:W-:Y:S04]  /*32c30*/  STS.U16 [R4+UR5+0x1dd00], R27 ;  /* 0x01dd001b04007988 */ /* 0x010fe80008000405 */
[----:B------:R0:W-:Y:S04]  /*32c40*/  STS.U16 [R4+UR5+0x1dc00], R29 ;  /* 0x01dc001d04007988 */ /* 0x0001e80008000405 */
[----:B------:R1:W-:Y:S04]  /*32c50*/  STS.U16 [R4+UR5+0x1ed00], R21 ;  /* 0x01ed001504007988 */ /* 0x0003e80008000405 */
[----:B------:R2:W-:Y:S04]  /*32c60*/  STS.U16 [R4+UR5+0x1fc00], R26 ;  /* 0x01fc001a04007988 */ /* 0x0005e80008000405 */
[----:B------:R3:W-:Y:S04]  /*32c70*/  STS.U16 [R0+UR5+0xf00], R23 ;  /* 0x000f001700007988 */ /* 0x0007e80008000405 */
[----:B------:R4:W-:Y:S04]  /*32c80*/  STS.U16 [R0+UR5+0x1e00], R25 ;  /* 0x001e001900007988 */ /* 0x0009e80008000405 */
[----:B0-----:R-:W4:Y:S04]  /*32c90*/  LDL.LU R29, [R1+0x4d8] ;  /* 0x0004d800011d7983 */ /* 0x001f280000300800 */
[----:B------:R-:W4:Y:S04]  /*32ca0*/  LDL.LU R27, [R1+0x4dc] ;  /* 0x0004dc00011b7983 */ /* 0x000f280000300800 */
[----:B------:R-:W4:Y:S04]  /*32cb0*/  LDL.LU R19, [R1+0x500] ;  /* 0x0005000001137983 */ /* 0x000f280000300800 */
[----:B-1----:R-:W4:Y:S04]  /*32cc0*/  LDL.LU R21, [R1+0x504] ;  /* 0x0005040001157983 */ /* 0x002f280000300800 */
[----:B--2---:R-:W2:Y:S04]  /*32cd0*/  LDL.LU R26, [R1+0x528] ;  /* 0x00052800011a7983 */ /* 0x004ea80000300800 */
[----:B------:R-:W2:Y:S04]  /*32ce0*/  LDL.LU R4, [R1+0x554] ;  /* 0x0005540001047983 */ /* 0x000ea80000300800 */
[----:B---3--:R-:W3:Y:S04]  /*32cf0*/  LDL.LU R23, [R1+0x31c] ;  /* 0x00031c0001177983 */ /* 0x008ee80000300800 */
[----:B----4-:R-:W4:Y:S04]  /*32d00*/  LDL.LU R25, [R1+0x2f8] ;  /* 0x0002f80001197983 */ /* 0x010f280000300800 */
[----:B------:R0:W-:Y:S04]  /*32d10*/  STS.U16 [R0+UR5+0x7e00], R14 ;  /* 0x007e000e00007988 */ /* 0x0001e80008000405 */
[----:B0-----:R-:W2:Y:S04]  /*32d20*/  LDL.LU R14, [R1+0x2d0] ;  /* 0x0002d000010e7983 */ /* 0x001ea80000300800 */
        /* <DEDUP_REMOVED lines=11> */
[----:B---3--:R0:W-:Y:S04]  /*32de0*/  STS.U16 [R0+UR5+0xdf00], R23 ;  /* 0x00df001700007988 */ /* 0x0081e80008000405 */
[----:B------:R-:W3:Y:S04]  /*32df0*/  LDL.LU R22, [R1+0x27c] ;  /* 0x00027c0001167983 */ /* 0x000ee80000300800 */
[----:B----4-:R1:W-:Y:S04]  /*32e00*/  STS.U16 [R0+UR5+0xee00], R25 ;  /* 0x00ee001900007988 */ /* 0x0103e80008000405 */
[----:B------:R4:W-:Y:S04]  /*32e10*/  STS.U16 [R0+UR5+0xe00], R4 ;  /* 0x000e000400007988 */ /* 0x0009e80008000405 */
[----:B------:R4:W-:Y:S04]  /*32e20*/  STS.U16 [R0+UR5+0x1f00], R26 ;  /* 0x001f001a00007988 */ /* 0x0009e80008000405 */
[----:B------:R4:W-:Y:S04]  /*32e30*/  STS.U16 [R0+UR5+0x2e00], R21 ;  /* 0x002e001500007988 */ /* 0x0009e80008000405 */
[----:B0-----:R-:W3:Y:S04]  /*32e40*/  LDL.LU R23, [R1+0x258] ;  /* 0x0002580001177983 */ /* 0x001ee80000300800 */
[----:B-1----:R-:W3:Y:S04]  /*32e50*/  LDL.LU R25, [R1+0x254] ;  /* 0x0002540001197983 */ /* 0x002ee80000300800 */
[----:B------:R-:W3:Y:S04]  /*32e60*/  LDL.LU R28, [R1+0x22c] ;  /* 0x00022c00011c7983 */ /* 0x000ee80000300800 */
[----:B----4-:R-:W4:Y:S04]  /*32e70*/  LDL.LU R4, [R1+0x228] ;  /* 0x0002280001047983 */ /* 0x010f280000300800 */
        /* <DEDUP_REMOVED lines=30> */
[----:B0-----:R-:W4:Y:S04]  /*33060*/  LDL.LU R7, [R1+0x64] ;  /* 0x0000640001077983 */ /* 0x001f280000300800 */
[----:B-1----:R-:W4:Y:S04]  /*33070*/  LDL.LU R6, [R1+0x60] ;  /* 0x0000600001067983 */ /* 0x002f280000300800 */
[----:B------:R-:W4:Y:S04]  /*33080*/  LDL.LU R16, [R1+0x24] ;  /* 0x0000240001107983 */ /* 0x000f280000300800 */
[----:B------:R-:W4:Y:S04]  /*33090*/  LDL.LU R18, [R1+0x8] ;  /* 0x0000080001127983 */ /* 0x000f280000300800 */
[----:B--2---:R0:W-:Y:S04]  /*330a0*/  STS.U16 [R0+UR5+0xef00], R14 ;  /* 0x00ef000e00007988 */ /* 0x0041e80008000405 */
[----:B0-----:R-:W2:Y:S04]  /*330b0*/  LDL.LU R14, [R1+0x20c0] ;  /* 0x0020c000010e7983 */ /* 0x001ea80000300800 */
[----:B------:R-:W-:Y:S04]  /*330c0*/  STS.U16 [R0+UR5+0xff00], R20 ;  /* 0x00ff001400007988 */ /* 0x000fe80008000405 */
[----:B------:R-:W-:Y:S04]  /*330d0*/  STS.U16 [R0+UR5+0x10e00], R15 ;  /* 0x010e000f00007988 */ /* 0x000fe80008000405 */
[----:B------:R-:W-:Y:S04]  /*330e0*/  STS.U16 [R0+UR5+0x10f00], R2 ;  /* 0x010f000200007988 */ /* 0x000fe80008000405 */
[----:B------:R-:W-:Y:S04]  /*330f0*/  STS.U16 [R0+UR5+0x11e00], R24 ;  /* 0x011e001800007988 */ /* 0x000fe80008000405 */
[----:B---3--:R-:W-:Y:S04]  /*33100*/  STS.U16 [R0+UR5+0x11f00], R22 ;  /* 0x011f001600007988 */ /* 0x008fe80008000405 */
[----:B------:R-:W-:Y:S04]  /*33110*/  STS.U16 [R0+UR5+0x12e00], R23 ;  /* 0x012e001700007988 */ /* 0x000fe80008000405 */
[----:B------:R-:W-:Y:S04]  /*33120*/  STS.U16 [R0+UR5+0x12f00], R25 ;  /* 0x012f001900007988 */ /* 0x000fe80008000405 */
[----:B--2---:R0:W-:Y:S04]  /*33130*/  STS.U16 [R0+UR5+0xfe00], R14 ;  /* 0x00fe000e00007988 */ /* 0x0041e80008000405 */
[----:B0-----:R-:W2:Y:S04]  /*33140*/  LDL.LU R14, [R1+0x20bc] ;  /* 0x0020bc00010e7983 */ /* 0x001ea80000300800 */
[----:B------:R-:W3:Y:S04]  /*33150*/  LDL.LU R20, [R1+0x580] ;  /* 0x0005800001147983 */ /* 0x000ee80000300800 */
[----:B------:R-:W2:Y:S04]  /*33160*/  LDL.LU R15, [R1+0x57c] ;  /* 0x00057c00010f7983 */ /* 0x000ea80000300800 */
[----:B------:R-:W2:Y:S04]  /*33170*/  LDL.LU R2, [R1+0x20b8] ;  /* 0x0020b80001027983 */ /* 0x000ea80000300800 */
[----:B------:R-:W2:Y:S04]  /*33180*/  LDL.LU R24, [R1+0x20b4] ;  /* 0x0020b40001187983 */ /* 0x000ea80000300800 */
[----:B------:R-:W2:Y:S04]  /*33190*/  LDL.LU R22, [R1+0x20b0] ;  /* 0x0020b00001167983 */ /* 0x000ea80000300800 */
[----:B------:R-:W2:Y:S04]  /*331a0*/  LDL.LU R23, [R1+0x20ac] ;  /* 0x0020ac0001177983 */ /* 0x000ea80000300800 */
[----:B------:R-:W2:Y:S04]  /*331b0*/  LDL.LU R25, [R1+0x20a8] ;  /* 0x0020a80001197983 */ /* 0x000ea80000300800 */
        /* <DEDUP_REMOVED lines=22> */
[----:B------:R-:W-:Y:S04]  /*33320*/  STS.U16 [R0+UR5+0x1ee00], R22 ;  /* 0x01ee001600007988 */ /* 0x000fe80008000405 */
[----:B------:R-:W-:Y:S04]  /*33330*/  STS.U16 [R0+UR5+0x1df00], R23 ;  /* 0x01df001700007988 */ /* 0x000fe80008000405 */
[----:B------:R-:W-:Y:S04]  /*33340*/  STS.U16 [R0+UR5+0x1de00], R25 ;  /* 0x01de001900007988 */ /* 0x000fe80008000405 */
[----:B------:R-:W-:Y:S01]  /*33350*/  STS.U16 [R0+UR5+0x1ff00], R15 ;  /* 0x01ff000f00007988 */ /* 0x000fe20008000405 */
[----:B------:R-:W-:Y:S06]  /*33360*/  BAR.SYNC.DEFER_BLOCKING 0x0 ;  /* 0x0000000000007b1d */ /* 0x000fec0000010000 */
[----:B------:R-:W0:Y:S04]  /*33370*/  LDSM.16.M88.4 R4, [R2+UR6] ;  /* 0x000000060204783b */ /* 0x000e280008000200 */
[----:B------:R-:W1:Y:S04]  /*33380*/  LDSM.16.M88.4 R20, [R2+UR6+0x4000] ;  /* 0x004000060214783b */ /* 0x000e680008000200 */
[----:B------:R-:W2:Y:S04]  /*33390*/  LDSM.16.M88.4 R8, [R2+UR6+0x8000] ;  /* 0x008000060208783b */ /* 0x000ea80008000200 */
[----:B------:R-:W-:Y:S04]  /*333a0*/  LDSM.16.MT88.4 R24, [R14+0x20200] ;  /* 0x020200000e18783b */ /* 0x000fe80000004200 */
[----:B------:R-:W-:Y:S01]  /*333b0*/  LDSM.16.MT88.4 R16, [R14+0x20000] ;  /* 0x020000000e10783b */ /* 0x000fe20000004200 */
[----:B0-----:R-:W-:-:S02]  /*333c0*/  IMAD.MOV.U32 R3, RZ, RZ, R7 ;  /* 0x000000ffff037224 */ /* 0x001fc400078e0007 */
[----:B------:R-:W-:-:S03]  /*333d0*/  IMAD.MOV.U32 R28, RZ, RZ, R6 ;  /* 0x000000ffff1c7224 */ /* 0x000fc600078e0006 */
[----:B------:R-:W-:Y:S04]  /*333e0*/  STL [R1+0x207c], R3 ;  /* 0x00207c0301007387 */ /* 0x000fe80000100800 */
[----:B------:R-:W-:Y:S04]  /*333f0*/  STL [R1+0x2078], R28 ;  /* 0x0020781c01007387 */ /* 0x000fe80000100800 */
[----:B-1----:R-:W-:Y:S04]  /*33400*/  STL [R1+0x208c], R20 ;  /* 0x00208c1401007387 */ /* 0x002fe80000100800 */
[----:B------:R-:W-:Y:S04]  /*33410*/  STL [R1+0x2088], R21 ;  /* 0x0020881501007387 */ /* 0x000fe80000100800 */
[----:B------:R-:W-:Y:S04]  /*33420*/  STL [R1+0x2084], R22 ;  /* 0x0020841601007387 */ /* 0x000fe80000100800 */
[----:B------:R-:W-:Y:S01]  /*33430*/  STL [R1+0x2080], R23 ;  /* 0x0020801701007387 */ /* 0x000fe20000100800 */
[----:B--2---:R-:W-:-:S03]  /*33440*/  IMAD.MOV.U32 R12, RZ, RZ, R8 ;  /* 0x000000ffff0c7224 */ /* 0x004fc600078e0008 */
[----:B------:R-:W-:Y:S01]  /*33450*/  STL.64 [R1+0x28], R10 ;  /* 0x0000280a01007387 */ /* 0x000fe20000100a00 */
[----:B------:R-:W-:-:S03]  /*33460*/  IMAD.MOV.U32 R0, RZ, RZ, R9 ;  /* 0x000000ffff007224 */ /* 0x000fc600078e0009 */
[----:B------:R-:W0:Y:S04]  /*33470*/  LDSM.16.M88.4 R8, [R2+UR6+0xc000] ;  /* 0x00c000060208783b */ /* 0x000e280008000200 */
[----:B------:R-:W-:Y:S04]  /*33480*/  STL [R1+0x2094], R0 ;  /* 0x0020940001007387 */ /* 0x000fe80000100800 */
[----:B------:R-:W-:Y:S01]  /*33490*/  STL [R1+0x2090], R12 ;  /* 0x0020900c01007387 */ /* 0x000fe20000100800 */
[----:B0-----:R-:W-:-:S03]  /*334a0*/  IMAD.MOV.U32 R3, RZ, RZ, R8 ;  /* 0x000000ffff037224 */ /* 0x001fc600078e0008 */
[----:B------:R-:W-:Y:S01]  /*334b0*/  STL.64 [R1+0x48], R10 ;  /* 0x0000480a01007387 */ /* 0x000fe20000100a00 */
[----:B------:R-:W-:-:S03]  /*334c0*/  IMAD.MOV.U32 R28, RZ, RZ, R9 ;  /* 0x000000ffff1c7224 */ /* 0x000fc600078e0009 */
[----:B------:R-:W0:Y:S02]  /*334d0*/  LDSM.16.M88.4 R8, [R2+UR6+0x10000] ;  /* 0x010000060208783b */ /* 0x000e240008000200 */
[----:B0-----:R-:W-:Y:S02]  /*334e0*/  IMAD.MOV.U32 R22, RZ, RZ, R8 ;  /* 0x000000ffff167224 */ /* 0x001fe400078e0008 */
[----:B------:R-:W-:Y:S01]  /*334f0*/  STL.64 [R1+0x68], R10 ;  /* 0x0000680a01007387 */ /* 0x000fe20000100a00 */
[----:B------:R-:W-:-:S03]  /*33500*/  IMAD.MOV.U32 R23, RZ, RZ, R9 ;  /* 0x000000ffff177224 */ /* 0x000fc600078e0009 */
[----:B------:R-:W0:Y:S02]  /*33510*/  LDSM.16.M88.4 R8, [R2+UR6+0x14000] ;  /* 0x014000060208783b */ /* 0x000e240008000200 */
[----:B0-----:R-:W-:Y:S02]  /*33520*/  IMAD.MOV.U32 R20, RZ, RZ, R8 ;  /* 0x000000ffff147224 */ /* 0x001fe400078e0008 */
[----:B------:R-:W-:Y:S01]  /*33530*/  IMAD.MOV.U32 R21, RZ, RZ, R9 ;  /* 0x000000ffff157224 */ /* 0x000fe200078e0009 */
[----:B------:R-:W-:Y:S04]  /*33540*/  STL.64 [R1+0x98], R10 ;  /* 0x0000980a01007387 */ /* 0x000fe80000100a00 */
[----:B------:R-:W-:Y:S04]  /*33550*/  STL.64 [R1+0x20a0], R22 ;  /* 0x0020a01601007387 */ /* 0x000fe80000100a00 */
[----:B------:R-:W0:Y:S04]  /*33560*/  LDSM.16.M88.4 R8, [R2+UR6+0x18000] ;  /* 0x018000060208783b */ /* 0x000e280008000200 */
[----:B------:R1:W-:Y:S04]  /*33570*/  STL.64 [R1+0x2098], R20 ;  /* 0x0020981401007387 */ /* 0x0003e80000100a00 */
[----:B-1----:R-:W2:Y:S04]  /*33580*/  LDL.LU.64 R20, [R1+0x390] ;  /* 0x0003900001147983 */ /* 0x002ea80000300a00 */
[----:B------:R-:W2:Y:S01]  /*33590*/  LDL.LU.64 R22, [R1+0x398] ;  /* 0x0003980001167983 */ /* 0x000ea20000300a00 */
[----:B0-----:R-:W-:-:S03]  /*335a0*/  IMAD.MOV.U32 R0, RZ, RZ, R8 ;  /* 0x000000ffff007224 */ /* 0x001fc600078e0008 */
[----:B------:R-:W-:Y:S01]  /*335b0*/  STL.64 [R1+0xc8], R10 ;  /* 0x0000c80a01007387 */ /* 0x000fe20000100a00 */
[----:B------:R-:W-:-:S03]  /*335c0*/  IMAD.MOV.U32 R12, RZ, RZ, R9 ;  /* 0x000000ffff0c7224 */ /* 0x000fc600078e0009 */
[----:B------:R-:W0:Y:S04]  /*335d0*/  LDSM.16.M88.4 R8, [R2+UR6+0x1c000] ;  /* 0x01c000060208783b */ /* 0x000e280008000200 */
[----:B------:R1:W-:Y:S01]  /*335e0*/  STL.64 [R1+0x1fe8], R26 ;  /* 0x001fe81a01007387 */ /* 0x0003e20000100a00 */
[----:B0-----:R-:W-:Y:S02]  /*335f0*/  IMAD.MOV.U32 R6, RZ, RZ, R9 ;  /* 0x000000ffff067224 */ /* 0x001fe400078e0009 */
[----:B------:R-:W-:Y:S02]  /*33600*/  IMAD.MOV.U32 R13, RZ, RZ, R8 ;  /* 0x000000ffff0d7224 */ /* 0x000fe400078e0008 */
[----:B------:R-:W-:Y:S02]  /*33610*/  IMAD.MOV.U32 R15, RZ, RZ, R10 ;  /* 0x000000ffff0f7224 */ /* 0x000fe400078e000a */
[----:B------:R-:W-:Y:S01]  /*33620*/  IMAD.MOV.U32 R29, RZ, RZ, R11 ;  /* 0x000000ffff1d7224 */ /* 0x000fe200078e000b */
[----:B------:R-:W3:Y:S01]  /*33630*/  LDL.LU.64 R8, [R1+0xe0] ;  /* 0x0000e00001087983 */ /* 0x000ee20000300a00 */
[----:B-1----:R-:W-:-:S03]  /*33640*/  IMAD.MOV.U32 R27, RZ, RZ, R6 ;  /* 0x000000ffff1b7224 */ /* 0x002fc600078e0006 */
[----:B------:R-:W3:Y:S04]  /*33650*/  LDL.LU.64 R10, [R1+0xe8] ;  /* 0x0000e800010a7983 */ /* 0x000ee80000300a00 */
[----:B------:R-:W-:Y:S01]  /*33660*/  STL.64 [R1+0x1fe0], R24 ;  /* 0x001fe01801007387 */ /* 0x000fe20000100a00 */
[----:B--2---:R-:W-:Y:S03]  /*33670*/  HMMA.16816.F32 R4, R16, R4, R20 ;  /* 0x000000041004723c */ /* 0x004fe60000001814 */
[----:B------:R-:W2:Y:S04]  /*33680*/  LDL.LU.64 R22, [R1+0x20a0] ;  /* 0x0020a00001167983 */ /* 0x000ea80000300a00 */
[----:B------:R-:W4:-:S15]  /*33690*/  LDL.LU.64 R20, [R1+0x2098] ;  /* 0x0020980001147983 */ /* 0x000f1e0000300a00 */
[----:B------:R-:W-:-:S01]  /*336a0*/  NOP ;  /* 0x0000000000007918 */ /* 0x000fc20000000000 */
[----:B------:R-:W-:Y:S04]  /*336b0*/  STL.64 [R1+0x1ff8], R6 ;  /* 0x001ff80601007387 */ /* 0x000fe80000100a00 */
[----:B------:R0:W-:Y:S02]  /*336c0*/  STL.64 [R1+0x1ff0], R4 ;  /* 0x001ff00401007387 */ /* 0x0001e40000100a00 */
[----:B0-----:R-:W-:Y:S02]  /*336d0*/  IMAD.MOV.U32 R4, RZ, RZ, R0 ;  /* 0x000000ffff047224 */ /* 0x001fe400078e0000 */
[----:B------:R-:W-:Y:S01]  /*336e0*/  IMAD.MOV.U32 R5, RZ, RZ, R12 ;  /* 0x000000ffff057224 */ /* 0x000fe200078e000c */
[----:B------:R-:W3:Y:S04]  /*336f0*/  LDL.LU R0, [R1+0x2094] ;  /* 0x0020940001007983 */ /* 0x000ee80000300800 */
[----:B------:R-:W3:Y:S04]  /*33700*/  LDL.LU R12, [R1+0x2090] ;  /* 0x00209000010c7983 */ /* 0x000ee80000300800 */
[----:B------:R4:W-:Y:S02]  /*33710*/  STL.64 [R1+0x2008], R4 ;  /* 0x0020080401007387 */ /* 0x0009e40000100a00 */
[----:B----4-:R-:W-:-:S02]  /*33720*/  IMAD.MOV.U32 R4, RZ, RZ, R20 ;  /* 0x000000ffff047224 */ /* 0x010fc400078e0014 */
[----:B------:R-:W-:Y:S01]  /*33730*/  IMAD.MOV.U32 R5, RZ, RZ, R21 ;  /* 0x000000ffff057224 */ /* 0x000fe200078e0015 */
[----:B------:R-:W3:Y:S04]  /*33740*/  LDL.LU R20, [R1+0x208c] ;  /* 0x00208c0001147983 */ /* 0x000ee80000300800 */
[----:B------:R-:W3:Y:S04]  /*33750*/  LDL.LU R21, [R1+0x2088] ;  /* 0x0020880001157983 */ /* 0x000ee80000300800 */
[----:B------:R2:W-:Y:S02]  /*33760*/  STL.64 [R1+0x2020], R4 ;  /* 0x0020200401007387 */ /* 0x0005e40000100a00 */
[----:B--2---:R-:W-:-:S02]  /*33770*/  IMAD.MOV.U32 R4, RZ, RZ, R22 ;  /* 0x000000ffff047224 */ /* 0x004fc400078e0016 */
[----:B------:R-:W-:Y:S01]  /*33780*/  IMAD.MOV.U32 R5, RZ, RZ, R23 ;  /* 0x000000ffff057224 */ /* 0x000fe200078e0017 */
[----:B------:R-:W2:Y:S04]  /*33790*/  LDL.LU R22, [R1+0x2084] ;  /* 0x0020840001167983 */ /* 0x000ea80000300800 */
[----:B------:R-:W2:Y:S04]  /*337a0*/  LDL.LU R23, [R1+0x2080] ;  /* 0x0020800001177983 */ /* 0x000ea80000300800 */
[----:B------:R0:W-:Y:S02]  /*337b0*/  STL.64 [R1+0x2038], R4 ;  /* 0x0020380401007387 */ /* 0x0001e40000100a00 */
[----:B0-----:R-:W-:-:S02]  /*337c0*/  IMAD.MOV.U32 R4, RZ, RZ, R3 ;  /* 0x000000ffff047224 */ /* 0x001fc400078e0003 */
[----:B------:R-:W-:Y:S01]  /*337d0*/  IMAD.MOV.U32 R5, RZ, RZ, R28 ;  /* 0x000000ffff057224 */ /* 0x000fe200078e001c */
[----:B------:R-:W4:Y:S04]  /*337e0*/  LDL.LU R3, [R1+0x207c] ;  /* 0x00207c0001037983 */ /* 0x000f280000300800 */
[----:B------:R-:W4:Y:S04]  /*337f0*/  LDL.LU R28, [R1+0x2078] ;  /* 0x00207800011c7983 */ /* 0x000f280000300800 */
[----:B------:R-:W-:Y:S04]  /*33800*/  STL.64 [R1+0x2050], R4 ;  /* 0x0020500401007387 */ /* 0x000fe80000100a00 */
[----:B------:R-:W-:Y:S04]  /*33810*/  STL.64 [R1+0x2070], R18 ;  /* 0x0020701201007387 */ /* 0x000fe80000100a00 */
[----:B------:R-:W-:Y:S01]  /*33820*/  STL.64 [R1+0x2068], R16 ;  /* 0x0020681001007387 */ /* 0x000fe20000100a00 */
[----:B---3--:R-:W-:-:S15]  /*33830*/  HMMA.16816.F32 R8, R16, R20, R8 ;  /* 0x000000141008723c */ /* 0x008fde0000001808 */
[----:B------:R-:W-:-:S08]  /*33840*/  NOP ;  /* 0x0000000000007918 */ /* 0x000fd00000000000 */
[----:B------:R-:W-:Y:S04]  /*33850*/  STL.64 [R1+0x2018], R10 ;  /* 0x0020180a01007387 */ /* 0x000fe80000100a00 */
[----:B------:R0:W-:Y:S04]  /*33860*/  STL.64 [R1+0x2010], R8 ;  /* 0x0020100801007387 */ /* 0x0001e80000100a00 */
[----:B--2---:R-:W-:Y:S04]  /*33870*/  STL.64 [R1+0x2000], R22 ;  /* 0x0020001601007387 */ /* 0x004fe80000100a00 */
[----:B------:R-:W-:Y:S04]  /*33880*/  STL [R1+0x1f50], R2 ;  /* 0x001f500201007387 */ /* 0x000fe80000100800 */
[----:B0-----:R-:W2:Y:S04]  /*33890*/  LDL.LU.64 R8, [R1+0x100] ;  /* 0x0001000001087983 */ /* 0x001ea80000300a00 */
[----:B------:R-:W3:Y:S04]  /*338a0*/  LDL.LU.64 R10, [R1+0x108] ;  /* 0x00010800010a7983 */ /* 0x000ee80000300a00 */
[----:B---3--:R-:W-:Y:S04]  /*338b0*/  STL.64 [R1+0x2030], R10 ;  /* 0x0020300a01007387 */ /* 0x008fe80000100a00 */
[----:B--2---:R0:W-:Y:S04]  /*338c0*/  STL.64 [R1+0x2028], R8 ;  /* 0x0020280801007387 */ /* 0x0041e80000100a00 */
[----:B0-----:R-:W2:Y:S04]  /*338d0*/  LDL.LU.64 R8, [R1+0x110] ;  /* 0x0001100001087983 */ /* 0x001ea80000300a00 */
[----:B------:R-:W3:Y:S01]  /*338e0*/  LDL.LU.64 R10, [R1+0x118] ;  /* 0x00011800010a7983 */ /* 0x000ee20000300a00 */
[----:B------:R-:W-:-:S02]  /*338f0*/  IMAD.MOV.U32 R7, RZ, RZ, R15 ;  /* 0x000000ffff077224 */ /* 0x000fc400078e000f */
[----:B------:R-:W-:Y:S02]  /*33900*/  IMAD.MOV.U32 R19, RZ, RZ, R13 ;  /* 0x000000ffff137224 */ /* 0x000fe400078e000d */
[----:B------:R-:W-:Y:S02]  /*33910*/  IMAD.MOV.U32 R4, RZ, RZ, R12 ;  /* 0x000000ffff047224 */ /* 0x000fe400078e000c */
[----:B------:R-:W0:Y:S04]  /*33920*/  LDSM.16.MT88.4 R12, [R14+0x20400] ;  /* 0x020400000e0c783b */ /* 0x000e280000004200 */
[----:B---3--:R-:W-:Y:S04]  /*33930*/  STL.64 [R1+0x2048], R10 ;  /* 0x0020480a01007387 */ /* 0x008fe80000100a00 */
[----:B--2---:R1:W-:Y:S04]  /*33940*/  STL.64 [R1+0x2040], R8 ;  /* 0x0020400801007387 */ /* 0x0043e80000100a00 */
[----:B-1----:R-:W2:Y:S04]  /*33950*/  LDL.LU.64 R8, [R1+0x3a0] ;  /* 0x0003a00001087983 */ /* 0x002ea80000300a00 */
[----:B------:R-:W3:Y:S01]  /*33960*/  LDL.LU.64 R10, [R1+0x3a8] ;  /* 0x0003a800010a7983 */ /* 0x000ee20000300a00 */
[----:B------:R-:W-:-:S02]  /*33970*/  IMAD.MOV.U32 R5, RZ, RZ, R0 ;  /* 0x000000ffff057224 */ /* 0x000fc400078e0000 */
[----:B------:R-:W-:Y:S01]  /*33980*/  IMAD.MOV.U32 R6, RZ, RZ, R27 ;  /* 0x000000ffff067224 */ /* 0x000fe200078e001b */
[----:B------:R-:W-:Y:S01]  /*33990*/  LOP3.LUT R0, R2, 0x40, RZ, 0x3c, !PT ;  /* 0x0000004002007812 */ /* 0x000fe200078e3cff */
[----:B---3--:R-:W-:Y:S04]  /*339a0*/  STL.64 [R1+0x2060], R10 ;  /* 0x0020600a01007387 */ /* 0x008fe80000100a00 */
[----:B--2---:R1:W-:Y:S04]  /*339b0*/  STL.64 [R1+0x2058], R8 ;  /* 0x0020580801007387 */ /* 0x0043e80000100a00 */
[----:B-1----:R-:W2:Y:S04]  /*339c0*/  LDL.LU.64 R8, [R1+0x3b0] ;  /* 0x0003b00001087983 */ /* 0x002ea80000300a00 */
[----:B------:R-:W2:Y:S04]  /*339d0*/  LDL.LU.64 R10, [R1+0x3b8] ;  /* 0x0003b800010a7983 */ /* 0x000ea80000300a00 */
[----:B------:R-:W3:Y:S04]  /*339e0*/  LDL.LU.64 R20, [R1+0xb0] ;  /* 0x0000b00001147983 */ /* 0x000ee80000300a00 */
[----:B------:R-:W3:Y:S04]  /*339f0*/  LDL.LU.64 R22, [R1+0xb8] ;  /* 0x0000b80001167983 */ /* 0x000ee80000300a00 */
[----:B------:R-:W4:Y:S04]  /*33a00*/  LDL.LU.64 R24, [R1+0xa0] ;  /* 0x0000a00001187983 */ /* 0x000f280000300a00 */
[----:B------:R-:W4:Y:S04]  /*33a10*/  LDL.LU.64 R26, [R1+0xa8] ;  /* 0x0000a800011a7983 */ /* 0x000f280000300a00 */
[----:B0-----:R-:W-:Y:S04]  /*33a20*/  STL.64 [R1+0x1f78], R14 ;  /* 0x001f780e01007387 */ /* 0x001fe80000100a00 */
[----:B------:R0:W-:Y:S02]  /*33a30*/  STL.64 [R1+0x1f70], R12 ;  /* 0x001f700c01007387 */ /* 0x0001e40000100a00 */
[----:B0-----:R-:W-:-:S02]  /*33a40*/  IMAD.MOV.U32 R12, RZ, RZ, R19 ;  /* 0x000000ffff0c7224 */ /* 0x001fc400078e0013 */
[----:B------:R-:W0:Y:S04]  /*33a50*/  LDSM.16.M88.4 R16, [R0+UR6] ;  /* 0x000000060010783b */ /* 0x000e280008000200 */
[----:B0-----:R-:W-:Y:S04]  /*33a60*/  STL.64 [R1+0xe0], R16 ;  /* 0x0000e01001007387 */ /* 0x001fe80000100a00 */
[----:B------:R-:W-:Y:S04]  /*33a70*/  STL.64 [R1+0xe8], R18 ;  /* 0x0000e81201007387 */ /* 0x000fe80000100a00 */
[----:B------:R-:W0:Y:S04]  /*33a80*/  LDSM.16.M88.4 R16, [R0+UR6+0x4000] ;  /* 0x004000060010783b */ /* 0x000e280008000200 */
[----:B0-----:R-:W-:Y:S04]  /*33a90*/  STL [R1+0xf0], R16 ;  /* 0x0000f01001007387 */ /* 0x001fe80000100800 */
[----:B------:R0:W-:Y:S01]  /*33aa0*/  STL.64 [R1+0xf8], R18 ;  /* 0x0000f81201007387 */ /* 0x0001e20000100a00 */
[----:B------:R-:W-:-:S03]  /*33ab0*/  IMAD.MOV.U32 R2, RZ, RZ, R17 ;  /* 0x000000ffff027224 */ /* 0x000fc600078e0011 */
[----:B0-----:R-:W2:Y:S04]  /*33ac0*/  LDL.LU.64 R18, [R1+0x2070] ;  /* 0x0020700001127983 */ /* 0x001ea80000300a00 */
[----:B------:R-:W2:Y:S01]  /*33ad0*/  LDL.LU.64 R16, [R1+0x2068] ;  /* 0x0020680001107983 */ /* 0x000ea20000300a00 */
[----:B------:R-:W-:Y:S02]  /*33ae0*/  IMAD.MOV.U32 R13, RZ, RZ, R6 ;  /* 0x000000ffff0d7224 */ /* 0x000fe400078e0006 */
[----:B------:R-:W-:Y:S01]  /*33af0*/  IMAD.MOV.U32 R14, RZ, RZ, R7 ;  /* 0x000000ffff0e7224 */ /* 0x000fe200078e0007 */
[----:B------:R-:W-:Y:S01]  /*33b00*/  STL [R1+0x1fd8], R2 ;  /* 0x001fd80201007387 */ /* 0x000fe20000100800 */
[----:B--2---:R-:W-:Y:S03]  /*33b10*/  HMMA.16816.F32 R4, R16, R4, R8 ;  /* 0x000000041004723c */ /* 0x004fe60000001808 */
[----:B------:R-:W2:Y:S04]  /*33b20*/  LDL.LU.64 R10, [R1+0x2060] ;  /* 0x00206000010a7983 */ /* 0x000ea80000300a00 */
[----:B------:R-:W2:-:S15]  /*33b30*/  LDL.LU.64 R8, [R1+0x2058] ;  /* 0x0020580001087983 */ /* 0x000e9e0000300a00 */
[----:B------:R-:W-:-:S01]  /*33b40*/  NOP ;  /* 0x0000000000007918 */ /* 0x000fc20000000000 */
[----:B------:R0:W-:Y:S04]  /*33b50*/  STL.64 [R1+0x10], R4 ;  /* 0x0000100401007387 */ /* 0x0001e80000100a00 */
[----:B------:R2:W-:Y:S04]  /*33b60*/  STL.64 [R1+0x18], R6 ;  /* 0x0000180601007387 */ /* 0x0005e80000100a00 */
[----:B0-----:R-:W2:Y:S02]  /*33b70*/  LDL.LU.64 R4, [R1+0x2050] ;  /* 0x0020500001047983 */ /* 0x001ea40000300a00 */
[----:B--2---:R-:W-:Y:S02]  /*33b80*/  HMMA.16816.F32 R4, R16, R4, R8 ;  /* 0x000000041004723c */ /* 0x004fe40000001808 */
[----:B------:R-:W2:Y:S04]  /*33b90*/  LDL.LU.64 R10, [R1+0x2048] ;  /* 0x00204800010a7983 */ /* 0x000ea80000300a00 */
[----:B------:R-:W2:-:S15]  /*33ba0*/  LDL.LU.64 R8, [R1+0x2040] ;  /* 0x0020400001087983 */ /* 0x000e9e0000300a00 */
[----:B------:R-:W-:-:S02]  /*33bb0*/  NOP ;  /* 0x0000000000007918 */ /* 0x000fc40000000000 */
        /* <DEDUP_REMOVED lines=15> */
[----:B------:R3:W-:Y:S04]  /*33cb0*/  STL [R1+0x88], R6 ;  /* 0x0000880601007387 */ /* 0x0007e80000100800 */
[----:B0-----:R-:W3:Y:S01]  /*33cc0*/  LDL.LU.64 R4, [R1+0x2008] ;  /* 0x0020080001047983 */ /* 0x001ee20000300a00 */
[----:B------:R-:W-:-:S05]  /*33cd0*/  IMAD.MOV.U32 R2, RZ, RZ, R7 ;  /* 0x000000ffff027224 */ /* 0x000fca00078e0007 */
[----:B------:R-:W-:Y:S01]  /*33ce0*/  STL [R1+0x1fdc], R2 ;  /* 0x001fdc0201007387 */ /* 0x000fe20000100800 */
[C---:B---3--:R-:W-:Y:S03]  /*33cf0*/  HMMA.16816.F32 R4, R16.reuse, R4, R20 ;  /* 0x000000041004723c */ /* 0x048fe60000001814 */
[----:B------:R-:W2:Y:S03]  /*33d00*/  LDL.LU.64 R22, [R1+0x2000] ;  /* 0x0020000001167983 */ /* 0x000ea60000300a00 */
[----:B----4-:R-:W-:-:S15]  /*33d10*/  HMMA.16816.F32 R16, R16, R12, R24 ;  /* 0x0000000c1010723c */ /* 0x010fde0000001818 */
[----:B------:R-:W-:-:S02]  /*33d20*/  NOP ;  /* 0x0000000000007918 */ /* 0x000fc40000000000 */
[----:B------:R-:W-:Y:S04]  /*33d30*/  STL.64 [R1+0xb0], R4 ;  /* 0x0000b00401007387 */ /* 0x000fe80000100a00 */
[----:B------:R0:W-:Y:S04]  /*33d40*/  STL.64 [R1+0xb8], R6 ;  /* 0x0000b80601007387 */ /* 0x0001e80000100a00 */
[----:B0-----:R-:W3:Y:S04]  /*33d50*/  LDL.LU.64 R6, [R1+0x1ff8] ;  /* 0x001ff80001067983 */ /* 0x001ee80000300a00 */
[----:B------:R-:W3:Y:S04]  /*33d60*/  LDL.LU.64 R4, [R1+0x1ff0] ;  /* 0x001ff00001047983 */ /* 0x000ee80000300a00 */
[----:B------:R-:W3:Y:S04]  /*33d70*/  LDL.LU.64 R26, [R1+0x1fe8] ;  /* 0x001fe800011a7983 */ /* 0x000ee80000300a00 */
[----:B------:R-:W3:Y:S01]  /*33d80*/  LDL.LU.64 R24, [R1+0x1fe0] ;  /* 0x001fe00001187983 */ /* 0x000ee20000300a00 */
[----:B------:R-:W-:-:S02]  /*33d90*/  IMAD.MOV.U32 R12, RZ, RZ, R19 ;  /* 0x000000ffff0c7224 */ /* 0x000fc400078e0013 */
[----:B------:R-:W-:Y:S02]  /*33da0*/  IMAD.MOV.U32 R2, RZ, RZ, R18 ;  /* 0x000000ffff027224 */ /* 0x000fe400078e0012 */
[----:B------:R-:W-:Y:S02]  /*33db0*/  IMAD.MOV.U32 R18, RZ, RZ, R28 ;  /* 0x000000ffff127224 */ /* 0x000fe400078e001c */
[----:B------:R-:W-:Y:S01]  /*33dc0*/  IMAD.MOV.U32 R19, RZ, RZ, R3 ;  /* 0x000000ffff137224 */ /* 0x000fe200078e0003 */
[----:B------:R3:W-:Y:S01]  /*33dd0*/  STL.64 [R1+0xa0], R16 ;  /* 0x0000a01001007387 */ /* 0x0007e20000100a00 */
[----:B------:R-:W-:-:S05]  /*33de0*/  IMAD.MOV.U32 R15, RZ, RZ, R29 ;  /* 0x000000ffff0f7224 */ /* 0x000fca00078e001d */
[----:B------:R-:W-:Y:S01]  /*33df0*/  STL.64 [R1+0x1f90], R14 ;  /* 0x001f900e01007387 */ /* 0x000fe20000100a00 */
[C---:B---3--:R-:W-:Y:S06]  /*33e00*/  HMMA.16816.F32 R16, R24.reuse, R18, R4 ;  /* 0x000000121810723c */ /* 0x048fec0000001804 */
[----:B--2---:R-:W-:Y:S01]  /*33e10*/  HMMA.16816.F32 R20, R24, R22, R8 ;  /* 0x000000161814723c */ /* 0x004fe20000001808 */
[----:B------:R-:W-:-:S15]  /*33e20*/  LDSM.16.M88.4 R8, [R0+UR6+0x10000] ;  /* 0x010000060008783b */ /* 0x000fde0008000200 */
[----:B------:R-:W-:-:S01]  /*33e30*/  NOP ;  /* 0x0000000000007918 */ /* 0x000fc20000000000 */
[----:B------:R-:W-:Y:S01]  /*33e40*/  STL.64 [R1+0x70], R16 ;  /* 0x0000701001007387 */ /* 0x000fe20000100a00 */
[----:B------:R-:W-:Y:S02]  /*33e50*/  IMAD.MOV.U32 R5, RZ, RZ, R18 ;  /* 0x000000ffff057224 */ /* 0x000fe400078e0012 */
[----:B------:R-:W-:Y:S02]  /*33e60*/  IMAD.MOV.U32 R4, RZ, RZ, R19 ;  /* 0x000000ffff047224 */ /* 0x000fe400078e0013 */
[----:B------:R-:W0:Y:S04]  /*33e70*/  LDSM.16.M88.4 R16, [R0+UR6+0x8000] ;  /* 0x008000060010783b */ /* 0x000e280008000200 */
[----:B------:R-:W-:Y:S04]  /*33e80*/  STL.64 [R1+0x1f68], R22 ;  /* 0x001f681601007387 */ /* 0x000fe80000100a00 */
[----:B0-----:R-:W-:Y:S04]  /*33e90*/  STL.64 [R1+0x120], R16 ;  /* 0x0001201001007387 */ /* 0x001fe80000100a00 */
[----:B------:R-:W-:Y:S04]  /*33ea0*/  STL.64 [R1+0x128], R18 ;  /* 0x0001281201007387 */ /* 0x000fe80000100a00 */
[----:B------:R-:W0:Y:S04]  /*33eb0*/  LDSM.16.M88.4 R16, [R0+UR6+0xc000] ;  /* 0x00c000060010783b */ /* 0x000e280008000200 */
[----:B------:R-:W-:Y:S04]  /*33ec0*/  STL.64 [R1+0x1f60], R20 ;  /* 0x001f601401007387 */ /* 0x000fe80000100a00 */
[----:B------:R-:W1:Y:S01]  /*33ed0*/  LDSM.16.M88.4 R20, [R0+UR6+0x14000] ;  /* 0x014000060014783b */ /* 0x000e620008000200 */
[----:B0-----:R-:W-:-:S02]  /*33ee0*/  IMAD.MOV.U32 R3, RZ, RZ, R19 ;  /* 0x000000ffff037224 */ /* 0x001fc400078e0013 */
[----:B------:R-:W-:Y:S02]  /*33ef0*/  IMAD.MOV.U32 R28, RZ, RZ, R18 ;  /* 0x000000ffff1c7224 */ /* 0x000fe400078e0012 */
[----:B------:R-:W-:Y:S01]  /*33f00*/  IMAD.MOV.U32 R29, RZ, RZ, R17 ;  /* 0x000000ffff1d7224 */ /* 0x000fe200078e0011 */
[----:B------:R-:W-:Y:S04]  /*33f10*/  STL [R1+0x100], R16 ;  /* 0x0001001001007387 */ /* 0x000fe80000100800 */
[----:B------:R-:W-:Y:S04]  /*33f20*/  STL [R1+0x1f5c], R3 ;  /* 0x001f5c0301007387 */ /* 0x000fe80000100800 */
[----:B------:R-:W-:Y:S04]  /*33f30*/  STL [R1+0x1f58], R28 ;  /* 0x001f581c01007387 */ /* 0x000fe80000100800 */
[----:B------:R-:W0:Y:S04]  /*33f40*/  LDSM.16.M88.4 R16, [R0+UR6+0x18000] ;  /* 0x018000060010783b */ /* 0x000e280008000200 */
[----:B------:R-:W-:Y:S04]  /*33f50*/  STL [R1+0x1f54], R29 ;  /* 0x001f541d01007387 */ /* 0x000fe80000100800 */
[----:B------:R-:W-:Y:S04]  /*33f60*/  STL.64 [R1+0x110], R8 ;  /* 0x0001100801007387 */ /* 0x000fe80000100a00 */
[----:B------:R-:W-:Y:S04]  /*33f70*/  STL.64 [R1+0x118], R10 ;  /* 0x0001180a01007387 */ /* 0x000fe80000100a00 */
[----:B------:R-:W2:Y:S04]  /*33f80*/  LDSM.16.M88.4 R8, [R0+UR6+0x1c000] ;  /* 0x01c000060008783b */ /* 0x000ea80008000200 */
[----:B-1----:R-:W-:Y:S04]  /*33f90*/  STL.64 [R1+0x130], R20 ;  /* 0x0001301401007387 */ /* 0x002fe80000100a00 */
[----:B------:R-:W-:Y:S04]  /*33fa0*/  STL.64 [R1+0x138], R22 ;  /* 0x0001381601007387 */ /* 0x000fe80000100a00 */
[----:B------:R-:W3:Y:S04]  /*33fb0*/  LDL.LU R14, [R1+0xc8] ;  /* 0x0000c800010e7983 */ /* 0x000ee80000300800 */
[----:B0-----:R-:W-:Y:S04]  /*33fc0*/  STL.64 [R1+0x140], R16 ;  /* 0x0001401001007387 */ /* 0x001fe80000100a00 */
[----:B------:R-:W-:Y:S04]  /*33fd0*/  STL.64 [R1+0x148], R18 ;  /* 0x0001481201007387 */ /* 0x000fe80000100a00 */
[----:B--2---:R-:W-:Y:S04]  /*33fe0*/  STL.64 [R1+0x160], R8 ;  /* 0x0001600801007387 */ /* 0x004fe80000100a00 */
[----:B------:R-:W-:Y:S04]  /*33ff0*/  STL.64 [R1+0x168], R10 ;  /* 0x0001680a01007387 */ /* 0x000fe80000100a00 */
[----:B------:R-:W3:Y:S04]  /*34000*/  LDL.LU R15, [R1+0xcc] ;  /* 0x0000cc00010f7983 */ /* 0x000ee80000300800 */
[----:B---3--:R0:W-:Y:S04]  /*34010*/  STL.64 [R1+0x1fa8], R14 ;  /* 0x001fa80e01007387 */ /* 0x0081e80000100a00 */
[----:B0-----:R-:W2:Y:S04]  /*34020*/  LDL.LU R14, [R1+0x98] ;  /* 0x00009800010e7983 */ /* 0x001ea80000300800 */
[----:B------:R-:W2:Y:S04]  /*34030*/  LDL.LU R15, [R1+0x9c] ;  /* 0x00009c00010f7983 */ /* 0x000ea80000300800 */
[----:B--2---:R-:W-:Y:S04]  /*34040*/  STL.64 [R1+0x1fc0], R14 ;  /* 0x001fc00e01007387 */ /* 0x004fe80000100a00 */
[----:B------:R-:W2:Y:S04]  /*34050*/  LDL.LU R18, [R1+0x68] ;  /* 0x0000680001127983 */ /* 0x000ea80000300800 */
[----:B------:R-:W2:Y:S04]  /*34060*/  LDL.LU R19, [R1+0x6c] ;  /* 0x00006c0001137983 */ /* 0x000ea80000300800 */
[----:B--2---:R0:W-:Y:S04]  /*34070*/  STL.64 [R1+0x1fc8], R18 ;  /* 0x001fc81201007387 */ /* 0x0041e80000100a00 */
[----:B------:R-:W2:Y:S04]  /*34080*/  LDL.LU R10, [R1+0x48] ;  /* 0x00004800010a7983 */ /* 0x000ea80000300800 */
[----:B------:R-:W2:Y:S04]  /*34090*/  LDL.LU R11, [R1+0x4c] ;  /* 0x00004c00010b7983 */ /* 0x000ea80000300800 */
[----:B------:R-:W3:Y:S01]  /*340a0*/  LDL R7, [R1+0x180] ;  /* 0x0001800001077983 */ /* 0x000ee20000100800 */
[----:B------:R-:W-:-:S03]  /*340b0*/  IMAD.MOV.U32 R6, RZ, RZ, R12 ;  /* 0x000000ffff067224 */ /* 0x000fc600078e000c */
[----:B--2---:R1:W-:Y:S04]  /*340c0*/  STL.64 [R1+0x1fd0], R10 ;  /* 0x001fd00a01007387 */ /* 0x0043e80000100a00 */
[----:B------:R-:W2:Y:S04]  /*340d0*/  LDL.LU R16, [R1+0x30] ;  /* 0x0000300001107983 */ /* 0x000ea80000300800 */
[----:B------:R-:W2:Y:S04]  /*340e0*/  LDL.LU R17, [R1+0x34] ;  /* 0x0000340001117983 */ /* 0x000ea80000300800 */
[----:B0-----:R-:W2:Y:S04]  /*340f0*/  LDL.LU R18, [R1+0x38] ;  /* 0x0000380001127983 */ /* 0x001ea80000300800 */
[----:B------:R-:W2:Y:S04]  /*34100*/  LDL.LU R19, [R1+0x3c] ;  /* 0x00003c0001137983 */ /* 0x000ea80000300800 */
[----:B-1----:R-:W4:Y:S04]  /*34110*/  LDL.LU R10, [R1+0x28] ;  /* 0x00002800010a7983 */ /* 0x002f280000300800 */
[----:B------:R-:W4:Y:S04]  /*34120*/  LDL.LU R11, [R1+0x2c] ;  /* 0x00002c00010b7983 */ /* 0x000f280000300800 */
[----:B------:R-:W2:Y:S04]  /*34130*/  LDL.LU R12, [R1+0x50] ;  /* 0x00005000010c7983 */ /* 0x000ea80000300800 */
[----:B------:R-:W2:Y:S04]  /*34140*/  LDL.LU R13, [R1+0x54] ;  /* 0x00005400010d7983 */ /* 0x000ea80000300800 */
[----:B------:R-:W2:Y:S04]  /*34150*/  LDL.LU R14, [R1+0x58] ;  /* 0x00005800010e7983 */ /* 0x000ea80000300800 */
[----:B------:R-:W2:Y:S04]  /*34160*/  LDL.LU R15, [R1+0x5c] ;  /* 0x00005c00010f7983 */ /* 0x000ea80000300800 */
[----:B------:R-:W3:Y:S04]  /*34170*/  LDL.LU R20, [R1+0x70] ;  /* 0x0000700001147983 */ /* 0x000ee80000300800 */
[----:B------:R-:W3:Y:S01]  /*34180*/  LDL.LU R21, [R1+0x74] ;  /* 0x0000740001157983 */ /* 0x000ee20000300800 */
[----:B------:R-:W-:-:S02]  /*34190*/  IMAD.MOV.U32 R22, RZ, RZ, R5 ;  /* 0x000000ffff167224 */ /* 0x000fc400078e0005 */
[----:B------:R-:W-:-:S05]  /*341a0*/  IMAD.MOV.U32 R23, RZ, RZ, R4 ;  /* 0x000000ffff177224 */ /* 0x000fca00078e0004 */
[----:B------:R-:W-:Y:S04]  /*341b0*/  STL.64 [R1+0x1f88], R22 ;  /* 0x001f881601007387 */ /* 0x000fe80000100a00 */
[----:B---3--:R0:W-:Y:S04]  /*341c0*/  STL.64 [R1+0x1f80], R20 ;  /* 0x001f801401007387 */ /* 0x0081e80000100a00 */
[----:B0-----:R-:W3:Y:S04]  /*341d0*/  LDL.LU R20, [R1+0xa0] ;  /* 0x0000a00001147983 */ /* 0x001ee80000300800 */
[----:B------:R-:W3:Y:S01]  /*341e0*/  LDL.LU R21, [R1+0xa4] ;  /* 0x0000a40001157983 */ /* 0x000ee20000300800 */
[----:B------:R-:W-:-:S02]  /*341f0*/  IMAD.MOV.U32 R22, RZ, RZ, R2 ;  /* 0x000000ffff167224 */ /* 0x000fc400078e0002 */
[----:B------:R-:W-:Y:S01]  /*34200*/  IMAD.MOV.U32 R23, RZ, RZ, R6 ;  /* 0x000000ffff177224 */ /* 0x000fe200078e0006 */
[----:B------:R-:W4:Y:S04]  /*34210*/  LDL.LU R2, [R1+0x1fdc] ;  /* 0x001fdc0001027983 */ /* 0x000f280000300800 */
[----:B------:R-:W0:Y:S04]  /*34220*/  LDSM.16.MT88.4 R4, [R7+0x20600] ;  /* 0x020600000704783b */ /* 0x000e280000004200 */
[----:B------:R-:W-:Y:S04]  /*34230*/  STL.64 [R1+0x1fa0], R22 ;  /* 0x001fa01601007387 */ /* 0x000fe80000100a00 */
[----:B---3--:R1:W-:Y:S04]  /*34240*/  STL.64 [R1+0x1f98], R20 ;  /* 0x001f981401007387 */ /* 0x0083e80000100a00 */
[----:B-1----:R-:W3:Y:S04]  /*34250*/  LDL.LU R20, [R1+0xb0] ;  /* 0x0000b00001147983 */ /* 0x002ee80000300800 */
[----:B------:R-:W3:Y:S04]  /*34260*/  LDL.LU R21, [R1+0xb4] ;  /* 0x0000b40001157983 */ /* 0x000ee80000300800 */
[----:B------:R-:W2:Y:S04]  /*34270*/  LDL.LU R22, [R1+0xb8] ;  /* 0x0000b80001167983 */ /* 0x000ea80000300800 */
[----:B------:R-:W2:Y:S04]  /*34280*/  LDL.LU R23, [R1+0xbc] ;  /* 0x0000bc0001177983 */ /* 0x000ea80000300800 */
[----:B--2---:R-:W-:Y:S04]  /*34290*/  STL.64 [R1+0x1fb8], R22 ;  /* 0x001fb81601007387 */ /* 0x004fe80000100a00 */
[----:B---3--:R1:W-:Y:S04]  /*342a0*/  STL.64 [R1+0x1fb0], R20 ;  /* 0x001fb01401007387 */ /* 0x0083e80000100a00 */
[----:B-1----:R-:W2:Y:S04]  /*342b0*/  LDL.LU R20, [R1+0x80] ;  /* 0x0000800001147983 */ /* 0x002ea80000300800 */
[----:B------:R-:W2:Y:S04]  /*342c0*/  LDL.LU R21, [R1+0x84] ;  /* 0x0000840001157983 */ /* 0x000ea80000300800 */
[----:B------:R-:W2:Y:S01]  /*342d0*/  LDL.LU R22, [R1+0x88] ;  /* 0x0000880001167983 */ /* 0x000ea20000300800 */
[----:B----4-:R-:W-:-:S03]  /*342e0*/  IMAD.MOV.U32 R23, RZ, RZ, R2 ;  /* 0x000000ffff177224 */ /* 0x010fc600078e0002 */
[----:B------:R-:W3:Y:S04]  /*342f0*/  LDL.LU R2, [R1+0x1fd8] ;  /* 0x001fd80001027983 */ /* 0x000ee80000300800 */
[----:B------:R-:W-:Y:S04]  /*34300*/  STL [R1+0x1e60], R0 ;  /* 0x001e600001007387 */ /* 0x000fe80000100800 */
[----:B0-----:R-:W-:Y:S04]  /*34310*/  STL.64 [R1+0x1ee8], R6 ;  /* 0x001ee80601007387 */ /* 0x001fe80000100a00 */
[----:B------:R0:W-:Y:S04]  /*34320*/  STL.64 [R1+0x1ee0], R4 ;  /* 0x001ee00401007387 */ /* 0x0001e80000100a00 */
[----:B0-----:R-:W4:Y:S04]  /*34330*/  LDL.LU R4, [R1+0x10] ;  /* 0x0000100001047983 */ /* 0x001f280000300800 */
[----:B------:R-:W4:Y:S04]  /*34340*/  LDL.LU R5, [R1+0x14] ;  /* 0x0000140001057983 */ /* 0x000f280000300800 */
[----:B------:R-:W4:Y:S04]  /*34350*/  LDL.LU R6, [R1+0x18] ;  /* 0x0000180001067983 */ /* 0x000f280000300800 */
[----:B------:R-:W4:Y:S02]  /*34360*/  LDL.LU R7, [R1+0x1c] ;  /* 0x00001c0001077983 */ /* 0x000f240000300800 */
[----:B----4-:R-:W-:-:S15]  /*34370*/  HMMA.16816.F32 R8, R24, R10, R4 ;  /* 0x0000000a1808723c */ /* 0x010fde0000001804 */
[----:B------:R-:W-:-:S08]  /*34380*/  NOP ;  /* 0x0000000000007918 */ /* 0x000fd00000000000 */
[----:B------:R0:W-:Y:S01]  /*34390*/  STL.64 [R1], R8 ;  /* 0x0000000801007387 */ /* 0x0001e20000100a00 */
[----:B------:R-:W-:Y:S02]  /*343a0*/  IMAD.MOV.U32 R5, RZ, RZ, R10 ;  /* 0x000000ffff057224 */ /* 0x000fe400078e000a */
[----:B------:R-:W-:Y:S02]  /*343b0*/  IMAD.MOV.U32 R4, RZ, RZ, R11 ;  /* 0x000000ffff047224 */ /* 0x000fe400078e000b */
[----:B------:R-:W0:Y:S02]  /*343c0*/  LDL.LU.64 R10, [R1+0x1fd0] ;  /* 0x001fd000010a7983 */ /* 0x000e240000300a00 */
[----:B0-----:R-:W-:Y:S02]  /*343d0*/  HMMA.16816.F32 R8, R24, R10, R16 ;  /* 0x0000000a1808723c */ /* 0x001fe40000001810 */
[----:B------:R-:W4:-:S15]  /*343e0*/  LDL.LU.64 R18, [R1+0x1fc8] ;  /* 0x001fc80001127983 */ /* 0x000f1e0000300a00 */
[----:B------:R-:W-:-:S06]  /*343f0*/  NOP ;  /* 0x0000000000007918 */ /* 0x000fcc0000000000 */
[----:B------:R-:W-:Y:S04]  /*34400*/  STL.64 [R1+0x1f28], R10 ;  /* 0x001f280a01007387 */ /* 0x000fe80000100a00 */
[----:B------:R0:W-:Y:S04]  /*34410*/  STL.64 [R1+0x1f20], R8 ;  /* 0x001f200801007387 */ /* 0x0001e80000100a00 */
[----:B0-----:R-:W3:Y:S01]  /*34420*/  LDL R9, [R1+0x180] ;  /* 0x0001800001097983 */ /* 0x001ee20000100800 */
[----:B----4-:R-:W-:Y:S03]  /*34430*/  HMMA.16816.F32 R16, R24, R18, R12 ;  /* 0x000000121810723c */ /* 0x010fe6000000180c */
[----:B------:R-:W2:-:S15]  /*34440*/  LDL.LU.64 R14, [R1+0x1fc0] ;  /* 0x001fc000010e7983 */ /* 0x000e9e0000300a00 */
[----:B------:R-:W-:-:S05]  /*34450*/  NOP ;  /* 0x0000000000007918 */ /* 0x000fca0000000000 */
[----:B------:R-:W-:Y:S04]  /*34460*/  STL.64 [R1+0x1f38], R18 ;  /* 0x001f381201007387 */ /* 0x000fe80000100a00 */
[----:B------:R0:W-:Y:S04]  /*34470*/  STL.64 [R1+0x1f30], R16 ;  /* 0x001f301001007387 */ /* 0x0001e80000100a00 */
[----:B0-----:R-:W4:Y:S01]  /*34480*/  LDL.LU R16, [R1+0xf0] ;  /* 0x0000f00001107983 */ /* 0x001f220000300800 */
[----:B--2---:R-:W-:Y:S03]  /*34490*/  HMMA.16816.F32 R12, R24, R14, R20 ;  /* 0x0000000e180c723c */ /* 0x004fe60000001814 */
[----:B------:R-:W2:Y:S04]  /*344a0*/  LDL.LU.64 R22, [R1+0x1fb8] ;  /* 0x001fb80001167983 */ /* 0x000ea80000300a00 */
[----:B------:R-:W2:-:S15]  /*344b0*/  LDL.LU.64 R20, [R1+0x1fb0] ;  /* 0x001fb00001147983 */ /* 0x000e9e0000300a00 */
[----:B------:R-:W-:-:S01]  /*344c0*/  NOP ;  /* 0x0000000000007918 */ /* 0x000fc20000000000 */
[----:B------:R2:W-:Y:S01]  /*344d0*/  STL [R1+0x10], R12 ;  /* 0x0000100c01007387 */ /* 0x0005e20000100800 */
[----:B------:R-:W-:Y:S02]  /*344e0*/  IMAD.MOV.U32 R28, RZ, RZ, R14 ;  /* 0x000000ffff1c7224 */ /* 0x000fe400078e000e */
[----:B------:R-:W-:Y:S02]  /*344f0*/  IMAD.MOV.U32 R29, RZ, RZ, R15 ;  /* 0x000000ffff1d7224 */ /* 0x000fe400078e000f */
[----:B------:R-:W2:Y:S01]  /*34500*/  LDL.LU.64 R14, [R1+0x1fa8] ;  /* 0x001fa800010e7983 */ /* 0x000ea20000300a00 */
[----:B------:R-:W-:Y:S02]  /*34510*/  IMAD.MOV.U32 R3, RZ, RZ, R13 ;  /* 0x000000ffff037224 */ /* 0x000fe400078e000d */
[----:B--2---:R-:W-:Y:S01]  /*34520*/  HMMA.16816.F32 R12, R24, R14, R20 ;  /* 0x0000000e180c723c */ /* 0x004fe20000001814 */
[----:B------:R-:W2:Y:S04]  /*34530*/  LDL.LU.64 R22, [R1+0x1fa0] ;  /* 0x001fa00001167983 */ /* 0x000ea80000300a00 */
[----:B------:R-:W2:-:S15]  /*34540*/  LDL.LU.64 R20, [R1+0x1f98] ;  /* 0x001f980001147983 */ /* 0x000e9e0000300a00 */
[----:B------:R-:W-:-:S04]  /*34550*/  NOP ;  /* 0x0000000000007918 */ /* 0x000fc80000000000 */
[----:B------:R-:W-:Y:S02]  /*34560*/  IMAD.MOV.U32 R10, RZ, RZ, R14 ;  /* 0x000000ffff0a7224 */ /* 0x000fe400078e000e */
[----:B------:R-:W-:Y:S02]  /*34570*/  IMAD.MOV.U32 R0, RZ, RZ, R15 ;  /* 0x000000ffff007224 */ /* 0x000fe400078e000f */
[----:B------:R-:W2:Y:S01]  /*34580*/  LDL.LU.64 R14, [R1+0x1f90] ;  /* 0x001f9000010e7983 */ /* 0x000ea20000300a00 */
[----:B---3--:R-:W-:Y:S02]  /*34590*/  IMAD.MOV.U32 R17, RZ, RZ, R2 ;  /* 0x000000ffff117224 */ /* 0x008fe400078e0002 */
[----:B------:R-:W-:Y:S02]  /*345a0*/  IMAD.MOV.U32 R2, RZ, RZ, R12 ;  /* 0x000000ffff027224 */ /* 0x000fe400078e000c */
[----:B------:R-:W-:Y:S01]  /*345b0*/  IMAD.MOV.U32 R11, RZ, RZ, R13 ;  /* 0x000000ffff0b7224 */ /* 0x000fe200078e000d */
[----:B--2---:R-:W-:Y:S01]  /*345c0*/  HMMA.16816.F32 R24, R24, R14, R20 ;  /* 0x0000000e1818723c */ /* 0x004fe20000001814 */
[----:B------:R-:W2:Y:S04]  /*345d0*/  LDL.LU.64 R22, [R1+0x1f88] ;  /* 0x001f880001167983 */ /* 0x000ea80000300a00 */
[----:B------:R-:W2:Y:S04]  /*345e0*/  LDL.LU.64 R20, [R1+0x1f80] ;  /* 0x001f800001147983 */ /* 0x000ea80000300a00 */
[----:B------:R-:W2:Y:S04]  /*345f0*/  LDL.LU.64 R14, [R1+0x1f78] ;  /* 0x001f7800010e7983 */ /* 0x000ea80000300a00 */
[----:B------:R-:W2:Y:S10]  /*34600*/  LDL.LU.64 R12, [R1+0x1f70] ;  /* 0x001f7000010c7983 */ /* 0x000eb40000300a00 */
[----:B------:R-:W-:Y:S04]  /*34610*/  STL.64 [R1+0x1ef8], R26 ;  /* 0x001ef81a01007387 */ /* 0x000fe80000100a00 */
[----:B------:R0:W-:Y:S04]  /*34620*/  STL.64 [R1+0x1ef0], R24 ;  /* 0x001ef01801007387 */ /* 0x0001e80000100a00 */
[----:B0-----:R-:W2:Y:S04]  /*34630*/  LDL.LU R24, [R1+0xe0] ;  /* 0x0000e00001187983 */ /* 0x001ea80000300800 */
[----:B------:R-:W2:Y:S02]  /*34640*/  LDL.LU R25, [R1+0xe4] ;  /* 0x0000e40001197983 */ /* 0x000ea40000300800 */
[----:B--2---:R-:W-:Y:S02]  /*34650*/  HMMA.16816.F32 R24, R12, R24, R20 ;  /* 0x000000180c18723c */ /* 0x004fe40000001814 */
[----:B------:R-:W4:Y:S04]  /*34660*/  LDL.LU.64 R22, [R1+0x1f68] ;  /* 0x001f680001167983 */ /* 0x000f280000300a00 */
[----:B------:R-:W4:-:S15]  /*34670*/  LDL.LU.64 R20, [R1+0x1f60] ;  /* 0x001f600001147983 */ /* 0x000f1e0000300a00 */
[----:B------:R-:W-:-:S02]  /*34680*/  NOP ;  /* 0x0000000000007918 */ /* 0x000fc40000000000 */
[----:B------:R-:W-:Y:S04]  /*34690*/  STL.64 [R1+0x50], R24 ;  /* 0x0000501801007387 */ /* 0x000fe80000100a00 */
[----:B------:R-:W-:Y:S01]  /*346a0*/  STL.64 [R1+0x58], R26 ;  /* 0x0000581a01007387 */ /* 0x000fe20000100a00 */
[----:B----4-:R-:W-:Y:S03]  /*346b0*/  HMMA.16816.F32 R16, R12, R16, R20 ;  /* 0x000000100c10723c */ /* 0x010fe60000001814 */
[----:B------:R0:W1:-:S15]  /*346c0*/  LDSM.16.MT88.4 R20, [R9+0x20800] ;  /* 0x020800000914783b */ /* 0x00005e0000004200 */
[----:B------:R-:W-:-:S05]  /*346d0*/  NOP ;  /* 0x0000000000007918 */ /* 0x000fca0000000000 */
[----:B------:R2:W-:Y:S04]  /*346e0*/  STL.64 [R1+0x30], R16 ;  /* 0x0000301001007387 */ /* 0x0005e80000100a00 */
[----:B------:R-:W-:Y:S04]  /*346f0*/  STL.64 [R1+0x1f48], R14 ;  /* 0x001f480e01007387 */ /* 0x000fe80000100a00 */
[----:B------:R-:W-:Y:S04]  /*34700*/  STL.64 [R1+0x1f40], R12 ;  /* 0x001f400c01007387 */ /* 0x000fe80000100a00 */
[----:B------:R-:W3:Y:S04]  /*34710*/  LDL.LU R8, [R1+0x120] ;  /* 0x0001200001087983 */ /* 0x000ee80000300800 */
[----:B0-----:R-:W3:Y:S01]  /*34720*/  LDL.LU R9, [R1+0x124] ;  /* 0x0001240001097983 */ /* 0x001ee20000300800 */
[----:B------:R-:W-:-:S02]  /*34730*/  IMAD.MOV.U32 R6, RZ, RZ, R19 ;  /* 0x000000ffff067224 */ /* 0x000fc400078e0013 */
[----:B------:R-:W-:Y:S02]  /*34740*/  IMAD.MOV.U32 R7, RZ, RZ, R18 ;  /* 0x000000ffff077224 */ /* 0x000fe400078e0012 */
[----:B------:R-:W-:Y:S02]  /*34750*/  IMAD.MOV.U32 R19, RZ, RZ, R4 ;  /* 0x000000ffff137224 */ /* 0x000fe400078e0004 */
[----:B------:R-:W-:Y:S01]  /*34760*/  IMAD.MOV.U32 R18, RZ, RZ, R5 ;  /* 0x000000ffff127224 */ /* 0x000fe200078e0005 */
[----:B--2---:R-:W3:Y:S04]  /*34770*/  LDL.LU R16, [R1] ;  /* 0x0000000001107983 */ /* 0x004ee80000300800 */
[----:B------:R-:W3:Y:S04]  /*34780*/  LDL.LU R17, [R1+0x4] ;  /* 0x0000040001117983 */ /* 0x000ee80000300800 */
[----:B------:R-:W2:Y:S04]  /*34790*/  LDL.LU R4, [R1+0x160] ;  /* 0x0001600001047983 */ /* 0x000ea80000300800 */
[----:B------:R-:W2:Y:S04]  /*347a0*/  LDL.LU R5, [R1+0x164] ;  /* 0x0001640001057983 */ /* 0x000ea80000300800 */
[----:B------:R-:W-:Y:S04]  /*347b0*/  STL.64 [R1+0x1f08], R6 ;  /* 0x001f080601007387 */ /* 0x000fe80000100a00 */
[----:B--2---:R0:W-:Y:S04]  /*347c0*/  STL.64 [R1+0x1f00], R4 ;  /* 0x001f000401007387 */ /* 0x0041e80000100a00 */
[----:B0-----:R-:W2:Y:S01]  /*347d0*/  LDL.LU R4, [R1+0x10] ;  /* 0x0000100001047983 */ /* 0x001ea20000300800 */
[----:B------:R-:W-:-:S02]  /*347e0*/  IMAD.MOV.U32 R6, RZ, RZ, R28 ;  /* 0x000000ffff067224 */ /* 0x000fc400078e001c */
[----:B------:R-:W-:Y:S02]  /*347f0*/  IMAD.MOV.U32 R7, RZ, RZ, R29 ;  /* 0x000000ffff077224 */ /* 0x000fe400078e001d */
[----:B------:R-:W-:Y:S02]  /*34800*/  IMAD.MOV.U32 R5, RZ, RZ, R3 ;  /* 0x000000ffff057224 */ /* 0x000fe400078e0003 */
[----:B------:R-:W4:Y:S04]  /*34810*/  LDL.LU R3, [R1+0x1f5c] ;  /* 0x001f5c0001037983 */ /* 0x000f280000300800 */
[----:B------:R-:W3:Y:S04]  /*34820*/  LDL.LU R28, [R1+0x1f58] ;  /* 0x001f5800011c7983 */ /* 0x000ee80000300800 */
[----:B------:R-:W4:Y:S04]  /*34830*/  LDL.LU R29, [R1+0x1f54] ;  /* 0x001f5400011d7983 */ /* 0x000f280000300800 */
[----:B------:R-:W-:Y:S01]  /*34840*/  STL.64 [R1+0x1f18], R6 ;  /* 0x001f180601007387 */ /* 0x000fe20000100a00 */
[----:B------:R-:W-:-:S03]  /*34850*/  IMAD.MOV.U32 R24, RZ, RZ, R2 ;  /* 0x000000ffff187224 */ /* 0x000fc600078e0002 */
[----:B--2---:R0:W-:Y:S04]  /*34860*/  STL.64 [R1+0x1f10], R4 ;  /* 0x001f100401007387 */ /* 0x0041e80000100a00 */
[----:B0-----:R-:W2:Y:S04]  /*34870*/  LDL.LU R4, [R1+0x110] ;  /* 0x0001100001047983 */ /* 0x001ea80000300800 */
[----:B------:R-:W2:Y:S04]  /*34880*/  LDL.LU R5, [R1+0x114] ;  /* 0x0001140001057983 */ /* 0x000ea80000300800 */
[----:B------:R-:W2:Y:S04]  /*34890*/  LDL.LU R2, [R1+0x1f50] ;  /* 0x001f500001027983 */ /* 0x000ea80000300800 */
[----:B-1----:R0:W-:Y:S04]  /*348a0*/  STL [R1+0x1e70], R20 ;  /* 0x001e701401007387 */ /* 0x0021e80000100800 */
[----:B------:R-:W-:Y:S04]  /*348b0*/  STL [R1+0x1e6c], R21 ;  /* 0x001e6c1501007387 */ /* 0x000fe80000100800 */
[----:B------:R3:W-:Y:S04]  /*348c0*/  STL [R1+0x1e68], R22 ;  /* 0x001e681601007387 */ /* 0x0007e80000100800 */
[----:B------:R4:W-:Y:S04]  /*348d0*/  STL [R1+0x1e64], R23 ;  /* 0x001e641701007387 */ /* 0x0009e80000100800 */
[----:B0-----:R-:W2:Y:S01]  /*348e0*/  LDL.LU R20, [R1+0x100] ;  /* 0x0001000001147983 */ /* 0x001ea20000300800 */
[----:B---3--:R-:W-:-:S02]  /*348f0*/  IMAD.MOV.U32 R22, RZ, RZ, R28 ;  /* 0x000000ffff167224 */ /* 0x008fc400078e001c */
[----:B----4-:R-:W-:Y:S01]  /*34900*/  IMAD.MOV.U32 R23, RZ, RZ, R3 ;  /* 0x000000ffff177224 */ /* 0x010fe200078e0003 */
[----:B--2---:R-:W0:Y:S02]  /*34910*/  LDSM.16.M88.4 R12, [R2+UR6+0x80] ;  /* 0x00008006020c783b */ /* 0x004e240008000200 */
[----:B0-----:R-:W-:Y:S02]  /*34920*/  IMAD.MOV.U32 R28, RZ, RZ, R14 ;  /* 0x000000ffff1c7224 */ /* 0x001fe400078e000e */
[----:B------:R-:W-:Y:S01]  /*34930*/  STL.64 [R1+0x70], R12 ;  /* 0x0000700c01007387 */ /* 0x000fe20000100a00 */
[----:B------:R-:W-:-:S03]  /*34940*/  IMAD.MOV.U32 R3, RZ, RZ, R15 ;  /* 0x000000ffff037224 */ /* 0x000fc600078e000f */
[----:B------:R-:W0:Y:S04]  /*34950*/  LDSM.16.M88.4 R12, [R2+UR6+0x4080] ;  /* 0x00408006020c783b */ /* 0x000e280008000200 */
[----:B------:R-:W-:Y:S04]  /*34960*/  STL [R1+0x1e5c], R3 ;  /* 0x001e5c0301007387 */ /* 0x000fe80000100800 */
[----:B------:R-:W-:Y:S04]  /*34970*/  STL [R1+0x1e58], R28 ;  /* 0x001e581c01007387 */ /* 0x000fe80000100800 */
[----:B0-----:R-:W-:Y:S04]  /*34980*/  STL.64 [R1+0xd0], R12 ;  /* 0x0000d00c01007387 */ /* 0x001fe80000100a00 */
[----:B------:R0:W-:Y:S04]  /*34990*/  STL.64 [R1+0xd8], R14 ;  /* 0x0000d80e01007387 */ /* 0x0001e80000100a00 */
[----:B0-----:R-:W2:Y:S04]  /*349a0*/  LDL.LU.64 R14, [R1+0x1f48] ;  /* 0x001f4800010e7983 */ /* 0x001ea80000300a00 */
[----:B------:R-:W2:Y:S01]  /*349b0*/  LDL.LU.64 R12, [R1+0x1f40] ;  /* 0x001f4000010c7983 */ /* 0x000ea20000300a00 */
[----:B------:R-:W-:-:S02]  /*349c0*/  IMAD.MOV.U32 R25, RZ, RZ, R11 ;  /* 0x000000ffff197224 */ /* 0x000fc400078e000b */
[----:B------:R-:W-:Y:S02]  /*349d0*/  IMAD.MOV.U32 R26, RZ, RZ, R10 ;  /* 0x000000ffff1a7224 */ /* 0x000fe400078e000a */
[----:B------:R-:W-:Y:S02]  /*349e0*/  IMAD.MOV.U32 R27, RZ, RZ, R0 ;  /* 0x000000ffff1b7224 */ /* 0x000fe400078e0000 */
[----:B------:R-:W-:Y:S01]  /*349f0*/  IMAD.MOV.U32 R21, RZ, RZ, R29 ;  /* 0x000000ffff157224 */ /* 0x000fe200078e001d */
[----:B--2---:R-:W-:Y:S01]  /*34a00*/  HMMA.16816.F32 R8, R12, R8, R16 ;  /* 0x000000080c08723c */ /* 0x004fe20000001810 */
[----:B------:R-:W2:Y:S04]  /*34a10*/  LDL.LU.64 R18, [R1+0x1f38] ;  /* 0x001f380001127983 */ /* 0x000ea80000300a00 */
[----:B------:R-:W2:-:S15]  /*34a20*/  LDL.LU.64 R16, [R1+0x1f30] ;  /* 0x001f300001107983 */ /* 0x000e9e0000300a00 */
[----:B------:R-:W-:-:S04]  /*34a30*/  NOP ;  /* 0x0000000000007918 */ /* 0x000fc80000000000 */
[----:B------:R-:W-:Y:S02]  /*34a40*/  IMAD.MOV.U32 R3, RZ, RZ, R10 ;  /* 0x000000ffff037224 */ /* 0x000fe400078e000a */
[----:B------:R-:W-:Y:S02]  /*34a50*/  IMAD.MOV.U32 R0, RZ, RZ, R11 ;  /* 0x000000ffff007224 */ /* 0x000fe400078e000b */
[----:B------:R-:W-:Y:S02]  /*34a60*/  IMAD.MOV.U32 R29, RZ, RZ, R8 ;  /* 0x000000ffff1d7224 */ /* 0x000fe400078e0008 */
[----:B------:R-:W-:Y:S01]  /*34a70*/  IMAD.MOV.U32 R28, RZ, RZ, R9 ;  /* 0x000000ffff1c7224 */ /* 0x000fe200078e0009 */
[----:B------:R-:W3:Y:S04]  /*34a80*/  LDL.LU.64 R10, [R1+0x1f28] ;  /* 0x001f2800010a7983 */ /* 0x000ee80000300a00 */
[----:B------:R-:W3:Y:S01]  /*34a90*/  LDL.LU.64 R8, [R1+0x1f20] ;  /* 0x001f200001087983 */ /* 0x000ee20000300a00 */
[C---:B--2---:R-:W-:Y:S06]  /*34aa0*/  HMMA.16816.F32 R16, R12.reuse, R4, R16 ;  /* 0x000000040c10723c */ /* 0x044fec0000001810 */
[----:B---3--:R-:W-:-:S15]  /*34ab0*/  HMMA.16816.F32 R8, R12, R20, R8 ;  /* 0x000000140c08723c */ /* 0x008fde0000001808 */
[----:B------:R-:W-:-:S08]  /*34ac0*/  NOP ;  /* 0x0000000000007918 */ /* 0x000fd00000000000 */
[----:B------:R0:W-:Y:S04]  /*34ad0*/  STL.64 [R1+0x40], R8 ;  /* 0x0000400801007387 */ /* 0x0001e80000100a00 */
[----:B0-----:R-:W2:Y:S04]  /*34ae0*/  LDL.LU R8, [R1+0x140] ;  /* 0x0001400001087983 */ /* 0x001ea80000300800 */
[----:B------:R-:W2:Y:S04]  /*34af0*/  LDL.LU R9, [R1+0x144] ;  /* 0x0001440001097983 */ /* 0x000ea80000300800 */
[----:B------:R-:W-:Y:S04]  /*34b00*/  STL.64 [R1+0x1ec8], R22 ;  /* 0x001ec81601007387 */ /* 0x000fe80000100a00 */
[----:B------:R-:W3:Y:S04]  /*34b10*/  LDL.LU.64 R6, [R1+0x1f18] ;  /* 0x001f180001067983 */ /* 0x000ee80000300a00 */
[----:B------:R-:W3:Y:S04]  /*34b20*/  LDL.LU.64 R4, [R1+0x1f10] ;  /* 0x001f100001047983 */ /* 0x000ee80000300a00 */
[----:B------:R0:W-:Y:S04]  /*34b30*/  STL.64 [R1], R16 ;  /* 0x0000001001007387 */ /* 0x0001e80000100a00 */
[----:B------:R3:W-:Y:S04]  /*34b40*/  STL.64 [R1+0x8], R18 ;  /* 0x0000081201007387 */ /* 0x0007e80000100a00 */
[----:B0-----:R-:W3:Y:S04]  /*34b50*/  LDL.LU R16, [R1+0x130] ;  /* 0x0001300001107983 */ /* 0x001ee80000300800 */
[----:B------:R-:W3:Y:S01]  /*34b60*/  LDL.LU R17, [R1+0x134] ;  /* 0x0001340001117983 */ /* 0x000ee20000300800 */
[----:B------:R-:W-:-:S02]  /*34b70*/  IMAD.MOV.U32 R21, RZ, RZ, R10 ;  /* 0x000000ffff157224 */ /* 0x000fc400078e000a */
[----:B------:R-:W-:Y:S01]  /*34b80*/  IMAD.MOV.U32 R20, RZ, RZ, R11 ;  /* 0x000000ffff147224 */ /* 0x000fe200078e000b */
[C---:B---3--:R-:W-:Y:S01]  /*34b90*/  HMMA.16816.F32 R16, R12.reuse, R16, R4 ;  /* 0x000000100c10723c */ /* 0x048fe20000001804 */
[----:B------:R-:W3:Y:S04]  /*34ba0*/  LDL.LU.64 R6, [R1+0x1f08] ;  /* 0x001f080001067983 */ /* 0x000ee80000300a00 */
[----:B------:R-:W4:Y:S01]  /*34bb0*/  LDL.LU.64 R4, [R1+0x1f00] ;  /* 0x001f000001047983 */ /* 0x000f220000300a00 */
[----:B--2---:R-:W-:-:S15]  /*34bc0*/  HMMA.16816.F32 R8, R12, R8, R24 ;  /* 0x000000080c08723c */ /* 0x004fde0000001818 */
[----:B------:R-:W-:-:S02]  /*34bd0*/  NOP ;  /* 0x0000000000007918 */ /* 0x000fc40000000000 */
[----:B------:R0:W-:Y:S04]  /*34be0*/  STL.64 [R1+0x1eb0], R18 ;  /* 0x001eb01201007387 */ /* 0x0001e80000100a00 */
[----:B------:R-:W-:Y:S04]  /*34bf0*/  STL.64 [R1+0x1ea8], R16 ;  /* 0x001ea81001007387 */ /* 0x000fe80000100a00 */
[----:B0-----:R-:W2:Y:S04]  /*34c00*/  LDL.LU R18, [R1+0xf8] ;  /* 0x0000f80001127983 */ /* 0x001ea80000300800 */
[----:B------:R-:W2:Y:S04]  /*34c10*/  LDL.LU R19, [R1+0xfc] ;  /* 0x0000fc0001137983 */ /* 0x000ea80000300800 */
[----:B------:R-:W4:Y:S04]  /*34c20*/  LDL.LU.64 R26, [R1+0x1ef8] ;  /* 0x001ef800011a7983 */ /* 0x000f280000300a00 */
[----:B------:R-:W4:Y:S04]  /*34c30*/  LDL.LU.64 R24, [R1+0x1ef0] ;  /* 0x001ef00001187983 */ /* 0x000f280000300a00 */
[----:B------:R-:W-:Y:S04]  /*34c40*/  STL.64 [R1+0x1ea0], R10 ;  /* 0x001ea00a01007387 */ /* 0x000fe80000100a00 */
[----:B------:R0:W-:Y:S04]  /*34c50*/  STL.64 [R1+0x1e98], R8 ;  /* 0x001e980801007387 */ /* 0x0001e80000100a00 */
[----:B0-----:R-:W2:Y:S04]  /*34c60*/  LDL.LU R8, [R1+0x30] ;  /* 0x0000300001087983 */ /* 0x001ea80000300800 */
[----:B------:R-:W2:Y:S01]  /*34c70*/  LDL.LU R9, [R1+0x34] ;  /* 0x0000340001097983 */ /* 0x000ea20000300800 */
[----:B---3--:R-:W-:-:S02]  /*34c80*/  IMAD.MOV.U32 R10, RZ, RZ, R7 ;  /* 0x000000ffff0a7224 */ /* 0x008fc400078e0007 */
[----:B------:R-:W-:Y:S02]  /*34c90*/  IMAD.MOV.U32 R11, RZ, RZ, R6 ;  /* 0x000000ffff0b7224 */ /* 0x000fe400078e0006 */
[----:B------:R-:W3:Y:S01]  /*34ca0*/  LDL.LU.64 R6, [R1+0x1ee8] ;  /* 0x001ee80001067983 */ /* 0x000ee20000300a00 */
[----:B----4-:R-:W-:Y:S03]  /*34cb0*/  HMMA.16816.F32 R12, R12, R4, R24 ;  /* 0x000000040c0c723c */ /* 0x010fe60000001818 */
[----:B------:R-:W3:Y:S04]  /*34cc0*/  LDL.LU.64 R4, [R1+0x1ee0] ;  /* 0x001ee00001047983 */ /* 0x000ee80000300a00 */
[----:B------:R-:W3:Y:S04]  /*34cd0*/  LDL.LU R26, [R1+0xe8] ;  /* 0x0000e800011a7983 */ /* 0x000ee80000300800 */
[----:B------:R-:W3:-:S12]  /*34ce0*/  LDL.LU R27, [R1+0xec] ;  /* 0x0000ec00011b7983 */ /* 0x000ed80000300800 */
[----:B------:R-:W-:Y:S04]  /*34cf0*/  STL.64 [R1+0x1ec0], R14 ;  /* 0x001ec00e01007387 */ /* 0x000fe80000100a00 */
[----:B------:R0:W-:Y:S04]  /*34d00*/  STL.64 [R1+0x1eb8], R12 ;  /* 0x001eb80c01007387 */ /* 0x0001e80000100a00 */
[----:B0-----:R-:W3:Y:S04]  /*34d10*/  LDL.LU R12, [R1+0x50] ;  /* 0x00005000010c7983 */ /* 0x001ee80000300800 */
[----:B------:R-:W3:Y:S04]  /*34d20*/  LDL.LU R13, [R1+0x54] ;  /* 0x00005400010d7983 */ /* 0x000ee80000300800 */
[----:B------:R-:W3:Y:S04]  /*34d30*/  LDL.LU R14, [R1+0x58] ;  /* 0x00005800010e7983 */ /* 0x000ee80000300800 */
[----:B------:R-:W3:Y:S02]  /*34d40*/  LDL.LU R15, [R1+0x5c] ;  /* 0x00005c00010f7983 */ /* 0x000ee40000300800 */
[C---:B---3--:R-:W-:Y:S02]  /*34d50*/  HMMA.16816.F32 R24, R4.reuse, R26, R12 ;  /* 0x0000001a0418723c */ /* 0x048fe4000000180c */
[----:B------:R-:W0:Y:S04]  /*34d60*/  LDSM.16.M88.4 R12, [R2+UR6+0x8080] ;  /* 0x00808006020c783b */ /* 0x000e280008000200 */
[----:B--2---:R-:W-:Y:S01]  /*34d70*/  HMMA.16816.F32 R8, R4, R18, R8 ;  /* 0x000000120408723c */ /* 0x004fe20000001808 */
[----:B------:R-:W1:-:S15]  /*34d80*/  LDSM.16.M88.4 R16, [R2+UR6+0xc080] ;  /* 0x00c080060210783b */ /* 0x000e5e0008000200 */
[----:B------:R-:W-:-:S01]  /*34d90*/  NOP ;  /* 0x0000000000007918 */ /* 0x000fc20000000000 */
[----:B------:R-:W-:Y:S04]  /*34da0*/  STL.64 [R1+0x10], R24 ;  /* 0x0000101801007387 */ /* 0x000fe80000100a00 */
[----:B------:R-:W-:Y:S04]  /*34db0*/  STL.64 [R1+0x18], R26 ;  /* 0x0000181a01007387 */ /* 0x000fe80000100a00 */
[----:B0-----:R-:W-:Y:S04]  /*34dc0*/  STL.64 [R1+0xa0], R12 ;  /* 0x0000a00c01007387 */ /* 0x001fe80000100a00 */
[----:B------:R-:W-:Y:S04]  /*34dd0*/  STL.64 [R1+0xa8], R14 ;  /* 0x0000a80e01007387 */ /* 0x000fe80000100a00 */
[----:B------:R-:W0:Y:S04]  /*34de0*/  LDSM.16.M88.4 R12, [R2+UR6+0x10080] ;  /* 0x01008006020c783b */ /* 0x000e280008000200 */
[----:B------:R2:W-:Y:S04]  /*34df0*/  STL.64 [R1+0x30], R8 ;  /* 0x0000300801007387 */ /* 0x0005e80000100a00 */
[----:B------:R-:W-:Y:S04]  /*34e00*/  STL.64 [R1+0x38], R10 ;  /* 0x0000380a01007387 */ /* 0x000fe80000100a00 */
[----:B-1----:R-:W-:Y:S04]  /*34e10*/  STL.64 [R1+0x90], R16 ;  /* 0x0000901001007387 */ /* 0x002fe80000100a00 */
[----:B------:R-:W-:Y:S04]  /*34e20*/  STL.64 [R1+0x98], R18 ;  /* 0x0000981201007387 */ /* 0x000fe80000100a00 */
[----:B------:R-:W1:Y:S04]  /*34e30*/  LDSM.16.M88.4 R16, [R2+UR6+0x14080] ;  /* 0x014080060210783b */ /* 0x000e680008000200 */
[----:B0-----:R0:W-:Y:S04]  /*34e40*/  STL.64 [R1+0xb8], R14 ;  /* 0x0000b80e01007387 */ /* 0x0011e80000100a00 */
[----:B------:R-:W3:Y:S01]  /*34e50*/  LDL.LU R22, [R1+0x128] ;  /* 0x0001280001167983 */ /* 0x000ee20000300800 */
[----:B--2---:R-:W-:-:S03]  /*34e60*/  IMAD.MOV.U32 R9, RZ, RZ, R12 ;  /* 0x000000ffff097224 */ /* 0x004fc600078e000c */
[----:B------:R-:W3:Y:S01]  /*34e70*/  LDL.LU R23, [R1+0x12c] ;  /* 0x00012c0001177983 */ /* 0x000ee20000300800 */
[----:B------:R-:W-:-:S03]  /*34e80*/  IMAD.MOV.U32 R8, RZ, RZ, R13 ;  /* 0x000000ffff087224 */ /* 0x000fc600078e000d */
[----:B------:R-:W2:Y:S04]  /*34e90*/  LDL.LU R12, [R1+0x40] ;  /* 0x00004000010c7983 */ /* 0x000ea80000300800 */
[----:B------:R-:W2:Y:S01]  /*34ea0*/  LDL.LU R13, [R1+0x44] ;  /* 0x00004400010d7983 */ /* 0x000ea20000300800 */
[----:B0-----:R-:W-:Y:S02]  /*34eb0*/  IMAD.MOV.U32 R14, RZ, RZ, R21 ;  /* 0x000000ffff0e7224 */ /* 0x001fe400078e0015 */
[----:B------:R-:W-:Y:S02]  /*34ec0*/  IMAD.MOV.U32 R15, RZ, RZ, R20 ;  /* 0x000000ffff0f7224 */ /* 0x000fe400078e0014 */
[----:B-1----:R-:W-:-:S03]  /*34ed0*/  IMAD.MOV.U32 R20, RZ, RZ, R16 ;  /* 0x000000ffff147224 */ /* 0x002fc600078e0010 */
[----:B------:R0:W-:Y:S02]  /*34ee0*/  STL.64 [R1+0x1ed8], R14 ;  /* 0x001ed80e01007387 */ /* 0x0001e40000100a00 */
[----:B0-----:R-:W-:Y:S02]  /*34ef0*/  IMAD.MOV.U32 R15, RZ, RZ, R0 ;  /* 0x000000ffff0f7224 */ /* 0x001fe400078e0000 */
[----:B------:R-:W-:Y:S02]  /*34f00*/  IMAD.MOV.U32 R0, RZ, RZ, R17 ;  /* 0x000000ffff007224 */ /* 0x000fe400078e0011 */
[----:B------:R-:W-:Y:S01]  /*34f10*/  IMAD.MOV.U32 R14, RZ, RZ, R3 ;  /* 0x000000ffff0e7224 */ /* 0x000fe200078e0003 */
[----:B--2---:R-:W-:Y:S04]  /*34f20*/  STL.64 [R1+0x1ed0], R12 ;  /* 0x001ed00c01007387 */ /* 0x004fe80000100a00 */
[----:B------:R-:W-:Y:S04]  /*34f30*/  STL.64 [R1+0xc8], R18 ;  /* 0x0000c81201007387 */ /* 0x000fe80000100a00 */
[----:B------:R-:W0:Y:S02]  /*34f40*/  LDSM.16.M88.4 R16, [R2+UR6+0x18080] ;  /* 0x018080060210783b */ /* 0x000e240008000200 */
[----:B0-----:R-:W-:-:S02]  /*34f50*/  IMAD.MOV.U32 R24, RZ, RZ, R16 ;  /* 0x000000ffff187224 */ /* 0x001fc400078e0010 */
[----:B------:R-:W-:Y:S01]  /*34f60*/  STL.64 [R1+0x158], R18 ;  /* 0x0001581201007387 */ /* 0x000fe20000100a00 */
[----:B------:R-:W-:-:S03]  /*34f70*/  IMAD.MOV.U32 R21, RZ, RZ, R17 ;  /* 0x000000ffff157224 */ /* 0x000fc600078e0011 */
[----:B------:R-:W0:Y:S01]  /*34f80*/  LDSM.16.M88.4 R16, [R2+UR6+0x1c080] ;  /* 0x01c080060210783b */ /* 0x000e220008000200 */
[----:B------:R-:W-:Y:S02]  /*34f90*/  IMAD.MOV.U32 R12, RZ, RZ, R29 ;  /* 0x000000ffff0c7224 */ /* 0x000fe400078e001d */
[----:B------:R-:W-:Y:S01]  /*34fa0*/  IMAD.MOV.U32 R13, RZ, RZ, R28 ;  /* 0x000000ffff0d7224 */ /* 0x000fe200078e001c */
[----:B0-----:R0:W-:Y:S01]  /*34fb0*/  STL [R1+0x170], R16 ;  /* 0x0001701001007387 */ /* 0x0011e20000100800 */
[----:B------:R-:W-:Y:S02]  /*34fc0*/  IMAD.MOV.U32 R3, RZ, RZ, R17 ;  /* 0x000000ffff037224 */ /* 0x000fe400078e0011 */
[----:B------:R-:W-:Y:S02]  /*34fd0*/  IMAD.MOV.U32 R28, RZ, RZ, R18 ;  /* 0x000000ffff1c7224 */ /* 0x000fe400078e0012 */
[----:B------:R-:W-:Y:S01]  /*34fe0*/  IMAD.MOV.U32 R29, RZ, RZ, R19 ;  /* 0x000000ffff1d7224 */ /* 0x000fe200078e0013 */
[----:B0-----:R-:W2:Y:S04]  /*34ff0*/  LDL.LU R16, [R1] ;  /* 0x0000000001107983 */ /* 0x001ea80000300800 */
[----:B------:R-:W2:Y:S04]  /*35000*/  LDL.LU R17, [R1+0x4] ;  /* 0x0000040001117983 */ /* 0x000ea80000300800 */
[----:B------:R-:W2:Y:S04]  /*35010*/  LDL.LU R18, [R1+0x8] ;  /* 0x0000080001127983 */ /* 0x000ea80000300800 */
[----:B------:R-:W2:Y:S04]  /*35020*/  LDL.LU R19, [R1+0xc] ;  /* 0x00000c0001137983 */ /* 0x000ea80000300800 */
[----:B------:R-:W4:Y:S04]  /*35030*/  LDL.LU R10, [R1+0x138] ;  /* 0x00013800010a7983 */ /* 0x000f280000300800 */
[----:B------:R-:W4:Y:S04]  /*35040*/  LDL.LU R11, [R1+0x13c] ;  /* 0x00013c00010b7983 */ /* 0x000f280000300800 */
[----:B------:R-:W-:Y:S04]  /*35050*/  STL [R1+0x1e7c], R29 ;  /* 0x001e7c1d01007387 */ /* 0x000fe80000100800 */
[----:B------:R-:W-:Y:S04]  /*35060*/  STL [R1+0x1e78], R28 ;  /* 0x001e781c01007387 */ /* 0x000fe80000100800 */
[----:B------:R-:W-:Y:S04]  /*35070*/  STL [R1+0x1e74], R3 ;  /* 0x001e740301007387 */ /* 0x000fe80000100800 */
[----:B------:R0:W-:Y:S04]  /*35080*/  STL [R1+0x1d24], R2 ;  /* 0x001d240201007387 */ /* 0x0001e80000100800 */
[----:B0-----:R-:W3:Y:S01]  /*35090*/  LDL R2, [R1+0x180] ;  /* 0x0001800001027983 */ /* 0x001ee20000100800 */
[----:B------:R-:W-:-:S03]  /*350a0*/  IMAD.MOV.U32 R29, RZ, RZ, R24 ;  /* 0x000000ffff1d7224 */ /* 0x000fc600078e0018 */
[----:B---3--:R-:W0:Y:S04]  /*350b0*/  LDSM.16.MT88.4 R24, [R2+0x20a00] ;  /* 0x020a00000218783b */ /* 0x008e280000004200 */
[----:B------:R-:W-:Y:S04]  /*350c0*/  STL [R1+0x1e80], R2 ;  /* 0x001e800201007387 */ /* 0x000fe80000100800 */
[----:B0-----:R-:W-:Y:S04]  /*350d0*/  STL.64 [R1+0x1dd8], R26 ;  /* 0x001dd81a01007387 */ /* 0x001fe80000100a00 */
[----:B------:R0:W-:Y:S02]  /*350e0*/  STL.64 [R1+0x1dd0], R24 ;  /* 0x001dd01801007387 */ /* 0x0001e40000100a00 */
[----:B0-----:R-:W-:-:S02]  /*350f0*/  IMAD.MOV.U32 R24, RZ, RZ, R29 ;  /* 0x000000ffff187224 */ /* 0x001fc400078e001d */
[----:B------:R-:W-:-:S05]  /*35100*/  IMAD.MOV.U32 R25, RZ, RZ, R21 ;  /* 0x000000ffff197224 */ /* 0x000fca00078e0015 */
[----:B------:R0:W-:Y:S02]  /*35110*/  STL.64 [R1+0x1df0], R24 ;  /* 0x001df01801007387 */ /* 0x0001e40000100a00 */
[----:B0-----:R-:W-:Y:S02]  /*35120*/  IMAD.MOV.U32 R24, RZ, RZ, R20 ;  /* 0x000000ffff187224 */ /* 0x001fe400078e0014 */
[----:B------:R-:W-:Y:S01]  /*35130*/  HMMA.16816.F32 R20, R4, R22, R12 ;  /* 0x000000160414723c */ /* 0x000fe2000000180c */
[----:B------:R-:W-:-:S05]  /*35140*/  IMAD.MOV.U32 R25, RZ, RZ, R0 ;  /* 0x000000ffff197224 */ /* 0x000fca00078e0000 */
[----:B------:R-:W-:Y:S04]  /*35150*/  STL.64 [R1+0x1e08], R24 ;  /* 0x001e081801007387 */ /* 0x000fe80000100a00 */
[----:B------:R-:W2:Y:S04]  /*35160*/  LDL.LU R26, [R1+0x118] ;  /* 0x00011800011a7983 */ /* 0x000ea80000300800 */
[----:B------:R-:W2:Y:S04]  /*35170*/  LDL.LU R27, [R1+0x11c] ;  /* 0x00011c00011b7983 */ /* 0x000ea80000300800 */
[----:B------:R-:W3:Y:S04]  /*35180*/  LDL.LU.64 R14, [R1+0x1ed8] ;  /* 0x001ed800010e7983 */ /* 0x000ee80000300a00 */
[----:B------:R-:W3:Y:S04]  /*35190*/  LDL.LU.64 R12, [R1+0x1ed0] ;  /* 0x001ed000010c7983 */ /* 0x000ee80000300a00 */
[----:B------:R-:W-:Y:S04]  /*351a0*/  STL.64 [R1+0x60], R20 ;  /* 0x0000601401007387 */ /* 0x000fe80000100a00 */
[----:B------:R0:W-:Y:S01]  /*351b0*/  STL [R1+0x68], R22 ;  /* 0x0000681601007387 */ /* 0x0001e20000100800 */
[----:B------:R-:W-:-:S03]  /*351c0*/  IMAD.MOV.U32 R0, RZ, RZ, R23 ;  /* 0x000000ffff007224 */ /* 0x000fc600078e0017 */
[----:B0-----:R-:W3:Y:S04]  /*351d0*/  LDL.LU.64 R22, [R1+0x1ec8] ;  /* 0x001ec80001167983 */ /* 0x001ee80000300a00 */
[----:B------:R-:W-:Y:S01]  /*351e0*/  STL [R1+0x1e84], R0 ;  /* 0x001e840001007387 */ /* 0x000fe20000100800 */
[C---:B---3--:R-:W-:Y:S06]  /*351f0*/  HMMA.16816.F32 R12, R4.reuse, R22, R12 ;  /* 0x00000016040c723c */ /* 0x048fec000000180c */
[----:B--2---:R-:W-:-:S15]  /*35200*/  HMMA.16816.F32 R24, R4, R26, R16 ;  /* 0x0000001a0418723c */ /* 0x004fde0000001810 */
[----:B------:R-:W-:-:S03]  /*35210*/  NOP ;  /* 0x0000000000007918 */ /* 0x000fc60000000000 */
[----:B------:R-:W-:Y:S02]  /*35220*/  IMAD.MOV.U32 R22, RZ, RZ, R14 ;  /* 0x000000ffff167224 */ /* 0x000fe400078e000e */
[----:B------:R-:W-:Y:S02]  /*35230*/  IMAD.MOV.U32 R21, RZ, RZ, R13 ;  /* 0x000000ffff157224 */ /* 0x000fe400078e000d */
[----:B------:R-:W-:Y:S02]  /*35240*/  IMAD.MOV.U32 R20, RZ, RZ, R12 ;  /* 0x000000ffff147224 */ /* 0x000fe400078e000c */
[----:B------:R-:W-:Y:S02]  /*35250*/  IMAD.MOV.U32 R23, RZ, RZ, R15 ;  /* 0x000000ffff177224 */ /* 0x000fe400078e000f */
[----:B------:R-:W2:Y:S04]  /*35260*/  LDL.LU.64 R14, [R1+0x1ec0] ;  /* 0x001ec000010e7983 */ /* 0x000ea80000300a00 */
[----:B------:R-:W2:Y:S04]  /*35270*/  LDL.LU.64 R12, [R1+0x1eb8] ;  /* 0x001eb800010c7983 */ /* 0x000ea80000300a00 */
[----:B------:R-:W-:Y:S04]  /*35280*/  STL [R1+0x1e90], R22 ;  /* 0x001e901601007387 */ /* 0x000fe80000100800 */
[----:B------:R-:W-:Y:S04]  /*35290*/  STL [R1+0x1e8c], R21 ;  /* 0x001e8c1501007387 */ /* 0x000fe80000100800 */
[----:B------:R0:W-:Y:S04]  /*352a0*/  STL [R1+0x1e88], R20 ;  /* 0x001e881401007387 */ /* 0x0001e80000100800 */
[----:B------:R-:W4:Y:S04]  /*352b0*/  LDL.LU.64 R18, [R1+0x1eb0] ;  /* 0x001eb00001127983 */ /* 0x000f280000300a00 */
[----:B------:R-:W4:Y:S01]  /*352c0*/  LDL.LU.64 R16, [R1+0x1ea8] ;  /* 0x001ea80001107983 */ /* 0x000f220000300a00 */
[----:B------:R-:W-:-:S02]  /*352d0*/  IMAD.MOV.U32 R2, RZ, RZ, R24 ;  /* 0x000000ffff027224 */ /* 0x000fc400078e0018 */
[----:B------:R-:W-:Y:S02]  /*352e0*/  IMAD.MOV.U32 R29, RZ, RZ, R25 ;  /* 0x000000ffff1d7224 */ /* 0x000fe400078e0019 */
[----:B------:R-:W-:Y:S02]  /*352f0*/  IMAD.MOV.U32 R24, RZ, RZ, R9 ;  /* 0x000000ffff187224 */ /* 0x000fe400078e0009 */
[----:B------:R-:W-:Y:S02]  /*35300*/  IMAD.MOV.U32 R25, RZ, RZ, R8 ;  /* 0x000000ffff197224 */ /* 0x000fe400078e0008 */
[----:B------:R-:W-:Y:S02]  /*35310*/  IMAD.MOV.U32 R28, RZ, RZ, R26 ;  /* 0x000000ffff1c7224 */ /* 0x000fe400078e001a */
[----:B------:R-:W-:Y:S01]  /*35320*/  IMAD.MOV.U32 R3, RZ, RZ, R27 ;  /* 0x000000ffff037224 */ /* 0x000fe200078e001b */
[----:B------:R1:W-:Y:S04]  /*35330*/  STL.64 [R1+0x1e20], R24 ;  /* 0x001e201801007387 */ /* 0x0003e80000100a00 */
[----:B------:R-:W3:Y:S04]  /*35340*/  LDL.LU R26, [R1+0x148] ;  /* 0x00014800011a7983 */ /* 0x000ee80000300800 */
[----:B------:R-:W3:Y:S01]  /*35350*/  LDL.LU R27, [R1+0x14c] ;  /* 0x00014c00011b7983 */ /* 0x000ee20000300800 */
[----:B----4-:R-:W-:-:S15]  /*35360*/  HMMA.16816.F32 R8, R4, R10, R16 ;  /* 0x0000000a0408723c */ /* 0x010fde0000001810 */
[----:B------:R-:W-:-:S09]  /*35370*/  NOP ;  /* 0x0000000000007918 */ /* 0x000fd20000000000 */
[----:B------:R-:W-:Y:S02]  /*35380*/  IMAD.MOV.U32 R19, RZ, RZ, R10 ;  /* 0x000000ffff137224 */ /* 0x000fe400078e000a */
[----:B------:R-:W-:Y:S02]  /*35390*/  IMAD.MOV.U32 R18, RZ, RZ, R11 ;  /* 0x000000ffff127224 */ /* 0x000fe400078e000b */
[----:B0-----:R-:W-:Y:S02]  /*353a0*/  IMAD.MOV.U32 R20, RZ, RZ, R8 ;  /* 0x000000ffff147224 */ /* 0x001fe400078e0008 */
[----:B------:R-:W-:Y:S01]  /*353b0*/  IMAD.MOV.U32 R0, RZ, RZ, R9 ;  /* 0x000000ffff007224 */ /* 0x000fe200078e0009 */
[----:B------:R-:W3:Y:S04]  /*353c0*/  LDL.LU.64 R10, [R1+0x1ea0] ;  /* 0x001ea000010a7983 */ /* 0x000ee80000300a00 */
[----:B------:R-:W3:Y:S02]  /*353d0*/  LDL.LU.64 R8, [R1+0x1e98] ;  /* 0x001e980001087983 */ /* 0x000ee40000300a00 */
[----:B---3--:R-:W-:-:S15]  /*353e0*/  HMMA.16816.F32 R8, R4, R26, R8 ;  /* 0x0000001a0408723c */ /* 0x008fde0000001808 */
[----:B------:R-:W-:-:S09]  /*353f0*/  NOP ;  /* 0x0000000000007918 */ /* 0x000fd20000000000 */
[----:B------:R-:W-:Y:S02]  /*35400*/  IMAD.MOV.U32 R27, RZ, RZ, R10 ;  /* 0x000000ffff1b7224 */ /* 0x000fe400078e000a */
[----:B------:R-:W-:Y:S01]  /*35410*/  IMAD.MOV.U32 R26, RZ, RZ, R11 ;  /* 0x000000ffff1a7224 */ /* 0x000fe200078e000b */
[----:B------:R-:W2:Y:S04]  /*35420*/  LDL.LU R10, [R1+0x168] ;  /* 0x00016800010a7983 */ /* 0x000ea80000300800 */
[----:B------:R-:W2:Y:S04]  /*35430*/  LDL.LU R11, [R1+0x16c] ;  /* 0x00016c00010b7983 */ /* 0x000ea80000300800 */
[----:B-1----:R-:W3:Y:S04]  /*35440*/  LDL.LU R24, [R1+0x90] ;  /* 0x0000900001187983 */ /* 0x002ee80000300800 */
[----:B------:R-:W3:Y:S04]  /*35450*/  LDL.LU R25, [R1+0x94] ;  /* 0x0000940001197983 */ /* 0x000ee80000300800 */
[----:B------:R-:W4:Y:S01]  /*35460*/  LDL.LU R16, [R1+0xd0] ;  /* 0x0000d00001107983 */ /* 0x000f220000300800 */
[----:B------:R-:W-:-:S03]  /*35470*/  IMAD.MOV.U32 R22, RZ, RZ, R8 ;  /* 0x000000ffff167224 */ /* 0x000fc600078e0008 */
[----:B------:R-:W4:Y:S01]  /*35480*/  LDL.LU R17, [R1+0xd4] ;  /* 0x0000d40001117983 */ /* 0x000f220000300800 */
[----:B------:R-:W-:-:S03]  /*35490*/  IMAD.MOV.U32 R21, RZ, RZ, R9 ;  /* 0x000000ffff157224 */ /* 0x000fc600078e0009 */
[----:B------:R-:W4:Y:S04]  /*354a0*/  LDL.LU R8, [R1+0x30] ;  /* 0x0000300001087983 */ /* 0x000f280000300800 */
[----:B------:R-:W4:Y:S01]  /*354b0*/  LDL.LU R9, [R1+0x34] ;  /* 0x0000340001097983 */ /* 0x000f220000300800 */
[----:B--2---:R-:W-:Y:S03]  /*354c0*/  HMMA.16816.F32 R12, R4, R10, R12 ;  /* 0x0000000a040c723c */ /* 0x004fe6000000180c */
[----:B------:R-:W4:Y:S04]  /*354d0*/  LDL.LU R10, [R1+0x38] ;  /* 0x00003800010a7983 */ /* 0x000f280000300800 */
[----:B------:R-:W4:Y:S04]  /*354e0*/  LDL.LU R11, [R1+0x3c] ;  /* 0x00003c00010b7983 */ /* 0x000f280000300800 */
[----:B------:R-:W2:Y:S04]  /*354f0*/  LDL.LU R4, [R1+0x70] ;  /* 0x0000700001047983 */ /* 0x000ea80000300800 */
[----:B------:R-:W2:Y:S04]  /*35500*/  LDL.LU R5, [R1+0x74] ;  /* 0x0000740001057983 */ /* 0x000ea80000300800 */
[----:B---3--:R-:W-:Y:S04]  /*35510*/  STL.64 [R1+0x1e38], R24 ;  /* 0x001e381801007387 */ /* 0x008fe80000100a00 */
[----:B------:R-:W-:Y:S04]  /*35520*/  STL.64 [R1+0x1de8], R14 ;  /* 0x001de80e01007387 */ /* 0x000fe80000100a00 */
[----:B------:R0:W-:Y:S02]  /*35530*/  STL.64 [R1+0x1de0], R12 ;  /* 0x001de00c01007387 */ /* 0x0001e40000100a00 */
[----:B0-----:R-:W-:-:S02]  /*35540*/  IMAD.MOV.U32 R12, RZ, RZ, R22 ;  /* 0x000000ffff0c7224 */ /* 0x001fc400078e0016 */
[----:B------:R-:W-:Y:S01]  /*35550*/  IMAD.MOV.U32 R13, RZ, RZ, R21 ;  /* 0x000000ffff0d7224 */ /* 0x000fe200078e0015 */
[----:B------:R-:W3:Y:S04]  /*35560*/  LDL.LU R22, [R1+0x1e90] ;  /* 0x001e900001167983 */ /* 0x000ee80000300800 */
[----:B------:R-:W4:Y:S04]  /*35570*/  LDL.LU R21, [R1+0x1e8c] ;  /* 0x001e8c0001157983 */ /* 0x000f280000300800 */
[----:B------:R-:W2:Y:S04]  /*35580*/  LDL.LU R24, [R1+0xa0] ;  /* 0x0000a00001187983 */ /* 0x000ea80000300800 */
[----:B------:R-:W2:Y:S01]  /*35590*/  LDL.LU R25, [R1+0xa4] ;  /* 0x0000a40001197983 */ /* 0x000ea20000300800 */
[----:B------:R-:W-:-:S02]  /*355a0*/  IMAD.MOV.U32 R14, RZ, RZ, R27 ;  /* 0x000000ffff0e7224 */ /* 0x000fc400078e001b */
[----:B------:R-:W-:Y:S01]  /*355b0*/  IMAD.MOV.U32 R15, RZ, RZ, R26 ;  /* 0x000000ffff0f7224 */ /* 0x000fe200078e001a */
[----:B--2---:R0:W-:Y:S04]  /*355c0*/  STL.64 [R1+0x1e50], R24 ;  /* 0x001e501801007387 */ /* 0x0041e80000100a00 */
[----:B0-----:R-:W2:Y:S04]  /*355d0*/  LDL.LU R24, [R1+0x10] ;  /* 0x0000100001187983 */ /* 0x001ea80000300800 */
[----:B------:R-:W2:Y:S04]  /*355e0*/  LDL.LU R25, [R1+0x14] ;  /* 0x0000140001197983 */ /* 0x000ea80000300800 */
[----:B------:R-:W2:Y:S04]  /*355f0*/  LDL.LU R26, [R1+0x18] ;  /* 0x00001800011a7983 */ /* 0x000ea80000300800 */
[----:B------:R-:W2:Y:S04]  /*35600*/  LDL.LU R27, [R1+0x1c] ;  /* 0x00001c00011b7983 */ /* 0x000ea80000300800 */
[----:B------:R-:W-:Y:S04]  /*35610*/  STL.64 [R1+0x1e00], R14 ;  /* 0x001e000e01007387 */ /* 0x000fe80000100a00 */
[----:B------:R0:W-:Y:S02]  /*35620*/  STL.64 [R1+0x1df8], R12 ;  /* 0x001df80c01007387 */ /* 0x0001e40000100a00 */
[----:B0-----:R-:W-:-:S02]  /*35630*/  IMAD.MOV.U32 R12, RZ, RZ, R20 ;  /* 0x000000ffff0c7224 */ /* 0x001fc400078e0014 */
[----:B------:R-:W2:Y:S01]  /*35640*/  LDL.LU R20, [R1+0x1e88] ;  /* 0x001e880001147983 */ /* 0x000ea20000300800 */
[----:B------:R-:W-:-:S03]  /*35650*/  IMAD.MOV.U32 R13, RZ, RZ, R0 ;  /* 0x000000ffff0d7224 */ /* 0x000fc600078e0000 */
[----:B------:R-:W2:Y:S01]  /*35660*/  LDL.LU R0, [R1+0x1e84] ;  /* 0x001e840001007983 */ /* 0x000ea20000300800 */
[----:B------:R-:W-:Y:S02]  /*35670*/  IMAD.MOV.U32 R14, RZ, RZ, R19 ;  /* 0x000000ffff0e7224 */ /* 0x000fe400078e0013 */
[----:B------:R-:W-:-:S05]  /*35680*/  IMAD.MOV.U32 R15, RZ, RZ, R18 ;  /* 0x000000ffff0f7224 */ /* 0x000fca00078e0012 */
[----:B------:R0:W-:Y:S04]  /*35690*/  STL.64 [R1+0x1e18], R14 ;  /* 0x001e180e01007387 */ /* 0x0001e80000100a00 */
[----:B------:R1:W-:Y:S01]  /*356a0*/  STL.64 [R1+0x1e10], R12 ;  /* 0x001e100c01007387 */ /* 0x0003e20000100a00 */
[----:B0-----:R-:W-:Y:S02]  /*356b0*/  IMAD.MOV.U32 R14, RZ, RZ, R28 ;  /* 0x000000ffff0e7224 */ /* 0x001fe400078e001c */
[----:B-1----:R-:W-:Y:S02]  /*356c0*/  IMAD.MOV.U32 R12, RZ, RZ, R2 ;  /* 0x000000ffff0c7224 */ /* 0x002fe400078e0002 */
[----:B------:R-:W-:Y:S01]  /*356d0*/  IMAD.MOV.U32 R15, RZ, RZ, R3 ;  /* 0x000000ffff0f7224 */ /* 0x000fe200078e0003 */
[----:B------:R-:W2:Y:S01]  /*356e0*/  LDL.LU R2, [R1+0x1e80] ;  /* 0x001e800001027983 */ /* 0x000ea20000300800 */
[----:B------:R-:W-:-:S03]  /*356f0*/  IMAD.MOV.U32 R13, RZ, RZ, R29 ;  /* 0x000000ffff0d7224 */ /* 0x000fc600078e001d */
[----:B------:R-:W2:Y:S04]  /*35700*/  LDL.LU R29, [R1+0x1e7c] ;  /* 0x001e7c00011d7983 */ /* 0x000ea80000300800 */
[----:B------:R-:W2:Y:S04]  /*35710*/  LDL.LU R28, [R1+0x1e78] ;  /* 0x001e7800011c7983 */ /* 0x000ea80000300800 */
[----:B------:R-:W2:Y:S04]  /*35720*/  LDL.LU R3, [R1+0x1e74] ;  /* 0x001e740001037983 */ /* 0x000ea80000300800 */
[----:B------:R3:W-:Y:S04]  /*35730*/  STL.64 [R1+0x1e30], R14 ;  /* 0x001e300e01007387 */ /* 0x0007e80000100a00 */
[----:B------:R4:W-:Y:S01]  /*35740*/  STL.64 [R1+0x1e28], R12 ;  /* 0x001e280c01007387 */ /* 0x0009e20000100a00 */
[----:B---3--:R-:W-:-:S02]  /*35750*/  IMAD.MOV.U32 R14, RZ, RZ, R22 ;  /* 0x000000ffff0e7224 */ /* 0x008fc400078e0016 */
[----:B------:R-:W-:Y:S02]  /*35760*/  IMAD.MOV.U32 R15, RZ, RZ, R23 ;  /* 0x000000ffff0f7224 */ /* 0x000fe400078e0017 */
[----:B----4-:R-:W-:Y:S02]  /*35770*/  IMAD.MOV.U32 R13, RZ, RZ, R21 ;  /* 0x000000ffff0d7224 */ /* 0x010fe400078e0015 */
[----:B--2---:R-:W-:Y:S02]  /*35780*/  IMAD.MOV.U32 R12, RZ, RZ, R20 ;  /* 0x000000ffff0c7224 */ /* 0x004fe400078e0014 */
[----:B------:R-:W2:Y:S04]  /*35790*/  LDL.LU R20, [R1+0x1e70] ;  /* 0x001e700001147983 */ /* 0x000ea80000300800 */
[----:B------:R-:W2:Y:S04]  /*357a0*/  LDL.LU R21, [R1+0x1e6c] ;  /* 0x001e6c0001157983 */ /* 0x000ea80000300800 */
[----:B------:R-:W2:Y:S04]  /*357b0*/  LDL.LU R22, [R1+0x1e68] ;  /* 0x001e680001167983 */ /* 0x000ea80000300800 */
[----:B------:R-:W2:Y:S04]  /*357c0*/  LDL.LU R23, [R1+0x1e64] ;  /* 0x001e640001177983 */ /* 0x000ea80000300800 */
[----:B------:R-:W-:Y:S04]  /*357d0*/  STL.64 [R1+0x1e48], R14 ;  /* 0x001e480e01007387 */ /* 0x000fe80000100a00 */
[----:B------:R0:W-:Y:S04]  /*357e0*/  STL.64 [R1+0x1e40], R12 ;  /* 0x001e400c01007387 */ /* 0x0001e80000100a00 */
[----:B0-----:R-:W3:Y:S04]  /*357f0*/  LDL.LU R12, [R1+0x60] ;  /* 0x00006000010c7983 */ /* 0x001ee80000300800 */
[----:B------:R-:W3:Y:S04]  /*35800*/  LDL.LU R13, [R1+0x64] ;  /* 0x00006400010d7983 */ /* 0x000ee80000300800 */
[----:B------:R-:W3:Y:S01]  /*35810*/  LDL.LU R14, [R1+0x68] ;  /* 0x00006800010e7983 */ /* 0x000ee20000300800 */
[----:B------:R-:W-:-:S03]  /*35820*/  IMAD.MOV.U32 R15, RZ, RZ, R0 ;  /* 0x000000ffff0f7224 */ /* 0x000fc600078e0000 */
[----:B------:R-:W4:Y:S01]  /*35830*/  LDL.LU R0, [R1+0x1e60] ;  /* 0x001e600001007983 */ /* 0x000f220000300800 */
[C---:B--2---:R-:W-:Y:S03]  /*35840*/  HMMA.16816.F32 R8, R20.reuse, R16, R8 ;  /* 0x000000101408723c */ /* 0x044fe60000001808 */
[----:B------:R-:W0:Y:S03]  /*35850*/  LDSM.16.MT88.4 R16, [R2+0x20c00] ;  /* 0x020c00000210783b */ /* 0x000e260000004200 */
[----:B------:R-:W-:Y:S01]  /*35860*/  HMMA.16816.F32 R4, R20, R4, R24 ;  /* 0x000000041404723c */ /* 0x000fe20000001818 */
[----:B----4-:R-:W1:Y:S04]  /*35870*/  LDSM.16.M88.4 R24, [R0+UR6+0x80] ;  /* 0x000080060018783b */ /* 0x010e680008000200 */
[----:B0-----:R0:W-:Y:S04]  /*35880*/  STL.64 [R1+0x1d68], R18 ;  /* 0x001d681201007387 */ /* 0x0011e80000100a00 */
[----:B------:R2:W-:Y:S01]  /*35890*/  STL.64 [R1+0x1d60], R16 ;  /* 0x001d601001007387 */ /* 0x0005e20000100a00 */
[----:B0-----:R-:W-:-:S03]  /*358a0*/  IMAD.MOV.U32 R18, RZ, RZ, R28 ;  /* 0x000000ffff127224 */ /* 0x001fc600078e001c */
[----:B--2---:R-:W2:Y:S01]  /*358b0*/  LDL.LU R16, [R1+0x170] ;  /* 0x0001700001107983 */ /* 0x004ea20000300800 */
[----:B------:R-:W-:-:S03]  /*358c0*/  IMAD.MOV.U32 R17, RZ, RZ, R3 ;  /* 0x000000ffff117224 */ /* 0x000fc600078e0003 */
[----:B------:R-:W4:Y:S04]  /*358d0*/  LDL.LU R3, [R1+0x1e5c] ;  /* 0x001e5c0001037983 */ /* 0x000f280000300800 */
[----:B------:R-:W4:Y:S01]  /*358e0*/  LDL.LU R28, [R1+0x1e58] ;  /* 0x001e5800011c7983 */ /* 0x000f220000300800 */
[----:B------:R-:W-:-:S03]  /*358f0*/  IMAD.MOV.U32 R19, RZ, RZ, R29 ;  /* 0x000000ffff137224 */ /* 0x000fc600078e001d */
[----:B-1----:R-:W-:Y:S04]  /*35900*/  STL.64 [R1+0xf0], R24 ;  /* 0x0000f01801007387 */ /* 0x002fe80000100a00 */
[----:B------:R-:W-:Y:S01]  /*35910*/  STL [R1+0xf8], R26 ;  /* 0x0000f81a01007387 */ /* 0x000fe20000100800 */
[----:B------:R-:W-:-:S03]  /*35920*/  IMAD.MOV.U32 R29, RZ, RZ, R27 ;  /* 0x000000ffff1d7224 */ /* 0x000fc600078e001b */
[----:B------:R-:W0:Y:S04]  /*35930*/  LDSM.16.M88.4 R24, [R0+UR6+0x4080] ;  /* 0x004080060018783b */ /* 0x000e280008000200 */
[----:B------:R-:W-:Y:S04]  /*35940*/  STL [R1+0x1d20], R29 ;  /* 0x001d201d01007387 */ /* 0x000fe80000100800 */
[----:B0-----:R0:W-:Y:S04]  /*35950*/  STL.64 [R1+0x120], R24 ;  /* 0x0001201801007387 */ /* 0x0011e80000100a00 */
[----:B------:R3:W-:Y:S04]  /*35960*/  STL.64 [R1+0x128], R26 ;  /* 0x0001281a01007387 */ /* 0x0007e80000100a00 */
[----:B0-----:R-:W3:Y:S02]  /*35970*/  LDL.LU.64 R24, [R1+0x1e50] ;  /* 0x001e500001187983 */ /* 0x001ee40000300a00 */
[----:B---3--:R-:W-:Y:S02]  /*35980*/  HMMA.16816.F32 R24, R20, R24, R12 ;  /* 0x000000181418723c */ /* 0x008fe4000000180c */
[----:B------:R-:W3:Y:S04]  /*35990*/  LDL.LU.64 R14, [R1+0x1e48] ;  /* 0x001e4800010e7983 */ /* 0x000ee80000300a00 */
[----:B------:R-:W3:-:S15]  /*359a0*/  LDL.LU.64 R12, [R1+0x1e40] ;  /* 0x001e4000010c7983 */ /* 0x000ede0000300a00 */
[----:B------:R-:W-:-:S02]  /*359b0*/  NOP ;  /* 0x0000000000007918 */ /* 0x000fc40000000000 */
[----:B------:R0:W-:Y:S04]  /*359c0*/  STL.64 [R1+0x60], R24 ;  /* 0x0000601801007387 */ /* 0x0001e80000100a00 */
        /* <DEDUP_REMOVED lines=14> */
[----:B------:R3:W-:Y:S04]  /*35ab0*/  STL [R1+0x38], R26 ;  /* 0x0000381a01007387 */ /* 0x0007e80000100800 */
[----:B0-----:R-:W3:Y:S01]  /*35ac0*/  LDL.LU.64 R24, [R1+0x1e08] ;  /* 0x001e080001187983 */ /* 0x001ee20000300a00 */
[----:B------:R-:W-:-:S05]  /*35ad0*/  IMAD.MOV.U32 R2, RZ, RZ, R27 ;  /* 0x000000ffff027224 */ /* 0x000fca00078e001b */
[----:B------:R-:W-:Y:S01]  /*35ae0*/  STL [R1+0x1dc8], R2 ;  /* 0x001dc80201007387 */ /* 0x000fe20000100800 */
[----:B---3--:R-:W-:Y:S03]  /*35af0*/  HMMA.16816.F32 R24, R20, R24, R12 ;  /* 0x000000181418723c */ /* 0x008fe6000000180c */
[----:B------:R-:W3:Y:S04]  /*35b00*/  LDL.LU.64 R14, [R1+0x1e00] ;  /* 0x001e0000010e7983 */ /* 0x000ee80000300a00 */
[----:B------:R-:W3:-:S15]  /*35b10*/  LDL.LU.64 R12, [R1+0x1df8] ;  /* 0x001df800010c7983 */ /* 0x000ede0000300a00 */
[----:B------:R-:W-:-:S01]  /*35b20*/  NOP ;  /* 0x0000000000007918 */ /* 0x000fc20000000000 */
[----:B------:R0:W-:Y:S04]  /*35b30*/  STL.64 [R1+0x10], R24 ;  /* 0x0000101801007387 */ /* 0x0001e80000100a00 */
[----:B------:R3:W-:Y:S04]  /*35b40*/  STL.64 [R1+0x18], R26 ;  /* 0x0000181a01007387 */ /* 0x0007e80000100a00 */
[----:B0-----:R-:W3:Y:S02]  /*35b50*/  LDL.LU.64 R24, [R1+0x1df0] ;  /* 0x001df00001187983 */ /* 0x001ee40000300a00 */
[----:B---3--:R-:W-:Y:S02]  /*35b60*/  HMMA.16816.F32 R24, R20, R24, R12 ;  /* 0x000000181418723c */ /* 0x008fe4000000180c */
[----:B------:R-:W2:Y:S04]  /*35b70*/  LDL.LU.64 R14, [R1+0x1de8] ;  /* 0x001de800010e7983 */ /* 0x000ea80000300a00 */
[----:B------:R-:W2:-:S15]  /*35b80*/  LDL.LU.64 R12, [R1+0x1de0] ;  /* 0x001de000010c7983 */ /* 0x000e9e0000300a00 */
[----:B------:R-:W-:-:S02]  /*35b90*/  NOP ;  /* 0x0000000000007918 */ /* 0x000fc40000000000 */
[----:B------:R-:W-:Y:S04]  /*35ba0*/  STL.64 [R1], R24 ;  /* 0x0000001801007387 */ /* 0x000fe80000100a00 */
[----:B------:R0:W-:Y:S01]  /*35bb0*/  STL [R1+0x8], R26 ;  /* 0x0000081a01007387 */ /* 0x0001e20000100800 */
[----:B------:R-:W-:-:S03]  /*35bc0*/  IMAD.MOV.U32 R2, RZ, RZ, R27 ;  /* 0x000000ffff027224 */ /* 0x000fc600078e001b */
[----:B0-----:R-:W3:Y:S04]  /*35bd0*/  LDL.LU.64 R26, [R1+0x1dd8] ;  /* 0x001dd800011a7983 */ /* 0x001ee80000300a00 */
[----:B------:R-:W3:Y:S01]  /*35be0*/  LDL.LU.64 R24, [R1+0x1dd0] ;  /* 0x001dd00001187983 */ /* 0x000ee20000300a00 */
[----:B--2---:R-:W-:Y:S03]  /*35bf0*/  HMMA.16816.F32 R12, R20, R16, R12 ;  /* 0x00000010140c723c */ /* 0x004fe6000000180c */
[----:B------:R-:W2:Y:S04]  /*35c00*/  LDL.LU R22, [R1+0xd8] ;  /* 0x0000d80001167983 */ /* 0x000ea80000300800 */
[----:B------:R-:W2:-:S15]  /*35c10*/  LDL.LU R23, [R1+0xdc] ;  /* 0x0000dc0001177983 */ /* 0x000e9e0000300800 */
[----:B------:R-:W-:-:S01]  /*35c20*/  NOP ;  /* 0x0000000000007918 */ /* 0x000fc20000000000 */
[----:B------:R4:W-:Y:S02]  /*35c30*/  STL.64 [R1+0x1d80], R14 ;  /* 0x001d800e01007387 */ /* 0x0009e40000100a00 */
[----:B----4-:R-:W-:Y:S02]  /*35c40*/  IMAD.MOV.U32 R14, RZ, RZ, R28 ;  /* 0x000000ffff0e7224 */ /* 0x010fe400078e001c */
[----:B------:R-:W-:-:S07]  /*35c50*/  IMAD.MOV.U32 R15, RZ, RZ, R3 ;  /* 0x000000ffff0f7224 */ /* 0x000fce00078e0003 */
[----:B---3--:R-:W-:Y:S01]  /*35c60*/  HMMA.16816.F32 R4, R24, R14, R4 ;  /* 0x0000000e1804723c */ /* 0x008fe20000001804 */
[----:B------:R-:W-:Y:S04]  /*35c70*/  STL.64 [R1+0x1d78], R12 ;  /* 0x001d780c01007387 */ /* 0x000fe80000100a00 */
[----:B------:R-:W-:-:S15]  /*35c80*/  STL.64 [R1+0x1d70], R18 ;  /* 0x001d701201007387 */ /* 0x000fde0000100a00 */
[----:B------:R-:W-:-:S03]  /*35c90*/  NOP ;  /* 0x0000000000007918 */ /* 0x000fc60000000000 */
[----:B------:R-:W-:Y:S04]  /*35ca0*/  STL.64 [R1+0x1d90], R6 ;  /* 0x001d900601007387 */ /* 0x000fe80000100a00 */
[----:B------:R-:W-:Y:S04]  /*35cb0*/  STL.64 [R1+0x1d88], R4 ;  /* 0x001d880401007387 */ /* 0x000fe80000100a00 */
[----:B------:R-:W0:Y:S01]  /*35cc0*/  LDSM.16.M88.4 R4, [R0+UR6+0x8080] ;  /* 0x008080060004783b */ /* 0x000e220008000200 */
[----:B--2---:R-:W-:-:S15]  /*35cd0*/  HMMA.16816.F32 R8, R24, R22, R8 ;  /* 0x000000161808723c */ /* 0x004fde0000001808 */
[----:B------:R-:W-:-:S08]  /*35ce0*/  NOP ;  /* 0x0000000000007918 */ /* 0x000fd00000000000 */
[----:B------:R-:W-:Y:S04]  /*35cf0*/  STL.64 [R1+0x1d58], R10 ;  /* 0x001d580a01007387 */ /* 0x000fe80000100a00 */
[----:B0-----:R-:W-:Y:S04]  /*35d00*/  STL.64 [R1+0x80], R4 ;  /* 0x0000800401007387 */ /* 0x001fe80000100a00 */
[----:B------:R-:W-:Y:S04]  /*35d10*/  STL.64 [R1+0x88], R6 ;  /* 0x0000880601007387 */ /* 0x000fe80000100a00 */
[----:B------:R-:W-:Y:S04]  /*35d20*/  STL.64 [R1+0x1d50], R8 ;  /* 0x001d500801007387 */ /* 0x000fe80000100a00 */
[----:B------:R-:W0:Y:S04]  /*35d30*/  LDSM.16.M88.4 R8, [R0+UR6+0xc080] ;  /* 0x00c080060008783b */ /* 0x000e280008000200 */
[----:B------:R-:W1:Y:S04]  /*35d40*/  LDSM.16.M88.4 R4, [R0+UR6+0x10080] ;  /* 0x010080060004783b */ /* 0x000e680008000200 */
[----:B0-----:R-:W-:Y:S04]  /*35d50*/  STL.64 [R1+0x70], R8 ;  /* 0x0000700801007387 */ /* 0x001fe80000100a00 */
[----:B------:R-:W-:Y:S04]  /*35d60*/  STL.64 [R1+0x78], R10 ;  /* 0x0000780a01007387 */ /* 0x000fe80000100a00 */
[----:B-1----:R-:W-:Y:S04]  /*35d70*/  STL [R1+0xd0], R4 ;  /* 0x0000d00401007387 */ /* 0x002fe80000100800 */
[----:B------:R-:W2:Y:S04]  /*35d80*/  LDL.LU R18, [R1+0x158] ;  /* 0x0001580001127983 */ /* 0x000ea80000300800 */
[----:B------:R-:W2:Y:S01]  /*35d90*/  LDL.LU R19, [R1+0x15c] ;  /* 0x00015c0001137983 */ /* 0x000ea20000300800 */
[----:B------:R-:W-:-:S02]  /*35da0*/  IMAD.MOV.U32 R28, RZ, RZ, R6 ;  /* 0x000000ffff1c7224 */ /* 0x000fc400078e0006 */
[----:B------:R-:W-:Y:S02]  /*35db0*/  IMAD.MOV.U32 R3, RZ, RZ, R7 ;  /* 0x000000ffff037224 */ /* 0x000fe400078e0007 */
[----:B------:R-:W-:Y:S01]  /*35dc0*/  IMAD.MOV.U32 R15, RZ, RZ, R2 ;  /* 0x000000ffff0f7224 */ /* 0x000fe200078e0002 */
[----:B------:R-:W0:Y:S04]  /*35dd0*/  LDSM.16.M88.4 R8, [R0+UR6+0x14080] ;  /* 0x014080060008783b */ /* 0x000e280008000200 */
[----:B--2---:R1:W-:Y:S04]  /*35de0*/  STL.64 [R1+0x1d98], R18 ;  /* 0x001d981201007387 */ /* 0x0043e80000100a00 */
[----:B------:R-:W2:Y:S04]  /*35df0*/  LDL.LU R6, [R1+0xc8] ;  /* 0x0000c80001067983 */ /* 0x000ea80000300800 */
[----:B------:R-:W2:Y:S04]  /*35e00*/  LDL.LU R7, [R1+0xcc] ;  /* 0x0000cc0001077983 */ /* 0x000ea80000300800 */
[----:B--2---:R-:W-:Y:S04]  /*35e10*/  STL.64 [R1+0x1da0], R6 ;  /* 0x001da00601007387 */ /* 0x004fe80000100a00 */
[----:B------:R-:W2:Y:S04]  /*35e20*/  LDL.LU R12, [R1] ;  /* 0x00000000010c7983 */ /* 0x000ea80000300800 */
[----:B------:R-:W2:Y:S04]  /*35e30*/  LDL.LU R13, [R1+0x4] ;  /* 0x00000400010d7983 */ /* 0x000ea80000300800 */
[----:B------:R-:W3:Y:S04]  /*35e40*/  LDL.LU R14, [R1+0x8] ;  /* 0x00000800010e7983 */ /* 0x000ee80000300800 */
[----:B------:R-:W4:Y:S04]  /*35e50*/  LDL.LU R2, [R1+0x1dc8] ;  /* 0x001dc80001027983 */ /* 0x000f280000300800 */
[----:B------:R-:W4:Y:S04]  /*35e60*/  LDL R23, [R1+0x180] ;  /* 0x0001800001177983 */ /* 0x000f280000100800 */
[----:B---3--:R3:W-:Y:S04]  /*35e70*/  STL.64 [R1+0x1db0], R14 ;  /* 0x001db00e01007387 */ /* 0x0087e80000100a00 */
[----:B--2---:R2:W-:Y:S04]  /*35e80*/  STL.64 [R1+0x1da8], R12 ;  /* 0x001da80c01007387 */ /* 0x0045e80000100a00 */
[----:B-1----:R-:W3:Y:S04]  /*35e90*/  LDL.LU R18, [R1+0xb8] ;  /* 0x0000b80001127983 */ /* 0x002ee80000300800 */
[----:B------:R-:W3:Y:S01]  /*35ea0*/  LDL.LU R19, [R1+0xbc] ;  /* 0x0000bc0001137983 */ /* 0x000ee20000300800 */
[----:B------:R-:W-:-:S03]  /*35eb0*/  IMAD.MOV.U32 R29, RZ, RZ, R5 ;  /* 0x000000ffff1d7224 */ /* 0x000fc600078e0005 */
[----:B----4-:R-:W-:Y:S04]  /*35ec0*/  LDSM.16.MT88.4 R20, [R23+0x20e00] ;  /* 0x020e00001714783b */ /* 0x010fe80000004200 */
[----:B---3--:R-:W-:Y:S04]  /*35ed0*/  STL.64 [R1+0x1db8], R18 ;  /* 0x001db81201007387 */ /* 0x008fe80000100a00 */
[----:B------:R-:W3:Y:S04]  /*35ee0*/  LDL.LU R14, [R1+0x98] ;  /* 0x00009800010e7983 */ /* 0x000ee80000300800 */
[----:B------:R-:W3:Y:S01]  /*35ef0*/  LDL.LU R15, [R1+0x9c] ;  /* 0x00009c00010f7983 */ /* 0x000ee20000300800 */
[----:B------:R-:W-:-:S03]  /*35f00*/  IMAD.MOV.U32 R7, RZ, RZ, R2 ;  /* 0x000000ffff077224 */ /* 0x000fc600078e0002 */
[----:B---3--:R1:W-:Y:S04]  /*35f10*/  STL.64 [R1+0x1dc0], R14 ;  /* 0x001dc00e01007387 */ /* 0x0083e80000100a00 */
[----:B--2---:R-:W2:Y:S04]  /*35f20*/  LDL.LU R12, [R1+0x60] ;  /* 0x00006000010c7983 */ /* 0x004ea80000300800 */
[----:B------:R-:W2:Y:S04]  /*35f30*/  LDL.LU R13, [R1+0x64] ;  /* 0x00006400010d7983 */ /* 0x000ea80000300800 */
[----:B-1----:R-:W2:Y:S04]  /*35f40*/  LDL.LU R14, [R1+0x68] ;  /* 0x00006800010e7983 */ /* 0x002ea80000300800 */
[----:B------:R-:W2:Y:S04]  /*35f50*/  LDL.LU R15, [R1+0x6c] ;  /* 0x00006c00010f7983 */ /* 0x000ea80000300800 */
[----:B------:R-:W3:Y:S04]  /*35f60*/  LDL.LU R16, [R1+0x50] ;  /* 0x0000500001107983 */ /* 0x000ee80000300800 */
[----:B------:R-:W3:Y:S04]  /*35f70*/  LDL.LU R17, [R1+0x54] ;  /* 0x0000540001117983 */ /* 0x000ee80000300800 */
[----:B------:R-:W3:Y:S04]  /*35f80*/  LDL.LU R18, [R1+0x58] ;  /* 0x0000580001127983 */ /* 0x000ee80000300800 */
[----:B------:R-:W3:Y:S04]  /*35f90*/  LDL.LU R19, [R1+0x5c] ;  /* 0x00005c0001137983 */ /* 0x000ee80000300800 */
[----:B------:R-:W4:Y:S04]  /*35fa0*/  LDL.LU R4, [R1+0x30] ;  /* 0x0000300001047983 */ /* 0x000f280000300800 */
[----:B------:R-:W4:Y:S04]  /*35fb0*/  LDL.LU R5, [R1+0x34] ;  /* 0x0000340001057983 */ /* 0x000f280000300800 */
[----:B------:R-:W4:Y:S04]  /*35fc0*/  LDL.LU R6, [R1+0x38] ;  /* 0x0000380001067983 */ /* 0x000f280000300800 */
[----:B------:R-:W-:Y:S04]  /*35fd0*/  STL [R1+0x1d30], R3 ;  /* 0x001d300301007387 */ /* 0x000fe80000100800 */
[----:B------:R-:W-:Y:S04]  /*35fe0*/  STL [R1+0x1d2c], R29 ;  /* 0x001d2c1d01007387 */ /* 0x000fe80000100800 */
[----:B------:R-:W-:Y:S04]  /*35ff0*/  STL [R1+0x1d28], R28 ;  /* 0x001d281c01007387 */ /* 0x000fe80000100800 */
[----:B0-----:R-:W-:Y:S04]  /*36000*/  STL.64 [R1+0xe0], R8 ;  /* 0x0000e00801007387 */ /* 0x001fe80000100a00 */
[----:B------:R-:W-:Y:S04]  /*36010*/  STL.64 [R1+0xe8], R10 ;  /* 0x0000e80a01007387 */ /* 0x000fe80000100a00 */
[----:B------:R-:W0:Y:S04]  /*36020*/  LDSM.16.M88.4 R8, [R0+UR6+0x18080] ;  /* 0x018080060008783b */ /* 0x000e280008000200 */
[----:B0-----:R-:W-:Y:S04]  /*36030*/  STL.64 [R1+0x100], R8 ;  /* 0x0001000801007387 */ /* 0x001fe80000100a00 */
[----:B------:R-:W-:Y:S04]  /*36040*/  STL.64 [R1+0x108], R10 ;  /* 0x0001080a01007387 */ /* 0x000fe80000100a00 */
[----:B------:R-:W0:Y:S02]  /*36050*/  LDSM.16.M88.4 R8, [R0+UR6+0x1c080] ;  /* 0x01c080060008783b */ /* 0x000e240008000200 */
[----:B0-----:R-:W-:-:S02]  /*36060*/  IMAD.MOV.U32 R2, RZ, RZ, R9 ;  /* 0x000000ffff027224 */ /* 0x001fc400078e0009 */
[----:B------:R-:W-:Y:S01]  /*36070*/  IMAD.MOV.U32 R28, RZ, RZ, R8 ;  /* 0x000000ffff1c7224 */ /* 0x000fe200078e0008 */
[----:B------:R-:W-:Y:S04]  /*36080*/  STL.64 [R1+0x118], R10 ;  /* 0x0001180a01007387 */ /* 0x000fe80000100a00 */
[----:B------:R-:W-:Y:S04]  /*36090*/  STL [R1+0x1d38], R2 ;  /* 0x001d380201007387 */ /* 0x000fe80000100800 */
[----:B------:R-:W-:Y:S04]  /*360a0*/  STL [R1+0x1d34], R28 ;  /* 0x001d341c01007387 */ /* 0x000fe80000100800 */
[----:B------:R-:W-:Y:S04]  /*360b0*/  STL [R1+0x1bf0], R0 ;  /* 0x001bf00001007387 */ /* 0x000fe80000100800 */
[----:B------:R-:W4:Y:S04]  /*360c0*/  LDL.LU R8, [R1+0xf0] ;  /* 0x0000f00001087983 */ /* 0x000f280000300800 */
[----:B------:R-:W4:Y:S04]  /*360d0*/  LDL.LU R9, [R1+0xf4] ;  /* 0x0000f40001097983 */ /* 0x000f280000300800 */
[----:B------:R0:W-:Y:S04]  /*360e0*/  STL.64 [R1+0x1c90], R22 ;  /* 0x001c901601007387 */ /* 0x0001e80000100a00 */
[----:B------:R2:W-:Y:S04]  /*360f0*/  STL.64 [R1+0x1c88], R20 ;  /* 0x001c881401007387 */ /* 0x0005e80000100a00 */
[----:B0-----:R-:W2:Y:S04]  /*36100*/  LDL.LU R22, [R1+0xa8] ;  /* 0x0000a80001167983 */ /* 0x001ea80000300800 */
[----:B------:R-:W2:Y:S02]  /*36110*/  LDL.LU R23, [R1+0xac] ;  /* 0x0000ac0001177983 */ /* 0x000ea40000300800 */
[----:B--2---:R-:W-:Y:S02]  /*36120*/  HMMA.16816.F32 R20, R24, R22, R12 ;  /* 0x000000161814723c */ /* 0x004fe4000000180c */
[----:B------:R-:W3:-:S15]  /*36130*/  LDL.LU.64 R14, [R1+0x1dc0] ;  /* 0x001dc000010e7983 */ /* 0x000ede0000300a00 */
[----:B------:R-:W-:-:S06]  /*36140*/  NOP ;  /* 0x0000000000007918 */ /* 0x000fcc0000000000 */
[----:B------:R0:W-:Y:S01]  /*36150*/  STL [R1+0x60], R20 ;  /* 0x0000601401007387 */ /* 0x0001e20000100800 */
[----:B------:R-:W-:-:S03]  /*36160*/  IMAD.MOV.U32 R29, RZ, RZ, R22 ;  /* 0x000000ffff1d7224 */ /* 0x000fc600078e0016 */
[----:B------:R1:W-:Y:S01]  /*36170*/  STL [R1+0x1d44], R23 ;  /* 0x001d441701007387 */ /* 0x0003e20000100800 */
[----:B------:R-:W-:-:S03]  /*36180*/  IMAD.MOV.U32 R3, RZ, RZ, R21 ;  /* 0x000000ffff037224 */ /* 0x000fc600078e0015 */
[----:B0-----:R-:W2:Y:S04]  /*36190*/  LDL.LU R20, [R1+0x10] ;  /* 0x0000100001147983 */ /* 0x001ea80000300800 */
[----:B------:R-:W2:Y:S04]  /*361a0*/  LDL.LU R21, [R1+0x14] ;  /* 0x0000140001157983 */ /* 0x000ea80000300800 */
[----:B------:R-:W2:Y:S04]  /*361b0*/  LDL.LU R22, [R1+0x18] ;  /* 0x0000180001167983 */ /* 0x000ea80000300800 */
[----:B-1----:R-:W2:Y:S04]  /*361c0*/  LDL.LU R23, [R1+0x1c] ;  /* 0x00001c0001177983 */ /* 0x002ea80000300800 */
[----:B------:R-:W-:Y:S04]  /*361d0*/  STL [R1+0x1d40], R29 ;  /* 0x001d401d01007387 */ /* 0x000fe80000100800 */
[----:B------:R-:W-:Y:S01]  /*361e0*/  STL [R1+0x1d3c], R3 ;  /* 0x001d3c0301007387 */ /* 0x000fe20000100800 */
[----:B---3--:R-:W-:Y:S03]  /*361f0*/  HMMA.16816.F32 R12, R24, R14, R16 ;  /* 0x0000000e180c723c */ /* 0x008fe60000001810 */
[----:B------:R-:W4:-:S15]  /*36200*/  LDL.LU.64 R18, [R1+0x1db8] ;  /* 0x001db80001127983 */ /* 0x000f1e0000300a00 */
[----:B------:R-:W-:-:S06]  /*36210*/  NOP ;  /* 0x0000000000007918 */ /* 0x000fcc0000000000 */
[----:B------:R-:W-:Y:S01]  /*36220*/  IMAD.MOV.U32 R2, RZ, RZ, R14 ;  /* 0x000000ffff027224 */ /* 0x000fe200078e000e */
[----:B------:R0:W-:Y:S01]  /*36230*/  STL.64 [R1+0x40], R12 ;  /* 0x0000400c01007387 */ /* 0x0001e20000100a00 */
[----:B------:R-:W-:-:S03]  /*36240*/  IMAD.MOV.U32 R28, RZ, RZ, R15 ;  /* 0x000000ffff1c7224 */ /* 0x000fc600078e000f */
[----:B------:R-:W3:Y:S04]  /*36250*/  LDL.LU.64 R14, [R1+0x1db0] ;  /* 0x001db000010e7983 */ /* 0x000ee80000300a00 */
[----:B0-----:R-:W3:Y:S04]  /*36260*/  LDL.LU.64 R12, [R1+0x1da8] ;  /* 0x001da800010c7983 */ /* 0x001ee80000300a00 */
[----:B------:R-:W-:Y:S01]  /*36270*/  STL [R1+0x1d48], R2 ;  /* 0x001d480201007387 */ /* 0x000fe20000100800 */
[----:B----4-:R-:W-:Y:S03]  /*36280*/  HMMA.16816.F32 R16, R24, R18, R4 ;  /* 0x000000121810723c */ /* 0x010fe60000001804 */
[----:B------:R-:W2:-:S15]  /*36290*/  LDL.LU.64 R6, [R1+0x1da0] ;  /* 0x001da00001067983 */ /* 0x000e9e0000300a00 */
[----:B------:R-:W-:-:S05]  /*362a0*/  NOP ;  /* 0x0000000000007918 */ /* 0x000fca0000000000 */
[----:B------:R-:W-:Y:S04]  /*362b0*/  STL.64 [R1+0x20], R16 ;  /* 0x0000201001007387 */ /* 0x000fe80000100a00 */
[----:B------:R0:W-:Y:S04]  /*362c0*/  STL.64 [R1+0x28], R18 ;  /* 0x0000281201007387 */ /* 0x0001e80000100a00 */
[----:B0-----:R-:W3:Y:S01]  /*362d0*/  LDL.LU.64 R18, [R1+0x1d98] ;  /* 0x001d980001127983 */ /* 0x001ee20000300a00 */
[C---:B--2---:R-:W-:Y:S06]  /*362e0*/  HMMA.16816.F32 R4, R24.reuse, R6, R20 ;  /* 0x000000061804723c */ /* 0x044fec0000001814 */
[----:B---3--:R-:W-:-:S15]  /*362f0*/  HMMA.16816.F32 R16, R24, R18, R12 ;  /* 0x000000121810723c */ /* 0x008fde000000180c */
[----:B------:R-:W-:-:S03]  /*36300*/  NOP ;  /* 0x0000000000007918 */ /* 0x000fc60000000000 */
[----:B------:R-:W-:Y:S02]  /*36310*/  IMAD.MOV.U32 R29, RZ, RZ, R6 ;  /* 0x000000ffff1d7224 */ /* 0x000fe400078e0006 */
[----:B------:R-:W-:Y:S02]  /*36320*/  IMAD.MOV.U32 R3, RZ, RZ, R7 ;  /* 0x000000ffff037224 */ /* 0x000fe400078e0007 */
[----:B------:R-:W-:Y:S02]  /*36330*/  IMAD.MOV.U32 R2, RZ, RZ, R4 ;  /* 0x000000ffff027224 */ /* 0x000fe400078e0004 */
[----:B------:R-:W-:Y:S01]  /*36340*/  IMAD.MOV.U32 R23, RZ, RZ, R5 ;  /* 0x000000ffff177224 */ /* 0x000fe200078e0005 */
[----:B------:R-:W2:Y:S04]  /*36350*/  LDL.LU.64 R6, [R1+0x1d90] ;  /* 0x001d900001067983 */ /* 0x000ea80000300a00 */
[----:B------:R-:W2:Y:S04]  /*36360*/  LDL.LU.64 R4, [R1+0x1d88] ;  /* 0x001d880001047983 */ /* 0x000ea80000300a00 */
[----:B------:R-:W3:Y:S04]  /*36370*/  LDL.LU.64 R14, [R1+0x1d80] ;  /* 0x001d8000010e7983 */ /* 0x000ee80000300a00 */
[----:B------:R-:W3:Y:S01]  /*36380*/  LDL.LU.64 R12, [R1+0x1d78] ;  /* 0x001d7800010c7983 */ /* 0x000ee20000300a00 */
[----:B------:R-:W-:-:S02]  /*36390*/  IMAD.MOV.U32 R20, RZ, RZ, R18 ;  /* 0x000000ffff147224 */ /* 0x000fc400078e0012 */
[----:B------:R-:W-:Y:S02]  /*363a0*/  IMAD.MOV.U32 R0, RZ, RZ, R19 ;  /* 0x000000ffff007224 */ /* 0x000fe400078e0013 */
[----:B------:R-:W3:Y:S01]  /*363b0*/  LDL.LU.64 R18, [R1+0x1d70] ;  /* 0x001d700001127983 */ /* 0x000ee20000300a00 */
[----:B------:R-:W-:Y:S02]  /*363c0*/  IMAD.MOV.U32 R22, RZ, RZ, R16 ;  /* 0x000000ffff167224 */ /* 0x000fe400078e0010 */
[----:B------:R-:W-:Y:S01]  /*363d0*/  IMAD.MOV.U32 R21, RZ, RZ, R17 ;  /* 0x000000ffff157224 */ /* 0x000fe200078e0011 */
[----:B---3--:R-:W-:Y:S01]  /*363e0*/  HMMA.16816.F32 R12, R24, R18, R12 ;  /* 0x00000012180c723c */ /* 0x008fe2000000180c */
[----:B------:R-:W2:Y:S04]  /*363f0*/  LDL.LU.64 R18, [R1+0x1d68] ;  /* 0x001d680001127983 */ /* 0x000ea80000300a00 */
[----:B------:R-:W2:Y:S04]  /*36400*/  LDL.LU.64 R16, [R1+0x1d60] ;  /* 0x001d600001107983 */ /* 0x000ea80000300a00 */
[----:B------:R-:W3:-:S14]  /*36410*/  LDL R27, [R1+0x180] ;  /* 0x00018000011b7983 */ /* 0x000edc0000100800 */
[----:B------:R-:W-:Y:S04]  /*36420*/  STL.64 [R1+0x1ca0], R14 ;  /* 0x001ca00e01007387 */ /* 0x000fe80000100a00 */
[----:B------:R0:W-:Y:S04]  /*36430*/  STL.64 [R1+0x1c98], R12 ;  /* 0x001c980c01007387 */ /* 0x0001e80000100a00 */
[----:B0-----:R-:W4:Y:S04]  /*36440*/  LDL.LU R12, [R1+0x120] ;  /* 0x00012000010c7983 */ /* 0x001f280000300800 */
[----:B------:R-:W4:Y:S04]  /*36450*/  LDL.LU R13, [R1+0x124] ;  /* 0x00012400010d7983 */ /* 0x000f280000300800 */
[----:B------:R-:W4:Y:S01]  /*36460*/  LDL.LU.64 R10, [R1+0x1d58] ;  /* 0x001d5800010a7983 */ /* 0x000f220000300a00 */
[----:B--2---:R-:W-:Y:S03]  /*36470*/  HMMA.16816.F32 R4, R16, R8, R4 ;  /* 0x000000081004723c */ /* 0x004fe60000001804 */
[----:B------:R-:W4:Y:S04]  /*36480*/  LDL.LU.64 R8, [R1+0x1d50] ;  /* 0x001d500001087983 */ /* 0x000f280000300a00 */
[----:B---3--:R-:W0:-:S15]  /*36490*/  LDSM.16.MT88.4 R24, [R27+0x21000] ;  /* 0x021000001b18783b */ /* 0x008e1e0000004200 */
[----:B------:R-:W-:-:S01]  /*364a0*/  NOP ;  /* 0x0000000000007918 */ /* 0x000fc20000000000 */
[----:B------:R-:W-:Y:S04]  /*364b0*/  STL.64 [R1+0x1cb0], R6 ;  /* 0x001cb00601007387 */ /* 0x000fe80000100a00 */
[----:B------:R-:W-:Y:S04]  /*364c0*/  STL.64 [R1+0x1ca8], R4 ;  /* 0x001ca80401007387 */ /* 0x000fe80000100a00 */
[----:B------:R-:W-:Y:S04]  /*364d0*/  STL.64 [R1+0x1d18], R18 ;  /* 0x001d181201007387 */ /* 0x000fe80000100a00 */
[----:B------:R-:W-:Y:S01]  /*364e0*/  STL.64 [R1+0x1d10], R16 ;  /* 0x001d101001007387 */ /* 0x000fe20000100a00 */
[----:B----4-:R-:W-:-:S15]  /*364f0*/  HMMA.16816.F32 R8, R16, R12, R8 ;  /* 0x0000000c1008723c */ /* 0x010fde0000001808 */
[----:B------:R-:W-:-:S08]  /*36500*/  NOP ;  /* 0x0000000000007918 */ /* 0x000fd00000000000 */
[----:B------:R-:W-:Y:S04]  /*36510*/  STL.64 [R1+0x1cc0], R10 ;  /* 0x001cc00a01007387 */ /* 0x000fe80000100a00 */
[----:B------:R1:W-:Y:S04]  /*36520*/  STL.64 [R1+0x1cb8], R8 ;  /* 0x001cb80801007387 */ /* 0x0003e80000100a00 */
[----:B------:R-:W2:Y:S04]  /*36530*/  LDL.LU R12, [R1+0x100] ;  /* 0x00010000010c7983 */ /* 0x000ea80000300800 */
[----:B------:R-:W2:Y:S04]  /*36540*/  LDL.LU R13, [R1+0x104] ;  /* 0x00010400010d7983 */ /* 0x000ea80000300800 */
[----:B--2---:R-:W-:Y:S04]  /*36550*/  STL.64 [R1+0x1cc8], R12 ;  /* 0x001cc80c01007387 */ /* 0x004fe80000100a00 */
[----:B-1----:R-:W2:Y:S04]  /*36560*/  LDL.LU R8, [R1+0xe0] ;  /* 0x0000e00001087983 */ /* 0x002ea80000300800 */
[----:B------:R-:W2:Y:S04]  /*36570*/  LDL.LU R9, [R1+0xe4] ;  /* 0x0000e40001097983 */ /* 0x000ea80000300800 */
[----:B--2---:R1:W-:Y:S04]  /*36580*/  STL.64 [R1+0x1cd0], R8 ;  /* 0x001cd00801007387 */ /* 0x0043e80000100a00 */
[----:B-1----:R-:W2:Y:S04]  /*36590*/  LDL.LU R8, [R1+0x20] ;  /* 0x0000200001087983 */ /* 0x002ea80000300800 */
[----:B------:R-:W2:Y:S04]  /*365a0*/  LDL.LU R9, [R1+0x24] ;  /* 0x0000240001097983 */ /* 0x000ea80000300800 */
[----:B------:R-:W3:Y:S04]  /*365b0*/  LDL.LU R10, [R1+0x28] ;  /* 0x00002800010a7983 */ /* 0x000ee80000300800 */
[----:B------:R-:W3:Y:S04]  /*365c0*/  LDL.LU R11, [R1+0x2c] ;  /* 0x00002c00010b7983 */ /* 0x000ee80000300800 */
[----:B---3--:R-:W-:Y:S04]  /*365d0*/  STL.64 [R1+0x1ce0], R10 ;  /* 0x001ce00a01007387 */ /* 0x008fe80000100a00 */
[----:B--2---:R1:W-:Y:S04]  /*365e0*/  STL.64 [R1+0x1cd8], R8 ;  /* 0x001cd80801007387 */ /* 0x0043e80000100a00 */
[----:B-1----:R-:W2:Y:S04]  /*365f0*/  LDL.LU R8, [R1+0x70] ;  /* 0x0000700001087983 */ /* 0x002ea80000300800 */
[----:B------:R-:W2:Y:S01]  /*36600*/  LDL.LU R9, [R1+0x74] ;  /* 0x0000740001097983 */ /* 0x000ea20000300800 */
[----:B------:R-:W-:-:S02]  /*36610*/  IMAD.MOV.U32 R12, RZ, RZ, R2 ;  /* 0x000000ffff0c7224 */ /* 0x000fc400078e0002 */
[----:B------:R-:W-:Y:S02]  /*36620*/  IMAD.MOV.U32 R14, RZ, RZ, R29 ;  /* 0x000000ffff0e7224 */ /* 0x000fe400078e001d */
[----:B------:R-:W-:Y:S02]  /*36630*/  IMAD.MOV.U32 R15, RZ, RZ, R3 ;  /* 0x000000ffff0f7224 */ /* 0x000fe400078e0003 */
[----:B------:R-:W-:Y:S01]  /*36640*/  IMAD.MOV.U32 R13, RZ, RZ, R23 ;  /* 0x000000ffff0d7224 */ /* 0x000fe200078e0017 */
[----:B--2---:R1:W-:Y:S04]  /*36650*/  STL.64 [R1+0x1cf8], R8 ;  /* 0x001cf80801007387 */ /* 0x0043e80000100a00 */
[----:B-1----:R-:W2:Y:S04]  /*36660*/  LDL.LU R8, [R1+0x80] ;  /* 0x0000800001087983 */ /* 0x002ea80000300800 */
[----:B------:R-:W2:Y:S04]  /*36670*/  LDL.LU R9, [R1+0x84] ;  /* 0x0000840001097983 */ /* 0x000ea80000300800 */
[----:B------:R-:W3:Y:S04]  /*36680*/  LDL.LU R2, [R1+0x1d48] ;  /* 0x001d480001027983 */ /* 0x000ee80000300800 */
[----:B------:R-:W4:Y:S04]  /*36690*/  LDL.LU R23, [R1+0x1d44] ;  /* 0x001d440001177983 */ /* 0x000f280000300800 */
[----:B------:R-:W2:Y:S04]  /*366a0*/  LDL.LU R29, [R1+0x1d40] ;  /* 0x001d4000011d7983 */ /* 0x000ea80000300800 */
[----:B------:R-:W4:Y:S04]  /*366b0*/  LDL.LU R3, [R1+0x1d3c] ;  /* 0x001d3c0001037983 */ /* 0x000f280000300800 */
[----:B------:R-:W-:Y:S04]  /*366c0*/  STL.64 [R1+0x1cf0], R14 ;  /* 0x001cf00e01007387 */ /* 0x000fe80000100a00 */
[----:B------:R1:W-:Y:S04]  /*366d0*/  STL.64 [R1+0x1ce8], R12 ;  /* 0x001ce80c01007387 */ /* 0x0003e80000100a00 */
[----:B-1----:R-:W4:Y:S04]  /*366e0*/  LDL.LU R12, [R1+0x40] ;  /* 0x00004000010c7983 */ /* 0x002f280000300800 */
[----:B------:R-:W4:Y:S01]  /*366f0*/  LDL.LU R13, [R1+0x44] ;  /* 0x00004400010d7983 */ /* 0x000f220000300800 */
[----:B------:R-:W-:-:S02]  /*36700*/  IMAD.MOV.U32 R15, RZ, RZ, R28 ;  /* 0x000000ffff0f7224 */ /* 0x000fc400078e001c */
[----:B---3--:R-:W-:Y:S02]  /*36710*/  IMAD.MOV.U32 R14, RZ, RZ, R2 ;  /* 0x000000ffff0e7224 */ /* 0x008fe400078e0002 */
[----:B------:R-:W3:Y:S04]  /*36720*/  LDL.LU R2, [R1+0x1d38] ;  /* 0x001d380001027983 */ /* 0x000ee80000300800 */
[----:B------:R-:W3:Y:S04]  /*36730*/  LDL.LU R28, [R1+0x1d34] ;  /* 0x001d3400011c7983 */ /* 0x000ee80000300800 */
[----:B------:R2:W-:Y:S01]  /*36740*/  STL.64 [R1+0x1d08], R14 ;  /* 0x001d080e01007387 */ /* 0x0005e20000100a00 */
[----:B------:R-:W-:-:S02]  /*36750*/  IMAD.MOV.U32 R6, RZ, RZ, R20 ;  /* 0x000000ffff067224 */ /* 0x000fc400078e0014 */
[----:B------:R-:W-:Y:S02]  /*36760*/  IMAD.MOV.U32 R5, RZ, RZ, R21 ;  /* 0x000000ffff057224 */ /* 0x000fe400078e0015 */
[----:B--2---:R-:W-:Y:S01]  /*36770*/  IMAD.MOV.U32 R14, RZ, RZ, R29 ;  /* 0x000000ffff0e7224 */ /* 0x004fe200078e001d */
[----:B----4-:R1:W-:Y:S04]  /*36780*/  STL.64 [R1+0x1d00], R12 ;  /* 0x001d000c01007387 */ /* 0x0103e80000100a00 */
[----:B-1----:R-:W2:Y:S01]  /*36790*/  LDL.LU R12, [R1+0x60] ;  /* 0x00006000010c7983 */ /* 0x002ea20000300800 */
[----:B------:R-:W-:-:S03]  /*367a0*/  IMAD.MOV.U32 R13, RZ, RZ, R3 ;  /* 0x000000ffff0d7224 */ /* 0x000fc600078e0003 */
[----:B------:R-:W4:Y:S04]  /*367b0*/  LDL.LU R3, [R1+0x1d30] ;  /* 0x001d300001037983 */ /* 0x000f280000300800 */
[----:B------:R-:W2:Y:S01]  /*367c0*/  LDL.LU R29, [R1+0x1d2c] ;  /* 0x001d2c00011d7983 */ /* 0x000ea20000300800 */
[----:B---3--:R-:W-:Y:S02]  /*367d0*/  IMAD.MOV.U32 R21, RZ, RZ, R2 ;  /* 0x000000ffff157224 */ /* 0x008fe400078e0002 */
[----:B------:R-:W-:Y:S02]  /*367e0*/  IMAD.MOV.U32 R20, RZ, RZ, R28 ;  /* 0x000000ffff147224 */ /* 0x000fe400078e001c */
[----:B------:R-:W3:Y:S04]  /*367f0*/  LDL.LU R28, [R1+0x1d28] ;  /* 0x001d2800011c7983 */ /* 0x000ee80000300800 */
[----:B------:R-:W3:Y:S04]  /*36800*/  LDL.LU R2, [R1+0x1d24] ;  /* 0x001d240001027983 */ /* 0x000ee80000300800 */
[----:B0-----:R0:W-:Y:S04]  /*36810*/  STL [R1+0x1c04], R24 ;  /* 0x001c041801007387 */ /* 0x0011e80000100800 */
[----:B------:R-:W-:Y:S04]  /*36820*/  STL [R1+0x1c00], R25 ;  /* 0x001c001901007387 */ /* 0x000fe80000100800 */
[----:B------:R-:W-:Y:S04]  /*36830*/  STL [R1+0x1bfc], R26 ;  /* 0x001bfc1a01007387 */ /* 0x000fe80000100800 */
[----:B------:R4:W-:Y:S04]  /*36840*/  STL [R1+0x1bf8], R27 ;  /* 0x001bf81b01007387 */ /* 0x0009e80000100800 */
[----:B0-----:R-:W3:Y:S01]  /*36850*/  LDL.LU R24, [R1+0xd0] ;  /* 0x0000d00001187983 */ /* 0x001ee20000300800 */
[----:B----4-:R-:W-:-:S02]  /*36860*/  IMAD.MOV.U32 R27, RZ, RZ, R3 ;  /* 0x000000ffff1b7224 */ /* 0x010fc400078e0003 */
[----:B--2---:R-:W-:Y:S02]  /*36870*/  IMAD.MOV.U32 R25, RZ, RZ, R29 ;  /* 0x000000ffff197224 */ /* 0x004fe400078e001d */
[----:B------:R-:W2:Y:S04]  /*36880*/  LDL.LU R29, [R1+0x1d20] ;  /* 0x001d2000011d7983 */ /* 0x000ea80000300800 */
[----:B---3--:R-:W0:Y:S01]  /*36890*/  LDSM.16.M88.4 R16, [R2+UR6+0x100] ;  /* 0x000100060210783b */ /* 0x008e220008000200 */
[----:B------:R-:W-:-:S05]  /*368a0*/  IMAD.MOV.U32 R26, RZ, RZ, R28 ;  /* 0x000000ffff1a7224 */ /* 0x000fca00078e001c */
[----:B------:R-:W-:Y:S04]  /*368b0*/  STL [R1+0x1c50], R26 ;  /* 0x001c501a01007387 */ /* 0x000fe80000100800 */
[----:B------:R-:W-:Y:S01]  /*368c0*/  STL [R1+0x1c54], R27 ;  /* 0x001c541b01007387 */ /* 0x000fe20000100800 */
[----:B0-----:R-:W-:-:S03]  /*368d0*/  IMAD.MOV.U32 R28, RZ, RZ, R18 ;  /* 0x000000ffff1c7224 */ /* 0x001fc600078e0012 */
[----:B------:R-:W-:Y:S01]  /*368e0*/  STL.64 [R1+0x90], R16 ;  /* 0x0000901001007387 */ /* 0x000fe20000100a00 */
[----:B------:R-:W-:-:S03]  /*368f0*/  IMAD.MOV.U32 R3, RZ, RZ, R19 ;  /* 0x000000ffff037224 */ /* 0x000fc600078e0013 */
[----:B------:R-:W0:Y:S04]  /*36900*/  LDSM.16.M88.4 R16, [R2+UR6+0x4100] ;  /* 0x004100060210783b */ /* 0x000e280008000200 */
[----:B------:R-:W-:Y:S04]  /*36910*/  STL [R1+0x1bb4], R3 ;  /* 0x001bb40301007387 */ /* 0x000fe80000100800 */
[----:B------:R-:W-:Y:S04]  /*36920*/  STL [R1+0x1bb0], R28 ;  /* 0x001bb01c01007387 */ /* 0x000fe80000100800 */
[----:B0-----:R-:W-:Y:S04]  /*36930*/  STL.64 [R1+0xc0], R16 ;  /* 0x0000c01001007387 */ /* 0x001fe80000100a00 */
[----:B------:R0:W-:Y:S04]  /*36940*/  STL.64 [R1+0xc8], R18 ;  /* 0x0000c81201007387 */ /* 0x0001e80000100a00 */
[----:B0-----:R-:W3:Y:S04]  /*36950*/  LDL.LU.64 R18, [R1+0x1d18] ;  /* 0x001d180001127983 */ /* 0x001ee80000300a00 */
[----:B------:R-:W3:Y:S01]  /*36960*/  LDL.LU.64 R16, [R1+0x1d10] ;  /* 0x001d100001107983 */ /* 0x000ee20000300a00 */
[----:B------:R-:W-:-:S07]  /*36970*/  IMAD.MOV.U32 R15, RZ, RZ, R23 ;  /* 0x000000ffff0f7224 */ /* 0x000fce00078e0017 */
[----:B---3--:R-:W-:Y:S01]  /*36980*/  HMMA.16816.F32 R8, R16, R8, R12 ;  /* 0x000000081008723c */ /* 0x008fe2000000180c */
[----:B------:R-:W3:Y:S04]  /*36990*/  LDL.LU.64 R14, [R1+0x1d08] ;  /* 0x001d0800010e7983 */ /* 0x000ee80000300a00 */
[----:B------:R-:W3:-:S15]  /*369a0*/  LDL.LU.64 R12, [R1+0x1d00] ;  /* 0x001d0000010c7983 */ /* 0x000ede0000300a00 */
[----:B------:R-:W-:-:S03]  /*369b0*/  NOP ;  /* 0x0000000000007918 */ /* 0x000fc60000000000 */
[----:B------:R0:W-:Y:S01]  /*369c0*/  STL [R1+0x50], R8 ;  /* 0x0000500801007387 */ /* 0x0001e20000100800 */
[----:B------:R-:W-:-:S03]  /*369d0*/  IMAD.MOV.U32 R27, RZ, RZ, R9 ;  /* 0x000000ffff1b7224 */ /* 0x000fc600078e0009 */
[----:B0-----:R-:W3:Y:S01]  /*369e0*/  LDL.LU.64 R8, [R1+0x1cf8] ;  /* 0x001cf80001087983 */ /* 0x001ee20000300a00 */
[----:B------:R-:W-:Y:S02]  /*369f0*/  IMAD.MOV.U32 R7, RZ, RZ, R0 ;  /* 0x000000ffff077224 */ /* 0x000fe400078e0000 */
[----:B------:R-:W-:Y:S02]  /*36a00*/  IMAD.MOV.U32 R26, RZ, RZ, R10 ;  /* 0x000000ffff1a7224 */ /* 0x000fe400078e000a */
[----:B------:R-:W-:Y:S02]  /*36a10*/  IMAD.MOV.U32 R0, RZ, RZ, R11 ;  /* 0x000000ffff007224 */ /* 0x000fe400078e000b */
[----:B---3--:R-:W-:Y:S01]  /*36a20*/  HMMA.16816.F32 R8, R16, R8, R12 ;  /* 0x000000081008723c */ /* 0x008fe2000000180c */
[----:B------:R-:W3:Y:S04]  /*36a30*/  LDL.LU.64 R14, [R1+0x1cf0] ;  /* 0x001cf000010e7983 */ /* 0x000ee80000300a00 */
[----:B------:R-:W3:-:S15]  /*36a40*/  LDL.LU.64 R12, [R1+0x1ce8] ;  /* 0x001ce800010c7983 */ /* 0x000ede0000300a00 */
[----:B------:R-:W-:-:S03]  /*36a50*/  NOP ;  /* 0x0000000000007918 */ /* 0x000fc60000000000 */
[----:B------:R-:W-:Y:S04]  /*36a60*/  STL.64 [R1+0x30], R8 ;  /* 0x0000300801007387 */ /* 0x000fe80000100a00 */
[----:B------:R0:W-:Y:S04]  /*36a70*/  STL.64 [R1+0x38], R10 ;  /* 0x0000380a01007387 */ /* 0x0001e80000100a00 */
[----:B0-----:R-:W4:Y:S04]  /*36a80*/  LDL.LU.64 R10, [R1+0x1ce0] ;  /* 0x001ce000010a7983 */ /* 0x001f280000300a00 */
[----:B------:R-:W4:Y:S02]  /*36a90*/  LDL.LU.64 R8, [R1+0x1cd8] ;  /* 0x001cd80001087983 */ /* 0x000f240000300a00 */
[----:B----4-:R-:W-:-:S15]  /*36aa0*/  HMMA.16816.F32 R8, R16, R24, R8 ;  /* 0x000000181008723c */ /* 0x010fde0000001808 */
[----:B------:R-:W-:-:S08]  /*36ab0*/  NOP ;  /* 0x0000000000007918 */ /* 0x000fd00000000000 */
[----:B------:R0:W-:Y:S04]  /*36ac0*/  STL.64 [R1+0x20], R8 ;  /* 0x0000200801007387 */ /* 0x0001e80000100a00 */
[----:B0-----:R-:W3:Y:S01]  /*36ad0*/  LDL.LU.64 R8, [R1+0x1cd0] ;  /* 0x001cd00001087983 */ /* 0x001ee20000300a00 */
[----:B------:R-:W-:Y:S02]  /*36ae0*/  IMAD.MOV.U32 R24, RZ, RZ, R11 ;  /* 0x000000ffff187224 */ /* 0x000fe400078e000b */
[----:B------:R-:W-:-:S03]  /*36af0*/  IMAD.MOV.U32 R25, RZ, RZ, R10 ;  /* 0x000000ffff197224 */ /* 0x000fc600078e000a */
[----:B------:R-:W-:Y:S04]  /*36b00*/  STL [R1+0x1c5c], R24 ;  /* 0x001c5c1801007387 */ /* 0x000fe80000100800 */
[----:B------:R-:W-:Y:S01]  /*36b10*/  STL [R1+0x1c58], R25 ;  /* 0x001c581901007387 */ /* 0x000fe20000100800 */
[----:B---3--:R-:W-:Y:S03]  /*36b20*/  HMMA.16816.F32 R8, R16, R8, R12 ;  /* 0x000000081008723c */ /* 0x008fe6000000180c */
[----:B------:R-:W3:Y:S01]  /*36b30*/  LDL.LU.64 R12, [R1+0x1cc8] ;  /* 0x001cc800010c7983 */ /* 0x000ee20000300a00 */
[----:B------:R-:W-:-:S15]  /*36b40*/  IMAD.MOV.U32 R4, RZ, RZ, R22 ;  /* 0x000000ffff047224 */ /* 0x000fde00078e0016 */
[----:B------:R-:W-:-:S04]  /*36b50*/  NOP ;  /* 0x0000000000007918 */ /* 0x000fc80000000000 */
[----:B------:R0:W-:Y:S01]  /*36b60*/  STL.64 [R1+0x10], R8 ;  /* 0x0000100801007387 */ /* 0x0001e20000100a00 */
[----:B------:R-:W-:Y:S02]  /*36b70*/  IMAD.MOV.U32 R28, RZ, RZ, R10 ;  /* 0x000000ffff1c7224 */ /* 0x000fe400078e000a */
[----:B------:R-:W-:Y:S02]  /*36b80*/  IMAD.MOV.U32 R3, RZ, RZ, R11 ;  /* 0x000000ffff037224 */ /* 0x000fe400078e000b */
[----:B------:R-:W4:Y:S04]  /*36b90*/  LDL.LU.64 R10, [R1+0x1cc0] ;  /* 0x001cc000010a7983 */ /* 0x000f280000300a00 */
[----:B0-----:R-:W4:Y:S01]  /*36ba0*/  LDL.LU.64 R8, [R1+0x1cb8] ;  /* 0x001cb80001087983 */ /* 0x001f220000300a00 */
[----:B---3--:R-:W-:Y:S03]  /*36bb0*/  HMMA.16816.F32 R12, R16, R12, R4 ;  /* 0x0000000c100c723c */ /* 0x008fe60000001804 */
[----:B------:R-:W3:Y:S04]  /*36bc0*/  LDL.LU.64 R6, [R1+0x1cb0] ;  /* 0x001cb00001067983 */ /* 0x000ee80000300a00 */
[----:B------:R-:W3:-:S15]  /*36bd0*/  LDL.LU.64 R4, [R1+0x1ca8] ;  /* 0x001ca80001047983 */ /* 0x000ede0000300a00 */
[----:B------:R-:W-:-:S01]  /*36be0*/  NOP ;  /* 0x0000000000007918 */ /* 0x000fc20000000000 */
[----:B------:R0:W-:Y:S01]  /*36bf0*/  STL.64 [R1], R12 ;  /* 0x0000000c01007387 */ /* 0x0001e20000100a00 */
[----:B------:R-:W-:Y:S02]  /*36c00*/  IMAD.MOV.U32 R24, RZ, RZ, R14 ;  /* 0x000000ffff187224 */ /* 0x000fe400078e000e */
[----:B------:R-:W-:Y:S02]  /*36c10*/  IMAD.MOV.U32 R25, RZ, RZ, R15 ;  /* 0x000000ffff197224 */ /* 0x000fe400078e000f */
[----:B------:R-:W2:Y:S04]  /*36c20*/  LDL.LU.64 R14, [R1+0x1ca0] ;  /* 0x001ca000010e7983 */ /* 0x000ea80000300a00 */
[----:B0-----:R-:W2:Y:S04]  /*36c30*/  LDL.LU.64 R12, [R1+0x1c98] ;  /* 0x001c9800010c7983 */ /* 0x001ea80000300a00 */
[----:B------:R-:W3:Y:S01]  /*36c40*/  LDL.LU.64 R22, [R1+0x1c90] ;  /* 0x001c900001167983 */ /* 0x000ee20000300a00 */
[----:B--2---:R-:W-:Y:S03]  /*36c50*/  HMMA.16816.F32 R12, R16, R20, R12 ;  /* 0x00000014100c723c */ /* 0x004fe6000000180c */
[----:B------:R-:W3:Y:S04]  /*36c60*/  LDL.LU.64 R20, [R1+0x1c88] ;  /* 0x001c880001147983 */ /* 0x000ee80000300a00 */
[----:B------:R-:W4:Y:S04]  /*36c70*/  LDL.LU R18, [R1+0x128] ;  /* 0x0001280001127983 */ /* 0x000f280000300800 */
[----:B------:R-:W4:-:S12]  /*36c80*/  LDL.LU R19, [R1+0x12c] ;  /* 0x00012c0001137983 */ /* 0x000f180000300800 */
[----:B------:R-:W-:Y:S04]  /*36c90*/  STL [R1+0x1c34], R12 ;  /* 0x001c340c01007387 */ /* 0x000fe80000100800 */
[----:B------:R-:W-:Y:S04]  /*36ca0*/  STL [R1+0x1c30], R13 ;  /* 0x001c300d01007387 */ /* 0x000fe80000100800 */
[----:B------:R0:W-:Y:S04]  /*36cb0*/  STL [R1+0x1c2c], R14 ;  /* 0x001c2c0e01007387 */ /* 0x0001e80000100800 */
[----:B------:R1:W-:Y:S04]  /*36cc0*/  STL [R1+0x1c28], R15 ;  /* 0x001c280f01007387 */ /* 0x0003e80000100800 */
[----:B0-----:R-:W3:Y:S01]  /*36cd0*/  LDL.LU R14, [R1+0xf8] ;  /* 0x0000f800010e7983 */ /* 0x001ee20000300800 */
[----:B-1----:R-:W-:-:S07]  /*36ce0*/  IMAD.MOV.U32 R15, RZ, RZ, R29 ;  /* 0x000000ffff0f7224 */ /* 0x002fce00078e001d */
[C---:B---3--:R-:W-:Y:S06]  /*36cf0*/  HMMA.16816.F32 R4, R20.reuse, R14, R4 ;  /* 0x0000000e1404723c */ /* 0x048fec0000001804 */
[----:B----4-:R-:W-:Y:S01]  /*36d00*/  HMMA.16816.F32 R8, R20, R18, R8 ;  /* 0x000000121408723c */ /* 0x010fe20000001808 */
[----:B------:R-:W-:-:S15]  /*36d10*/  LDSM.16.M88.4 R16, [R2+UR6+0x18100] ;  /* 0x018100060210783b */ /* 0x000fde0008000200 */
[----:B------:R-:W-:-:S01]  /*36d20*/  NOP ;  /* 0x0000000000007918 */ /* 0x000fc20000000000 */
[----:B------:R-:W-:Y:S04]  /*36d30*/  STL [R1+0x1c14], R4 ;  /* 0x001c140401007387 */ /* 0x000fe80000100800 */
[----:B------:R-:W-:Y:S04]  /*36d40*/  STL [R1+0x1c10], R5 ;  /* 0x001c100501007387 */ /* 0x000fe80000100800 */
[----:B------:R-:W-:Y:S04]  /*36d50*/  STL [R1+0x1c0c], R6 ;  /* 0x001c0c0601007387 */ /* 0x000fe80000100800 */
[----:B------:R-:W-:Y:S04]  /*36d60*/  STL [R1+0x1c08], R7 ;  /* 0x001c080701007387 */ /* 0x000fe80000100800 */
[----:B------:R-:W0:Y:S04]  /*36d70*/  LDSM.16.M88.4 R4, [R2+UR6+0x8100] ;  /* 0x008100060204783b */ /* 0x000e280008000200 */
[----:B------:R-:W-:Y:S04]  /*36d80*/  STL.64 [R1+0x1c20], R10 ;  /* 0x001c200a01007387 */ /* 0x000fe80000100a00 */
[----:B0-----:R-:W-:Y:S04]  /*36d90*/  STL.64 [R1+0xb0], R4 ;  /* 0x0000b00401007387 */ /* 0x001fe80000100a00 */
[----:B------:R-:W-:Y:S04]  /*36da0*/  STL.64 [R1+0xb8], R6 ;  /* 0x0000b80601007387 */ /* 0x000fe80000100a00 */
[----:B------:R-:W0:Y:S04]  /*36db0*/  LDSM.16.M88.4 R4, [R2+UR6+0xc100] ;  /* 0x00c100060204783b */ /* 0x000e280008000200 */
[----:B------:R-:W-:Y:S04]  /*36dc0*/  STL.64 [R1+0x1c18], R8 ;  /* 0x001c180801007387 */ /* 0x000fe80000100a00 */
[----:B------:R-:W-:Y:S04]  /*36dd0*/  LDSM.16.M88.4 R8, [R2+UR6+0x14100] ;  /* 0x014100060208783b */ /* 0x000fe80008000200 */
[----:B0-----:R-:W-:Y:S04]  /*36de0*/  STL.64 [R1+0xa0], R4 ;  /* 0x0000a00401007387 */ /* 0x001fe80000100a00 */
[----:B------:R-:W-:Y:S01]  /*36df0*/  STL [R1+0xa8], R6 ;  /* 0x0000a80601007387 */ /* 0x000fe20000100800 */
[----:B------:R-:W-:-:S03]  /*36e00*/  IMAD.MOV.U32 R29, RZ, RZ, R7 ;  /* 0x000000ffff1d7224 */ /* 0x000fc600078e0007 */
[----:B------:R-:W0:Y:S04]  /*36e10*/  LDSM.16.M88.4 R4, [R2+UR6+0x10100] ;  /* 0x010100060204783b */ /* 0x000e280008000200 */
[----:B------:R-:W-:Y:S01]  /*36e20*/  STL [R1+0x1bf4], R29 ;  /* 0x001bf41d01007387 */ /* 0x000fe20000100800 */
[----:B0-----:R-:W-:Y:S02]  /*36e30*/  IMAD.MOV.U32 R12, RZ, RZ, R4 ;  /* 0x000000ffff0c7224 */ /* 0x001fe400078e0004 */
[----:B------:R-:W-:Y:S01]  /*36e40*/  IMAD.MOV.U32 R13, RZ, RZ, R5 ;  /* 0x000000ffff0d7224 */ /* 0x000fe200078e0005 */
[----:B------:R-:W-:Y:S04]  /*36e50*/  STL.64 [R1+0xf8], R6 ;  /* 0x0000f80601007387 */ /* 0x000fe80000100a00 */
[----:B------:R0:W-:Y:S04]  /*36e60*/  STL.64 [R1+0x1c60], R12 ;  /* 0x001c600c01007387 */ /* 0x0001e80000100a00 */
[----:B0-----:R-:W2:Y:S04]  /*36e70*/  LDL.LU R12, [R1+0x30] ;  /* 0x00003000010c7983 */ /* 0x001ea80000300800 */
[----:B------:R-:W2:Y:S04]  /*36e80*/  LDL.LU R13, [R1+0x34] ;  /* 0x00003400010d7983 */ /* 0x000ea80000300800 */
[----:B------:R-:W3:Y:S04]  /*36e90*/  LDL.LU R14, [R1+0x38] ;  /* 0x00003800010e7983 */ /* 0x000ee80000300800 */
[----:B------:R-:W3:Y:S04]  /*36ea0*/  LDL.LU R15, [R1+0x3c] ;  /* 0x00003c00010f7983 */ /* 0x000ee80000300800 */
[----:B---3--:R0:W-:Y:S04]  /*36eb0*/  STL.64 [R1+0x1c70], R14 ;  /* 0x001c700e01007387 */ /* 0x0081e80000100a00 */
[----:B--2---:R-:W-:Y:S04]  /*36ec0*/  STL.64 [R1+0x1c68], R12 ;  /* 0x001c680c01007387 */ /* 0x004fe80000100a00 */
[----:B0-----:R-:W2:Y:S04]  /*36ed0*/  LDL.LU R14, [R1+0x88] ;  /* 0x00008800010e7983 */ /* 0x001ea80000300800 */
[----:B------:R-:W2:Y:S04]  /*36ee0*/  LDL.LU R15, [R1+0x8c] ;  /* 0x00008c00010f7983 */ /* 0x000ea80000300800 */
[----:B------:R-:W3:Y:S04]  /*36ef0*/  LDL.LU R6, [R1+0x108] ;  /* 0x0001080001067983 */ /* 0x000ee80000300800 */
[----:B------:R-:W3:Y:S01]  /*36f00*/  LDL.LU R7, [R1+0x10c] ;  /* 0x00010c0001077983 */ /* 0x000ee20000300800 */
[----:B------:R-:W-:-:S02]  /*36f10*/  IMAD.MOV.U32 R5, RZ, RZ, R8 ;  /* 0x000000ffff057224 */ /* 0x000fc400078e0008 */
[----:B------:R-:W-:Y:S01]  /*36f20*/  IMAD.MOV.U32 R4, RZ, RZ, R9 ;  /* 0x000000ffff047224 */ /* 0x000fe200078e0009 */
[----:B---3--:R0:W-:Y:S04]  /*36f30*/  STL.64 [R1+0x1c48], R6 ;  /* 0x001c480601007387 */ /* 0x0081e80000100a00 */
[----:B0-----:R-:W3:Y:S04]  /*36f40*/  LDL.LU R6, [R1+0xe8] ;  /* 0x0000e80001067983 */ /* 0x001ee80000300800 */
[----:B------:R-:W3:Y:S04]  /*36f50*/  LDL.LU R7, [R1+0xec] ;  /* 0x0000ec0001077983 */ /* 0x000ee80000300800 */
[----:B------:R0:W-:Y:S02]  /*36f60*/  STL.64 [R1+0x128], R10 ;  /* 0x0001280a01007387 */ /* 0x0001e40000100a00 */
[----:B0-----:R-:W-:-:S02]  /*36f70*/  IMAD.MOV.U32 R11, RZ, RZ, R16 ;  /* 0x000000ffff0b7224 */ /* 0x001fc400078e0010 */
[----:B------:R-:W-:Y:S01]  /*36f80*/  IMAD.MOV.U32 R10, RZ, RZ, R17 ;  /* 0x000000ffff0a7224 */ /* 0x000fe200078e0011 */
[----:B---3--:R-:W-:Y:S04]  /*36f90*/  STL.64 [R1+0x1c80], R6 ;  /* 0x001c800601007387 */ /* 0x008fe80000100a00 */
[----:B------:R0:W-:Y:S04]  /*36fa0*/  STL.64 [R1+0x1c78], R4 ;  /* 0x001c780401007387 */ /* 0x0001e80000100a00 */
[----:B0-----:R-:W2:Y:S04]  /*36fb0*/  LDL.LU R4, [R1+0x50] ;  /* 0x0000500001047983 */ /* 0x001ea80000300800 */
[----:B------:R-:W-:Y:S04]  /*36fc0*/  STL.64 [R1+0x138], R18 ;  /* 0x0001381201007387 */ /* 0x000fe80000100a00 */
[----:B------:R-:W0:Y:S04]  /*36fd0*/  LDSM.16.M88.4 R16, [R2+UR6+0x1c100] ;  /* 0x01c100060210783b */ /* 0x000e280008000200 */
[----:B0-----:R-:W-:Y:S04]  /*36fe0*/  STL.64 [R1+0x148], R18 ;  /* 0x0001481201007387 */ /* 0x001fe80000100a00 */
[----:B------:R0:W-:Y:S04]  /*36ff0*/  STL [R1+0x1ac0], R2 ;  /* 0x001ac00201007387 */ /* 0x0001e80000100800 */
[----:B0-----:R-:W3:Y:S01]  /*37000*/  LDL R2, [R1+0x180] ;  /* 0x0001800001027983 */ /* 0x001ee20000100800 */
[----:B------:R-:W-:-:S02]  /*37010*/  IMAD.MOV.U32 R5, RZ, RZ, R27 ;  /* 0x000000ffff057224 */ /* 0x000fc400078e001b */
[----:B------:R-:W-:Y:S02]  /*37020*/  IMAD.MOV.U32 R6, RZ, RZ, R26 ;  /* 0x000000ffff067224 */ /* 0x000fe400078e001a */
[----:B------:R-:W-:Y:S02]  /*37030*/  IMAD.MOV.U32 R27, RZ, RZ, R16 ;  /* 0x000000ffff1b7224 */ /* 0x000fe400078e0010 */
[----:B------:R-:W-:Y:S02]  /*37040*/  IMAD.MOV.U32 R26, RZ, RZ, R17 ;  /* 0x000000ffff1a7224 */ /* 0x000fe400078e0011 */
[----:B------:R-:W-:-:S07]  /*37050*/  IMAD.MOV.U32 R7, RZ, RZ, R0 ;  /* 0x000000ffff077224 */ /* 0x000fce00078e0000 */
[----:B--2---:R-:W-:Y:S01]  /*37060*/  HMMA.16816.F32 R12, R20, R14, R4 ;  /* 0x0000000e140c723c */ /* 0x004fe20000001804 */
[----:B---3--:R-:W0:-:S15]  /*37070*/  LDSM.16.MT88.4 R16, [R2+0x21200] ;  /* 0x021200000210783b */ /* 0x008e1e0000004200 */
[----:B------:R-:W-:-:S08]  /*37080*/  NOP ;  /* 0x0000000000007918 */ /* 0x000fd00000000000 */
[----:B------:R-:W-:Y:S02]  /*37090*/  IMAD.MOV.U32 R29, RZ, RZ, R14 ;  /* 0x000000ffff1d7224 */ /* 0x000fe400078e000e */
[----:B------:R-:W-:Y:S01]  /*370a0*/  IMAD.MOV.U32 R0, RZ, RZ, R15 ;  /* 0x000000ffff007224 */ /* 0x000fe200078e000f */
[----:B0-----:R0:W-:Y:S04]  /*370b0*/  STL.64 [R1+0x1b70], R18 ;  /* 0x001b701201007387 */ /* 0x0011e80000100a00 */
[----:B------:R-:W-:Y:S04]  /*370c0*/  STL.64 [R1+0x1b68], R16 ;  /* 0x001b681001007387 */ /* 0x000fe80000100a00 */
[----:B0-----:R-:W2:Y:S04]  /*370d0*/  LDL.LU R18, [R1+0x78] ;  /* 0x0000780001127983 */ /* 0x001ea80000300800 */
[----:B------:R-:W2:Y:S04]  /*370e0*/  LDL.LU R19, [R1+0x7c] ;  /* 0x00007c0001137983 */ /* 0x000ea80000300800 */
[----:B------:R-:W3:Y:S04]  /*370f0*/  LDL.LU.64 R6, [R1+0x1c80] ;  /* 0x001c800001067983 */ /* 0x000ee80000300a00 */
[----:B------:R-:W4:Y:S04]  /*37100*/  LDL.LU.64 R4, [R1+0x1c78] ;  /* 0x001c780001047983 */ /* 0x000f280000300a00 */
[----:B------:R0:W-:Y:S04]  /*37110*/  STL.64 [R1+0x40], R12 ;  /* 0x0000400c01007387 */ /* 0x0001e80000100a00 */
[----:B------:R-:W2:Y:S04]  /*37120*/  LDL.LU.64 R14, [R1+0x1c70] ;  /* 0x001c7000010e7983 */ /* 0x000ea80000300a00 */
[----:B0-----:R-:W2:Y:S02]  /*37130*/  LDL.LU.64 R12, [R1+0x1c68] ;  /* 0x001c6800010c7983 */ /* 0x001ea40000300a00 */
[----:B--2---:R-:W-:Y:S02]  /*37140*/  HMMA.16816.F32 R16, R20, R18, R12 ;  /* 0x000000121410723c */ /* 0x004fe4000000180c */
[----:B------:R-:W2:-:S15]  /*37150*/  LDL.LU.64 R12, [R1+0x1c60] ;  /* 0x001c6000010c7983 */ /* 0x000e9e0000300a00 */
[----:B------:R-:W-:-:S07]  /*37160*/  NOP ;  /* 0x0000000000007918 */ /* 0x000fce0000000000 */
[----:B------:R-:W-:Y:S02]  /*37170*/  IMAD.MOV.U32 R14, RZ, RZ, R16 ;  /* 0x000000ffff0e7224 */ /* 0x000fe400078e0010 */
[----:B------:R-:W-:Y:S02]  /*37180*/  IMAD.MOV.U32 R15, RZ, RZ, R17 ;  /* 0x000000ffff0f7224 */ /* 0x000fe400078e0011 */
[----:B------:R-:W-:Y:S02]  /*37190*/  IMAD.MOV.U32 R16, RZ, RZ, R27 ;  /* 0x000000ffff107224 */ /* 0x000fe400078e001b */
[----:B------:R-:W-:Y:S01]  /*371a0*/  IMAD.MOV.U32 R17, RZ, RZ, R26 ;  /* 0x000000ffff117224 */ /* 0x000fe200078e001a */
[----:B------:R0:W-:Y:S02]  /*371b0*/  STL.64 [R1+0x1c40], R14 ;  /* 0x001c400e01007387 */ /* 0x0001e40000100a00 */
[----:B0-----:R-:W-:Y:S02]  /*371c0*/  IMAD.MOV.U32 R14, RZ, RZ, R24 ;  /* 0x000000ffff0e7224 */ /* 0x001fe400078e0018 */
[----:B------:R-:W-:Y:S01]  /*371d0*/  IMAD.MOV.U32 R15, RZ, RZ, R25 ;  /* 0x000000ffff0f7224 */ /* 0x000fe200078e0019 */
[----:B--2---:R0:W-:Y:S04]  /*371e0*/  STL.64 [R1+0x1c38], R12 ;  /* 0x001c380c01007387 */ /* 0x0041e80000100a00 */
[----:B0-----:R-:W2:Y:S04]  /*371f0*/  LDL.LU R12, [R1] ;  /* 0x00000000010c7983 */ /* 0x001ea80000300800 */
[----:B------:R-:W2:Y:S04]  /*37200*/  LDL.LU R13, [R1+0x4] ;  /* 0x00000400010d7983 */ /* 0x000ea80000300800 */
[----:B------:R-:W3:Y:S04]  /*37210*/  LDL.LU R24, [R1+0x1c5c] ;  /* 0x001c5c0001187983 */ /* 0x000ee80000300800 */
[----:B------:R-:W4:Y:S04]  /*37220*/  LDL.LU R25, [R1+0x1c58] ;  /* 0x001c580001197983 */ /* 0x000f280000300800 */
[----:B------:R-:W2:Y:S04]  /*37230*/  LDL.LU R27, [R1+0x1c54] ;  /* 0x001c5400011b7983 */ /* 0x000ea80000300800 */
[----:B------:R-:W2:Y:S04]  /*37240*/  LDL.LU R26, [R1+0x1c50] ;  /* 0x001c5000011a7983 */ /* 0x000ea80000300800 */
[----:B------:R0:W-:Y:S02]  /*37250*/  STL.64 [R1+0x1b78], R16 ;  /* 0x001b781001007387 */ /* 0x0001e40000100a00 */
[----:B0-----:R-:W-:-:S02]  /*37260*/  IMAD.MOV.U32 R16, RZ, RZ, R11 ;  /* 0x000000ffff107224 */ /* 0x001fc400078e000b */
[----:B------:R-:W-:Y:S02]  /*37270*/  IMAD.MOV.U32 R17, RZ, RZ, R10 ;  /* 0x000000ffff117224 */ /* 0x000fe400078e000a */
[----:B------:R-:W2:Y:S04]  /*37280*/  LDL.LU R10, [R1+0x118] ;  /* 0x00011800010a7983 */ /* 0x000ea80000300800 */
[----:B------:R-:W2:Y:S04]  /*37290*/  LDL.LU R11, [R1+0x11c] ;  /* 0x00011c00010b7983 */ /* 0x000ea80000300800 */
[----:B------:R0:W-:Y:S04]  /*372a0*/  STL.64 [R1+0x1b90], R16 ;  /* 0x001b901001007387 */ /* 0x0001e80000100a00 */
[----:B0-----:R-:W2:Y:S04]  /*372b0*/  LDL.LU R16, [R1+0x20] ;  /* 0x0000200001107983 */ /* 0x001ea80000300800 */
[----:B------:R-:W2:Y:S01]  /*372c0*/  LDL.LU R17, [R1+0x24] ;  /* 0x0000240001117983 */ /* 0x000ea20000300800 */
[----:B------:R-:W-:-:S02]  /*372d0*/  IMAD.MOV.U32 R9, RZ, RZ, R18 ;  /* 0x000000ffff097224 */ /* 0x000fc400078e0012 */
[----:B------:R-:W-:Y:S02]  /*372e0*/  IMAD.MOV.U32 R8, RZ, RZ, R19 ;  /* 0x000000ffff087224 */ /* 0x000fe400078e0013 */
[----:B---3--:R-:W-:Y:S02]  /*372f0*/  IMAD.MOV.U32 R19, RZ, RZ, R24 ;  /* 0x000000ffff137224 */ /* 0x008fe400078e0018 */
[----:B----4-:R-:W-:-:S07]  /*37300*/  IMAD.MOV.U32 R18, RZ, RZ, R25 ;  /* 0x000000ffff127224 */ /* 0x010fce00078e0019 */
[----:B--2---:R-:W-:-:S15]  /*37310*/  HMMA.16816.F32 R16, R20, R26, R16 ;  /* 0x0000001a1410723c */ /* 0x004fde0000001810 */
[----:B------:R-:W-:-:S09]  /*37320*/  NOP ;  /* 0x0000000000007918 */ /* 0x000fd20000000000 */
[----:B------:R-:W-:Y:S02]  /*37330*/  IMAD.MOV.U32 R24, RZ, RZ, R16 ;  /* 0x000000ffff187224 */ /* 0x000fe400078e0010 */
[----:B------:R-:W-:Y:S02]  /*37340*/  IMAD.MOV.U32 R25, RZ, RZ, R17 ;  /* 0x000000ffff197224 */ /* 0x000fe400078e0011 */
[----:B------:R-:W-:Y:S02]  /*37350*/  IMAD.MOV.U32 R16, RZ, RZ, R5 ;  /* 0x000000ffff107224 */ /* 0x000fe400078e0005 */
[----:B------:R-:W-:-:S05]  /*37360*/  IMAD.MOV.U32 R17, RZ, RZ, R4 ;  /* 0x000000ffff117224 */ /* 0x000fca00078e0004 */
[----:B------:R0:W-:Y:S04]  /*37370*/  STL.64 [R1+0x1b98], R16 ;  /* 0x001b981001007387 */ /* 0x0001e80000100a00 */
[----:B0-----:R-:W2:Y:S04]  /*37380*/  LDL.LU R16, [R1+0x10] ;  /* 0x0000100001107983 */ /* 0x001ea80000300800 */
[----:B------:R-:W2:Y:S01]  /*37390*/  LDL.LU R17, [R1+0x14] ;  /* 0x0000140001117983 */ /* 0x000ea20000300800 */
[----:B------:R-:W-:Y:S02]  /*373a0*/  IMAD.MOV.U32 R26, RZ, RZ, R18 ;  /* 0x000000ffff1a7224 */ /* 0x000fe400078e0012 */
[----:B------:R-:W-:-:S02]  /*373b0*/  IMAD.MOV.U32 R27, RZ, RZ, R19 ;  /* 0x000000ffff1b7224 */ /* 0x000fc400078e0013 */
[----:B------:R-:W-:Y:S02]  /*373c0*/  IMAD.MOV.U32 R18, RZ, RZ, R28 ;  /* 0x000000ffff127224 */ /* 0x000fe400078e001c */
[----:B------:R-:W-:-:S07]  /*373d0*/  IMAD.MOV.U32 R19, RZ, RZ, R3 ;  /* 0x000000ffff137224 */ /* 0x000fce00078e0003 */
[----:B--2---:R-:W-:-:S15]  /*373e0*/  HMMA.16816.F32 R4, R20, R6, R16 ;  /* 0x000000061404723c */ /* 0x004fde0000001810 */
[----:B------:R-:W-:-:S09]  /*373f0*/  NOP ;  /* 0x0000000000007918 */ /* 0x000fd20000000000 */
[----:B------:R-:W-:Y:S02]  /*37400*/  IMAD.MOV.U32 R19, RZ, RZ, R6 ;  /* 0x000000ffff137224 */ /* 0x000fe400078e0006 */
[----:B------:R-:W-:Y:S02]  /*37410*/  IMAD.MOV.U32 R18, RZ, RZ, R7 ;  /* 0x000000ffff127224 */ /* 0x000fe400078e0007 */
[----:B------:R-:W2:Y:S01]  /*37420*/  LDL.LU.64 R6, [R1+0x1c48] ;  /* 0x001c480001067983 */ /* 0x000ea20000300a00 */
[----:B------:R-:W-:Y:S02]  /*37430*/  IMAD.MOV.U32 R3, RZ, RZ, R4 ;  /* 0x000000ffff037224 */ /* 0x000fe400078e0004 */
[----:B------:R-:W-:Y:S01]  /*37440*/  IMAD.MOV.U32 R28, RZ, RZ, R5 ;  /* 0x000000ffff1c7224 */ /* 0x000fe200078e0005 */
[----:B--2---:R-:W-:-:S15]  /*37450*/  HMMA.16816.F32 R12, R20, R6, R12 ;  /* 0x00000006140c723c */ /* 0x004fde000000180c */
[----:B------:R-:W-:-:S09]  /*37460*/  NOP ;  /* 0x0000000000007918 */ /* 0x000fd20000000000 */
[----:B------:R-:W-:Y:S02]  /*37470*/  IMAD.MOV.U32 R6, RZ, RZ, R14 ;  /* 0x000000ffff067224 */ /* 0x000fe400078e000e */
[----:B------:R-:W-:Y:S02]  /*37480*/  IMAD.MOV.U32 R7, RZ, RZ, R15 ;  /* 0x000000ffff077224 */ /* 0x000fe400078e000f */
[----:B------:R-:W-:Y:S02]  /*37490*/  IMAD.MOV.U32 R4, RZ, RZ, R12 ;  /* 0x000000ffff047224 */ /* 0x000fe400078e000c */
[----:B------:R-:W-:Y:S01]  /*374a0*/  IMAD.MOV.U32 R5, RZ, RZ, R13 ;  /* 0x000000ffff057224 */ /* 0x000fe200078e000d */
[----:B------:R-:W2:Y:S04]  /*374b0*/  LDL.LU.64 R14, [R1+0x1c40] ;  /* 0x001c4000010e7983 */ /* 0x000ea80000300a00 */
[----:B------:R-:W3:Y:S02]  /*374c0*/  LDL.LU.64 R12, [R1+0x1c38] ;  /* 0x001c3800010c7983 */ /* 0x000ee40000300a00 */
[----:B---3--:R-:W-:-:S02]  /*374d0*/  IMAD.MOV.U32 R16, RZ, RZ, R12 ;  /* 0x000000ffff107224 */ /* 0x008fc400078e000c */
[----:B------:R-:W-:Y:S01]  /*374e0*/  IMAD.MOV.U32 R17, RZ, RZ, R13 ;  /* 0x000000ffff117224 */ /* 0x000fe200078e000d */
[----:B------:R-:W3:Y:S04]  /*374f0*/  LDL.LU R12, [R1+0x1c34] ;  /* 0x001c3400010c7983 */ /* 0x000ee80000300800 */
[----:B------:R-:W3:Y:S04]  /*37500*/  LDL.LU R13, [R1+0x1c30] ;  /* 0x001c3000010d7983 */ /* 0x000ee80000300800 */
[----:B------:R-:W-:Y:S04]  /*37510*/  STL.64 [R1+0x1bc0], R18 ;  /* 0x001bc01201007387 */ /* 0x000fe80000100a00 */
[----:B------:R2:W-:Y:S02]  /*37520*/  STL.64 [R1+0x1bb8], R16 ;  /* 0x001bb81001007387 */ /* 0x0005e40000100a00 */
[----:B--2---:R-:W-:-:S02]  /*37530*/  IMAD.MOV.U32 R16, RZ, RZ, R14 ;  /* 0x000000ffff107224 */ /* 0x004fc400078e000e */
[----:B------:R-:W-:Y:S01]  /*37540*/  IMAD.MOV.U32 R17, RZ, RZ, R15 ;  /* 0x000000ffff117224 */ /* 0x000fe200078e000f */
[----:B------:R-:W3:Y:S04]  /*37550*/  LDL.LU R14, [R1+0x1c2c] ;  /* 0x001c2c00010e7983 */ /* 0x000ee80000300800 */
[----:B------:R-:W3:Y:S01]  /*37560*/  LDL.LU R15, [R1+0x1c28] ;  /* 0x001c2800010f7983 */ /* 0x000ee20000300800 */
[----:B------:R-:W-:Y:S02]  /*37570*/  IMAD.MOV.U32 R18, RZ, RZ, R9 ;  /* 0x000000ffff127224 */ /* 0x000fe400078e0009 */
[----:B------:R-:W-:-:S05]  /*37580*/  IMAD.MOV.U32 R19, RZ, RZ, R8 ;  /* 0x000000ffff137224 */ /* 0x000fca00078e0008 */
[----:B------:R-:W-:Y:S04]  /*37590*/  STL.64 [R1+0x1bd0], R18 ;  /* 0x001bd01201007387 */ /* 0x000fe80000100a00 */
[----:B------:R0:W-:Y:S04]  /*375a0*/  STL.64 [R1+0x1bc8], R16 ;  /* 0x001bc81001007387 */ /* 0x0001e80000100a00 */
[----:B0-----:R-:W2:Y:S04]  /*375b0*/  LDL.LU R16, [R1+0xb0] ;  /* 0x0000b00001107983 */ /* 0x001ea80000300800 */
[----:B------:R-:W2:Y:S01]  /*375c0*/  LDL.LU R17, [R1+0xb4] ;  /* 0x0000b40001117983 */ /* 0x000ea20000300800 */
[----:B---3--:R-:W-:Y:S03]  /*375d0*/  HMMA.16816.F32 R12, R20, R10, R12 ;  /* 0x0000000a140c723c */ /* 0x008fe6000000180c */
[----:B--2---:R0:W-:Y:S04]  /*375e0*/  STL.64 [R1+0x1be8], R16 ;  /* 0x001be81001007387 */ /* 0x0041e80000100a00 */
[----:B0-----:R-:W2:Y:S04]  /*375f0*/  LDL.LU R16, [R1+0xc0] ;  /* 0x0000c00001107983 */ /* 0x001ea80000300800 */
[----:B------:R-:W2:Y:S04]  /*37600*/  LDL.LU R17, [R1+0xc4] ;  /* 0x0000c40001117983 */ /* 0x000ea80000300800 */
[----:B------:R-:W2:Y:S04]  /*37610*/  LDL.LU.64 R10, [R1+0x1c20] ;  /* 0x001c2000010a7983 */ /* 0x000ea80000300a00 */
[----:B------:R-:W2:Y:S04]  /*37620*/  LDL.LU.64 R8, [R1+0x1c18] ;  /* 0x001c180001087983 */ /* 0x000ea80000300a00 */
[----:B------:R-:W3:Y:S04]  /*37630*/  LDL.LU R20, [R1+0x90] ;  /* 0x0000900001147983 */ /* 0x000ee80000300800 */
[----:B------:R-:W3:Y:S04]  /*37640*/  LDL.LU R21, [R1+0x94] ;  /* 0x0000940001157983 */ /* 0x000ee80000300800 */
[----:B------:R0:W-:Y:S04]  /*37650*/  STL.64 [R1+0x1b88], R14 ;  /* 0x001b880e01007387 */ /* 0x0001e80000100a00 */
[----:B------:R1:W-:Y:S01]  /*37660*/  STL.64 [R1+0x1b80], R12 ;  /* 0x001b800c01007387 */ /* 0x0003e20000100a00 */
[----:B0-----:R-:W-:-:S02]  /*37670*/  IMAD.MOV.U32 R14, RZ, RZ, R6 ;  /* 0x000000ffff0e7224 */ /* 0x001fc400078e0006 */
[----:B-1----:R-:W-:Y:S02]  /*37680*/  IMAD.MOV.U32 R12, RZ, RZ, R4 ;  /* 0x000000ffff0c7224 */ /* 0x002fe400078e0004 */
[----:B------:R-:W-:Y:S01]  /*37690*/  IMAD.MOV.U32 R15, RZ, RZ, R7 ;  /* 0x000000ffff0f7224 */ /* 0x000fe200078e0007 */
[----:B------:R-:W3:Y:S01]  /*376a0*/  LDL.LU R4, [R1+0x1c14] ;  /* 0x001c140001047983 */ /* 0x000ee20000300800 */
[----:B------:R-:W-:-:S03]  /*376b0*/  IMAD.MOV.U32 R13, RZ, RZ, R5 ;  /* 0x000000ffff0d7224 */ /* 0x000fc600078e0005 */
[----:B------:R-:W3:Y:S04]  /*376c0*/  LDL.LU R5, [R1+0x1c10] ;  /* 0x001c100001057983 */ /* 0x000ee80000300800 */
[----:B------:R-:W3:Y:S04]  /*376d0*/  LDL.LU R6, [R1+0x1c0c] ;  /* 0x001c0c0001067983 */ /* 0x000ee80000300800 */
[----:B------:R-:W3:Y:S04]  /*376e0*/  LDL.LU R7, [R1+0x1c08] ;  /* 0x001c080001077983 */ /* 0x000ee80000300800 */
[----:B------:R-:W-:Y:S04]  /*376f0*/  STL.64 [R1+0x1ba8], R14 ;  /* 0x001ba80e01007387 */ /* 0x000fe80000100a00 */
[----:B------:R0:W-:Y:S02]  /*37700*/  STL.64 [R1+0x1ba0], R12 ;  /* 0x001ba00c01007387 */ /* 0x0001e40000100a00 */
[----:B0-----:R-:W-:-:S02]  /*37710*/  IMAD.MOV.U32 R12, RZ, RZ, R24 ;  /* 0x000000ffff0c7224 */ /* 0x001fc400078e0018 */
[----:B------:R-:W-:Y:S01]  /*37720*/  IMAD.MOV.U32 R13, RZ, RZ, R25 ;  /* 0x000000ffff0d7224 */ /* 0x000fe200078e0019 */
[----:B------:R-:W3:Y:S04]  /*37730*/  LDL.LU R24, [R1+0x1c04] ;  /* 0x001c040001187983 */ /* 0x000ee80000300800 */
[----:B------:R-:W3:Y:S01]  /*37740*/  LDL.LU R25, [R1+0x1c00] ;  /* 0x001c000001197983 */ /* 0x000ee20000300800 */
[----:B------:R-:W-:Y:S02]  /*37750*/  IMAD.MOV.U32 R14, RZ, RZ, R26 ;  /* 0x000000ffff0e7224 */ /* 0x000fe400078e001a */
[----:B------:R-:W-:Y:S01]  /*37760*/  IMAD.MOV.U32 R15, RZ, RZ, R27 ;  /* 0x000000ffff0f7224 */ /* 0x000fe200078e001b */
[----:B------:R-:W3:Y:S04]  /*37770*/  LDL.LU R26, [R1+0x1bfc] ;  /* 0x001bfc00011a7983 */ /* 0x000ee80000300800 */
[----:B------:R-:W3:Y:S04]  /*37780*/  LDL.LU R27, [R1+0x1bf8] ;  /* 0x001bf800011b7983 */ /* 0x000ee80000300800 */
[----:B------:R0:W-:Y:S04]  /*37790*/  STL.64 [R1+0x1be0], R14 ;  /* 0x001be00e01007387 */ /* 0x0001e80000100a00 */
[----:B------:R1:W-:Y:S01]  /*377a0*/  STL.64 [R1+0x1bd8], R12 ;  /* 0x001bd80c01007387 */ /* 0x0003e20000100a00 */
[----:B0-----:R-:W-:-:S03]  /*377b0*/  IMAD.MOV.U32 R14, RZ, RZ, R29 ;  /* 0x000000ffff0e7224 */ /* 0x001fc600078e001d */
[----:B-1----:R-:W4:Y:S04]  /*377c0*/  LDL.LU R12, [R1+0x40] ;  /* 0x00004000010c7983 */ /* 0x002f280000300800 */
[----:B------:R-:W4:Y:S04]  /*377d0*/  LDL.LU R13, [R1+0x44] ;  /* 0x00004400010d7983 */ /* 0x000f280000300800 */
[----:B------:R-:W4:Y:S01]  /*377e0*/  LDL.LU R29, [R1+0x1bf4] ;  /* 0x001bf400011d7983 */ /* 0x000f220000300800 */
[----:B------:R-:W-:-:S03]  /*377f0*/  IMAD.MOV.U32 R15, RZ, RZ, R0 ;  /* 0x000000ffff0f7224 */ /* 0x000fc600078e0000 */
[----:B------:R-:W4:Y:S04]  /*37800*/  LDL.LU R0, [R1+0x1bf0] ;  /* 0x001bf00001007983 */ /* 0x000f280000300800 */
[----:B------:R-:W-:Y:S01]  /*37810*/  STL [R1+0x1b60], R2 ;  /* 0x001b600201007387 */ /* 0x000fe20000100800 */
[C---:B---3--:R-:W-:Y:S06]  /*37820*/  HMMA.16816.F32 R4, R24.reuse, R20, R4 ;  /* 0x000000141804723c */ /* 0x048fec0000001804 */
[----:B--2---:R-:W-:Y:S01]  /*37830*/  HMMA.16816.F32 R20, R24, R16, R8 ;  /* 0x000000101814723c */ /* 0x004fe20000001808 */
[----:B------:R-:W0:Y:S04]  /*37840*/  LDSM.16.MT88.4 R8, [R2+0x21400] ;  /* 0x021400000208783b */ /* 0x000e280000004200 */
[----:B----4-:R-:W1:Y:S04]  /*37850*/  LDSM.16.M88.4 R16, [R0+UR6+0x100] ;  /* 0x000100060010783b */ /* 0x010e680008000200 */
[----:B0-----:R0:W-:Y:S04]  /*37860*/  STL [R1+0x1ad8], R8 ;  /* 0x001ad80801007387 */ /* 0x0011e80000100800 */
[----:B------:R2:W-:Y:S04]  /*37870*/  STL [R1+0x1ad4], R9 ;  /* 0x001ad40901007387 */ /* 0x0005e80000100800 */
[----:B------:R3:W-:Y:S04]  /*37880*/  STL [R1+0x1ad0], R10 ;  /* 0x001ad00a01007387 */ /* 0x0007e80000100800 */
[----:B------:R-:W-:Y:S04]  /*37890*/  STL [R1+0x1acc], R11 ;  /* 0x001acc0b01007387 */ /* 0x000fe80000100800 */
[----:B0-----:R-:W4:Y:S04]  /*378a0*/  LDL.LU R8, [R1+0xa0] ;  /* 0x0000a00001087983 */ /* 0x001f280000300800 */
[----:B--2---:R-:W4:Y:S04]  /*378b0*/  LDL.LU R9, [R1+0xa4] ;  /* 0x0000a40001097983 */ /* 0x004f280000300800 */
[----:B---3--:R-:W2:Y:S04]  /*378c0*/  LDL.LU R10, [R1+0xa8] ;  /* 0x0000a800010a7983 */ /* 0x008ea80000300800 */
[----:B-1----:R-:W-:Y:S04]  /*378d0*/  STL.64 [R1+0xd0], R16 ;  /* 0x0000d01001007387 */ /* 0x002fe80000100a00 */
[----:B------:R-:W-:Y:S04]  /*378e0*/  STL.64 [R1+0xd8], R18 ;  /* 0x0000d81201007387 */ /* 0x000fe80000100a00 */
[----:B------:R-:W0:Y:S04]  /*378f0*/  LDSM.16.M88.4 R16, [R0+UR6+0x4100] ;  /* 0x004100060010783b */ /* 0x000e280008000200 */
[----:B0-----:R0:W-:Y:S04]  /*37900*/  STL.64 [R1+0x100], R16 ;  /* 0x0001001001007387 */ /* 0x0011e80000100a00 */
[----:B------:R1:W-:Y:S04]  /*37910*/  STL [R1+0x108], R18 ;  /* 0x0001081201007387 */ /* 0x0003e80000100800 */
[----:B0-----:R-:W1:Y:S01]  /*37920*/  LDL.LU.64 R16, [R1+0x1be8] ;  /* 0x001be80001107983 */ /* 0x001e620000300a00 */
[----:B------:R-:W-:-:S02]  /*37930*/  IMAD.MOV.U32 R11, RZ, RZ, R29 ;  /* 0x000000ffff0b7224 */ /* 0x000fc400078e001d */
[----:B------:R-:W-:-:S05]  /*37940*/  IMAD.MOV.U32 R29, RZ, RZ, R19 ;  /* 0x000000ffff1d7224 */ /* 0x000fca00078e0013 */
[----:B------:R-:W-:Y:S01]  /*37950*/  STL [R1+0x1a68], R29 ;  /* 0x001a681d01007387 */ /* 0x000fe20000100800 */
[----:B-1----:R-:W-:Y:S03]  /*37960*/  HMMA.16816.F32 R16, R24, R16, R12 ;  /* 0x000000101810723c */ /* 0x002fe6000000180c */
[----:B------:R-:W3:Y:S04]  /*37970*/  LDL.LU.64 R14, [R1+0x1be0] ;  /* 0x001be000010e7983 */ /* 0x000ee80000300a00 */
[----:B------:R-:W3:-:S15]  /*37980*/  LDL.LU.64 R12, [R1+0x1bd8] ;  /* 0x001bd800010c7983 */ /* 0x000ede0000300a00 */
[----:B------:R-:W-:-:S01]  /*37990*/  NOP ;  /* 0x0000000000007918 */ /* 0x000fc20000000000 */
[----:B------:R-:W-:Y:S04]  /*379a0*/  STL.64 [R1+0x40], R16 ;  /* 0x0000401001007387 */ /* 0x000fe80000100a00 */
[----:B------:R0:W-:Y:S04]  /*379b0*/  STL.64 [R1+0x48], R18 ;  /* 0x0000481201007387 */ /* 0x0001e80000100a00 */
[----:B0-----:R-:W4:Y:S04]  /*379c0*/  LDL.LU.64 R18, [R1+0x1bd0] ;  /* 0x001bd00001127983 */ /* 0x001f280000300a00 */
[----:B------:R-:W4:Y:S02]  /*379d0*/  LDL.LU.64 R16, [R1+0x1bc8] ;  /* 0x001bc80001107983 */ /* 0x000f240000300a00 */
[----:B----4-:R-:W-:-:S15]  /*379e0*/  HMMA.16816.F32 R16, R24, R8, R16 ;  /* 0x000000081810723c */ /* 0x010fde0000001810 */
[----:B------:R-:W-:-:S08]  /*379f0*/  NOP ;  /* 0x0000000000007918 */ /* 0x000fd00000000000 */
[----:B------:R-:W-:Y:S04]  /*37a00*/  STL.64 [R1+0x30], R16 ;  /* 0x0000301001007387 */ /* 0x000fe80000100a00 */
[----:B------:R0:W-:Y:S04]  /*37a10*/  STL.64 [R1+0x38], R18 ;  /* 0x0000381201007387 */ /* 0x0001e80000100a00 */
[----:B0-----:R-:W4:Y:S04]  /*37a20*/  LDL.LU.64 R18, [R1+0x1bc0] ;  /* 0x001bc00001127983 */ /* 0x001f280000300a00 */
[----:B------:R-:W3:Y:S04]  /*37a30*/  LDL.LU.64 R16, [R1+0x1bb8] ;  /* 0x001bb80001107983 */ /* 0x000ee80000300a00 */
[----:B--2---:R4:W-:Y:S01]  /*37a40*/  STL.64 [R1+0x1b48], R10 ;  /* 0x001b480a01007387 */ /* 0x0049e20000100a00 */
[----:B------:R-:W-:-:S02]  /*37a50*/  IMAD.MOV.U32 R8, RZ, RZ, R3 ;  /* 0x000000ffff087224 */ /* 0x000fc400078e0003 */
[----:B------:R-:W-:Y:S01]  /*37a60*/  IMAD.MOV.U32 R9, RZ, RZ, R28 ;  /* 0x000000ffff097224 */ /* 0x000fe200078e001c */
[----:B------:R-:W2:Y:S04]  /*37a70*/  LDL.LU R3, [R1+0x1bb4] ;  /* 0x001bb40001037983 */ /* 0x000ea80000300800 */
[----:B------:R-:W2:Y:S01]  /*37a80*/  LDL.LU R28, [R1+0x1bb0] ;  /* 0x001bb000011c7983 */ /* 0x000ea20000300800 */
[----:B----4-:R-:W-:Y:S02]  /*37a90*/  IMAD.MOV.U32 R10, RZ, RZ, R19 ;  /* 0x000000ffff0a7224 */ /* 0x010fe400078e0013 */
[----:B------:R-:W-:Y:S02]  /*37aa0*/  IMAD.MOV.U32 R11, RZ, RZ, R18 ;  /* 0x000000ffff0b7224 */ /* 0x000fe400078e0012 */
[----:B---3--:R-:W-:Y:S01]  /*37ab0*/  HMMA.16816.F32 R16, R24, R16, R12 ;  /* 0x000000101810723c */ /* 0x008fe2000000180c */
[----:B------:R-:W3:Y:S04]  /*37ac0*/  LDL.LU.64 R14, [R1+0x1ba8] ;  /* 0x001ba800010e7983 */ /* 0x000ee80000300a00 */
[----:B------:R-:W3:-:S15]  /*37ad0*/  LDL.LU.64 R12, [R1+0x1ba0] ;  /* 0x001ba000010c7983 */ /* 0x000ede0000300a00 */
[----:B------:R-:W-:-:S03]  /*37ae0*/  NOP ;  /* 0x0000000000007918 */ /* 0x000fc60000000000 */
[----:B------:R0:W-:Y:S04]  /*37af0*/  STL [R1+0x24], R17 ;  /* 0x0000241101007387 */ /* 0x0001e80000100800 */
[----:B------:R1:W-:Y:S01]  /*37b00*/  STL.64 [R1+0x28], R18 ;  /* 0x0000281201007387 */ /* 0x0003e20000100a00 */
[----:B------:R-:W-:-:S03]  /*37b10*/  IMAD.MOV.U32 R2, RZ, RZ, R16 ;  /* 0x000000ffff027224 */ /* 0x000fc600078e0010 */
[----:B0-----:R-:W1:Y:S02]  /*37b20*/  LDL.LU.64 R16, [R1+0x1b98] ;  /* 0x001b980001107983 */ /* 0x001e640000300a00 */
[----:B-1----:R-:W-:-:S15]  /*37b30*/  HMMA.16816.F32 R16, R24, R16, R8 ;  /* 0x000000101810723c */ /* 0x002fde0000001808 */
[----:B------:R-:W-:-:S08]  /*37b40*/  NOP ;  /* 0x0000000000007918 */ /* 0x000fd00000000000 */
[----:B------:R0:W-:Y:S04]  /*37b50*/  STL.64 [R1+0x10], R16 ;  /* 0x0000101001007387 */ /* 0x0001e80000100a00 */
[----:B0-----:R-:W3:Y:S01]  /*37b60*/  LDL.LU.64 R16, [R1+0x1b90] ;  /* 0x001b900001107983 */ /* 0x001ee20000300a00 */
[----:B------:R-:W-:Y:S02]  /*37b70*/  IMAD.MOV.U32 R9, RZ, RZ, R18 ;  /* 0x000000ffff097224 */ /* 0x000fe400078e0012 */
[----:B------:R-:W-:Y:S02]  /*37b80*/  IMAD.MOV.U32 R8, RZ, RZ, R19 ;  /* 0x000000ffff087224 */ /* 0x000fe400078e0013 */
[----:B---3--:R-:W-:Y:S01]  /*37b90*/  HMMA.16816.F32 R16, R24, R16, R12 ;  /* 0x000000101810723c */ /* 0x008fe2000000180c */
[----:B------:R-:W3:Y:S04]  /*37ba0*/  LDL.LU.64 R14, [R1+0x1b88] ;  /* 0x001b8800010e7983 */ /* 0x000ee80000300a00 */
[----:B------:R-:W3:-:S15]  /*37bb0*/  LDL.LU.64 R12, [R1+0x1b80] ;  /* 0x001b8000010c7983 */ /* 0x000ede0000300a00 */
[----:B------:R-:W-:-:S03]  /*37bc0*/  NOP ;  /* 0x0000000000007918 */ /* 0x000fc60000000000 */
[----:B------:R0:W-:Y:S04]  /*37bd0*/  STL.64 [R1], R16 ;  /* 0x0000001001007387 */ /* 0x0001e80000100a00 */
[----:B------:R1:W-:Y:S04]  /*37be0*/  STL [R1+0x8], R18 ;  /* 0x0000081201007387 */ /* 0x0003e80000100800 */
[----:B0-----:R-:W3:Y:S01]  /*37bf0*/  LDL.LU.64 R16, [R1+0x1b78] ;  /* 0x001b780001107983 */ /* 0x001ee20000300a00 */
[----:B------:R-:W-:-:S03]  /*37c00*/  IMAD.MOV.U32 R29, RZ, RZ, R19 ;  /* 0x000000ffff1d7224 */ /* 0x000fc600078e0013 */
[----:B-1----:R-:W4:Y:S01]  /*37c10*/  LDL.LU.64 R18, [R1+0x1b70] ;  /* 0x001b700001127983 */ /* 0x002f220000300a00 */
[----:B---3--:R-:W-:Y:S03]  /*37c20*/  HMMA.16816.F32 R12, R24, R16, R12 ;  /* 0x00000010180c723c */ /* 0x008fe6000000180c */
[----:B------:R-:W4:Y:S04]  /*37c30*/  LDL.LU.64 R16, [R1+0x1b68] ;  /* 0x001b680001107983 */ /* 0x000f280000300a00 */
[----:B------:R-:W3:Y:S04]  /*37c40*/  LDL.LU R26, [R1+0xc8] ;  /* 0x0000c800011a7983 */ /* 0x000ee80000300800 */
[----:B------:R-:W3:-:S12]  /*37c50*/  LDL.LU R27, [R1+0xcc] ;  /* 0x0000cc00011b7983 */ /* 0x000ed80000300800 */
[----:B------:R-:W-:Y:S04]  /*37c60*/  STL [R1+0x1b0c], R12 ;  /* 0x001b0c0c01007387 */ /* 0x000fe80000100800 */
[----:B------:R-:W-:Y:S04]  /*37c70*/  STL [R1+0x1b08], R13 ;  /* 0x001b080d01007387 */ /* 0x000fe80000100800 */
[----:B------:R2:W-:Y:S04]  /*37c80*/  STL [R1+0x1b04], R14 ;  /* 0x001b040e01007387 */ /* 0x0005e80000100800 */
[----:B------:R0:W-:Y:S01]  /*37c90*/  STL [R1+0x1b00], R15 ;  /* 0x001b000f01007387 */ /* 0x0001e20000100800 */
[----:B--2---:R-:W-:-:S02]  /*37ca0*/  IMAD.MOV.U32 R14, RZ, RZ, R28 ;  /* 0x000000ffff0e7224 */ /* 0x004fc400078e001c */
[----:B0-----:R-:W-:-:S07]  /*37cb0*/  IMAD.MOV.U32 R15, RZ, RZ, R3 ;  /* 0x000000ffff0f7224 */ /* 0x001fce00078e0003 */
[C---:B----4-:R-:W-:Y:S06]  /*37cc0*/  HMMA.16816.F32 R4, R16.reuse, R14, R4 ;  /* 0x0000000e1004723c */ /* 0x050fec0000001804 */
[----:B---3--:R-:W-:Y:S01]  /*37cd0*/  HMMA.16816.F32 R24, R16, R26, R20 ;  /* 0x0000001a1018723c */ /* 0x008fe20000001814 */
        /* <DEDUP_REMOVED lines=11> */
[----:B------:R0:W-:Y:S02]  /*37d90*/  STL.64 [R1+0x1af0], R24 ;  /* 0x001af01801007387 */ /* 0x0001e40000100a00 */
[----:B0-----:R-:W-:-:S02]  /*37da0*/  IMAD.MOV.U32 R25, RZ, RZ, R4 ;  /* 0x000000ffff197224 */ /* 0x001fc400078e0004 */
        /* <DEDUP_REMOVED lines=8> */
[----:B------:R-:W0:Y:S04]  /*37e30*/  LDSM.16.M88.4 R4, [R0+UR6+0x14100] ;  /* 0x014100060004783b */ /* 0x000e280008000200 */
[----:B------:R-:W2:Y:S04]  /*37e40*/  LDL.LU R10, [R1+0xb8] ;  /* 0x0000b800010a7983 */ /* 0x000ea80000300800 */
[----:B------:R-:W2:Y:S04]  /*37e50*/  LDL.LU R11, [R1+0xbc] ;  /* 0x0000bc00010b7983 */ /* 0x000ea80000300800 */
[----:B------:R-:W-:Y:S04]  /*37e60*/  STL [R1+0x1ac8], R3 ;  /* 0x001ac80301007387 */ /* 0x000fe80000100800 */
[----:B------:R-:W-:Y:S01]  /*37e70*/  STL [R1+0x1ac4], R28 ;  /* 0x001ac41c01007387 */ /* 0x000fe20000100800 */
[----:B0-----:R-:W-:-:S03]  /*37e80*/  IMAD.MOV.U32 R24, RZ, RZ, R4 ;  /* 0x000000ffff187224 */ /* 0x001fc600078e0004 */
[----:B------:R-:W-:Y:S01]  /*37e90*/  STL.64 [R1+0x98], R6 ;  /* 0x0000980601007387 */ /* 0x000fe20000100a00 */
[----:B------:R-:W-:-:S03]  /*37ea0*/  IMAD.MOV.U32 R25, RZ, RZ, R5 ;  /* 0x000000ffff197224 */ /* 0x000fc600078e0005 */
[----:B------:R-:W0:Y:S04]  /*37eb0*/  LDSM.16.M88.4 R4, [R0+UR6+0x18100] ;  /* 0x018100060004783b */ /* 0x000e280008000200 */
[----:B------:R-:W-:Y:S04]  /*37ec0*/  STL [R1+0x1b18], R25 ;  /* 0x001b181901007387 */ /* 0x000fe80000100800 */
[----:B------:R-:W3:Y:S04]  /*37ed0*/  LDL.LU R14, [R1+0xf8] ;  /* 0x0000f800010e7983 */ /* 0x000ee80000300800 */
[----:B0-----:R-:W-:Y:S04]  /*37ee0*/  STL.64 [R1+0xc0], R4 ;  /* 0x0000c00401007387 */ /* 0x001fe80000100a00 */
[----:B------:R-:W-:Y:S04]  /*37ef0*/  STL.64 [R1+0xc8], R6 ;  /* 0x0000c80601007387 */ /* 0x000fe80000100a00 */
[----:B------:R-:W3:Y:S04]  /*37f00*/  LDL.LU R15, [R1+0xfc] ;  /* 0x0000fc00010f7983 */ /* 0x000ee80000300800 */
[----:B---3--:R0:W-:Y:S04]  /*37f10*/  STL.64 [R1+0x1b40], R14 ;  /* 0x001b400e01007387 */ /* 0x0081e80000100a00 */
[----:B------:R-:W3:Y:S04]  /*37f20*/  LDL.LU R12, [R1+0x30] ;  /* 0x00003000010c7983 */ /* 0x000ee80000300800 */
[----:B------:R-:W3:Y:S04]  /*37f30*/  LDL.LU R13, [R1+0x34] ;  /* 0x00003400010d7983 */ /* 0x000ee80000300800 */
[----:B0-----:R-:W4:Y:S04]  /*37f40*/  LDL.LU R14, [R1+0x38] ;  /* 0x00003800010e7983 */ /* 0x001f280000300800 */
[----:B------:R-:W4:Y:S04]  /*37f50*/  LDL.LU R15, [R1+0x3c] ;  /* 0x00003c00010f7983 */ /* 0x000f280000300800 */
[----:B----4-:R-:W-:Y:S04]  /*37f60*/  STL.64 [R1+0x1b58], R14 ;  /* 0x001b580e01007387 */ /* 0x010fe80000100a00 */
[----:B---3--:R0:W-:Y:S04]  /*37f70*/  STL.64 [R1+0x1b50], R12 ;  /* 0x001b500c01007387 */ /* 0x0081e80000100a00 */
[----:B0-----:R-:W2:Y:S04]  /*37f80*/  LDL.LU R12, [R1+0x40] ;  /* 0x00004000010c7983 */ /* 0x001ea80000300800 */
[----:B------:R-:W2:Y:S04]  /*37f90*/  LDL.LU R13, [R1+0x44] ;  /* 0x00004400010d7983 */ /* 0x000ea80000300800 */
[----:B------:R-:W2:Y:S04]  /*37fa0*/  LDL.LU R14, [R1+0x48] ;  /* 0x00004800010e7983 */ /* 0x000ea80000300800 */
[----:B------:R-:W2:Y:S04]  /*37fb0*/  LDL.LU R15, [R1+0x4c] ;  /* 0x00004c00010f7983 */ /* 0x000ea80000300800 */
[----:B------:R-:W3:Y:S04]  /*37fc0*/  LDL.LU R6, [R1+0x128] ;  /* 0x0001280001067983 */ /* 0x000ee80000300800 */
[----:B------:R-:W3:Y:S01]  /*37fd0*/  LDL.LU R7, [R1+0x12c] ;  /* 0x00012c0001077983 */ /* 0x000ee20000300800 */
[----:B------:R-:W-:-:S03]  /*37fe0*/  IMAD.MOV.U32 R4, RZ, RZ, R2 ;  /* 0x000000ffff047224 */ /* 0x000fc600078e0002 */
[----:B---3--:R0:W-:Y:S04]  /*37ff0*/  STL.64 [R1+0x1b38], R6 ;  /* 0x001b380601007387 */ /* 0x0081e80000100a00 */
[----:B------:R-:W3:Y:S04]  /*38000*/  LDL.LU R2, [R1+0x1b60] ;  /* 0x001b600001027983 */ /* 0x000ee80000300800 */
[----:B------:R-:W4:Y:S01]  /*38010*/  LDL.LU R5, [R1+0x24] ;  /* 0x0000240001057983 */ /* 0x000f220000300800 */
[----:B------:R-:W-:-:S03]  /*38020*/  IMAD.MOV.U32 R25, RZ, RZ, R20 ;  /* 0x000000ffff197224 */ /* 0x000fc600078e0014 */
[----:B0-----:R-:W4:Y:S04]  /*38030*/  LDL.LU R6, [R1+0x28] ;  /* 0x0000280001067983 */ /* 0x001f280000300800 */
[----:B------:R-:W4:Y:S04]  /*38040*/  LDL.LU R7, [R1+0x2c] ;  /* 0x00002c0001077983 */ /* 0x000f280000300800 */
[----:B------:R-:W-:Y:S04]  /*38050*/  STL [R1+0xe4], R21 ;  /* 0x0000e41501007387 */ /* 0x000fe80000100800 */
[----:B------:R-:W-:Y:S04]  /*38060*/  STL.64 [R1+0xe8], R22 ;  /* 0x0000e81601007387 */ /* 0x000fe80000100a00 */
[----:B------:R-:W-:Y:S04]  /*38070*/  STL [R1+0x1910], R0 ;  /* 0x0019100001007387 */ /* 0x000fe80000100800 */
[----:B---3--:R-:W0:Y:S04]  /*38080*/  LDSM.16.MT88.4 R20, [R2+0x21600] ;  /* 0x021600000214783b */ /* 0x008e280000004200 */
[----:B0-----:R0:W-:Y:S04]  /*38090*/  STL.64 [R1+0x1a40], R22 ;  /* 0x001a401601007387 */ /* 0x0011e80000100a00 */
[----:B------:R1:W-:Y:S04]  /*380a0*/  STL.64 [R1+0x1a38], R20 ;  /* 0x001a381401007387 */ /* 0x0003e80000100a00 */
[----:B0-----:R-:W3:Y:S04]  /*380b0*/  LDL.LU R22, [R1+0x138] ;  /* 0x0001380001167983 */ /* 0x001ee80000300800 */
[----:B------:R-:W3:Y:S04]  /*380c0*/  LDL.LU R23, [R1+0x13c] ;  /* 0x00013c0001177983 */ /* 0x000ee80000300800 */
[----:B---3--:R0:W-:Y:S04]  /*380d0*/  STL.64 [R1+0x1b30], R22 ;  /* 0x001b301601007387 */ /* 0x0081e80000100a00 */
[----:B-1----:R-:W3:Y:S04]  /*380e0*/  LDL.LU R20, [R1+0x10] ;  /* 0x0000100001147983 */ /* 0x002ee80000300800 */
[----:B------:R-:W3:Y:S01]  /*380f0*/  LDL.LU R21, [R1+0x14] ;  /* 0x0000140001157983 */ /* 0x000ee20000300800 */
[----:B0-----:R-:W-:-:S02]  /*38100*/  IMAD.MOV.U32 R22, RZ, RZ, R9 ;  /* 0x000000ffff167224 */ /* 0x001fc400078e0009 */
[----:B------:R-:W-:Y:S02]  /*38110*/  IMAD.MOV.U32 R23, RZ, RZ, R8 ;  /* 0x000000ffff177224 */ /* 0x000fe400078e0008 */
[----:B--2---:R-:W-:Y:S01]  /*38120*/  HMMA.16816.F32 R8, R16, R10, R12 ;  /* 0x0000000a1008723c */ /* 0x004fe2000000180c */
[----:B------:R-:W2:Y:S04]  /*38130*/  LDL.LU.64 R14, [R1+0x1b58] ;  /* 0x001b5800010e7983 */ /* 0x000ea80000300a00 */
[----:B------:R-:W2:-:S15]  /*38140*/  LDL.LU.64 R12, [R1+0x1b50] ;  /* 0x001b5000010c7983 */ /* 0x000e9e0000300a00 */
[----:B------:R-:W-:-:S03]  /*38150*/  NOP ;  /* 0x0000000000007918 */ /* 0x000fc60000000000 */
[----:B------:R0:W-:Y:S01]  /*38160*/  STL.64 [R1+0x40], R8 ;  /* 0x0000400801007387 */ /* 0x0001e20000100a00 */
[----:B------:R-:W-:Y:S02]  /*38170*/  IMAD.MOV.U32 R3, RZ, RZ, R10 ;  /* 0x000000ffff037224 */ /* 0x000fe400078e000a */
[----:B------:R-:W-:Y:S02]  /*38180*/  IMAD.MOV.U32 R28, RZ, RZ, R11 ;  /* 0x000000ffff1c7224 */ /* 0x000fe400078e000b */
[----:B------:R-:W2:Y:S02]  /*38190*/  LDL.LU.64 R10, [R1+0x1b48] ;  /* 0x001b4800010a7983 */ /* 0x000ea40000300a00 */
[----:B--2---:R-:W-:-:S15]  /*381a0*/  HMMA.16816.F32 R12, R16, R10, R12 ;  /* 0x0000000a100c723c */ /* 0x004fde000000180c */
[----:B------:R-:W-:-:S09]  /*381b0*/  NOP ;  /* 0x0000000000007918 */ /* 0x000fd20000000000 */
[----:B------:R-:W-:Y:S02]  /*381c0*/  IMAD.MOV.U32 R10, RZ, RZ, R14 ;  /* 0x000000ffff0a7224 */ /* 0x000fe400078e000e */
[----:B------:R-:W-:Y:S02]  /*381d0*/  IMAD.MOV.U32 R11, RZ, RZ, R15 ;  /* 0x000000ffff0b7224 */ /* 0x000fe400078e000f */
[----:B------:R-:W4:Y:S01]  /*381e0*/  LDL.LU.64 R14, [R1+0x1b40] ;  /* 0x001b4000010e7983 */ /* 0x000f220000300a00 */
[----:B0-----:R-:W-:Y:S02]  /*381f0*/  IMAD.MOV.U32 R8, RZ, RZ, R12 ;  /* 0x000000ffff087224 */ /* 0x001fe400078e000c */
[----:B------:R-:W-:Y:S01]  /*38200*/  IMAD.MOV.U32 R9, RZ, RZ, R13 ;  /* 0x000000ffff097224 */ /* 0x000fe200078e000d */
[----:B------:R-:W-:Y:S04]  /*38210*/  STL.64 [R1+0x1b28], R10 ;  /* 0x001b280a01007387 */ /* 0x000fe80000100a00 */
[----:B------:R0:W-:Y:S04]  /*38220*/  STL.64 [R1+0x1b20], R8 ;  /* 0x001b200801007387 */ /* 0x0001e80000100a00 */
[----:B0-----:R-:W2:Y:S04]  /*38230*/  LDL.LU R8, [R1] ;  /* 0x0000000001087983 */ /* 0x001ea80000300800 */
[----:B------:R-:W2:Y:S04]  /*38240*/  LDL.LU R9, [R1+0x4] ;  /* 0x0000040001097983 */ /* 0x000ea80000300800 */
[----:B------:R-:W2:Y:S01]  /*38250*/  LDL.LU R10, [R1+0x8] ;  /* 0x00000800010a7983 */ /* 0x000ea20000300800 */
[----:B----4-:R-:W-:-:S15]  /*38260*/  HMMA.16816.F32 R4, R16, R14, R4 ;  /* 0x0000000e1004723c */ /* 0x010fde0000001804 */
[----:B------:R-:W-:-:S09]  /*38270*/  NOP ;  /* 0x0000000000007918 */ /* 0x000fd20000000000 */
[----:B------:R-:W-:Y:S02]  /*38280*/  IMAD.MOV.U32 R14, RZ, RZ, R6 ;  /* 0x000000ffff0e7224 */ /* 0x000fe400078e0006 */
[----:B------:R-:W-:Y:S02]  /*38290*/  IMAD.MOV.U32 R15, RZ, RZ, R7 ;  /* 0x000000ffff0f7224 */ /* 0x000fe400078e0007 */
[----:B------:R-:W3:Y:S04]  /*382a0*/  LDL.LU.64 R6, [R1+0x1b38] ;  /* 0x001b380001067983 */ /* 0x000ee80000300a00 */
[----:B------:R-:W4:Y:S04]  /*382b0*/  LDL.LU R26, [R1+0x148] ;  /* 0x00014800011a7983 */ /* 0x000f280000300800 */
[----:B------:R-:W4:Y:S01]  /*382c0*/  LDL.LU R27, [R1+0x14c] ;  /* 0x00014c00011b7983 */ /* 0x000f220000300800 */
[----:B---3--:R-:W-:-:S15]  /*382d0*/  HMMA.16816.F32 R20, R16, R6, R20 ;  /* 0x000000061014723c */ /* 0x008fde0000001814 */
[----:B------:R-:W-:-:S09]  /*382e0*/  NOP ;  /* 0x0000000000007918 */ /* 0x000fd20000000000 */
[----:B------:R-:W-:Y:S02]  /*382f0*/  IMAD.MOV.U32 R6, RZ, RZ, R22 ;  /* 0x000000ffff067224 */ /* 0x000fe400078e0016 */
[----:B------:R-:W-:Y:S02]  /*38300*/  IMAD.MOV.U32 R7, RZ, RZ, R23 ;  /* 0x000000ffff077224 */ /* 0x000fe400078e0017 */
[----:B------:R-:W2:Y:S01]  /*38310*/  LDL.LU.64 R22, [R1+0x1b30] ;  /* 0x001b300001167983 */ /* 0x000ea20000300a00 */
[----:B------:R-:W-:Y:S02]  /*38320*/  IMAD.MOV.U32 R11, RZ, RZ, R29 ;  /* 0x000000ffff0b7224 */ /* 0x000fe400078e001d */
[----:B------:R-:W-:Y:S02]  /*38330*/  IMAD.MOV.U32 R12, RZ, RZ, R4 ;  /* 0x000000ffff0c7224 */ /* 0x000fe400078e0004 */
[----:B------:R-:W-:Y:S02]  /*38340*/  IMAD.MOV.U32 R4, RZ, RZ, R20 ;  /* 0x000000ffff047224 */ /* 0x000fe400078e0014 */
[----:B------:R-:W-:-:S02]  /*38350*/  IMAD.MOV.U32 R13, RZ, RZ, R5 ;  /* 0x000000ffff0d7224 */ /* 0x000fc400078e0005 */
        /* <DEDUP_REMOVED lines=9> */
[----:B------:R-:W3:Y:S04]  /*383f0*/  LDL.LU.64 R8, [R1+0x1b20] ;  /* 0x001b200001087983 */ /* 0x000ee80000300a00 */
[----:B------:R-:W4:Y:S04]  /*38400*/  LDL.LU R25, [R1+0x1b18] ;  /* 0x001b180001197983 */ /* 0x000f280000300800 */
[----:B------:R-:W2:Y:S04]  /*38410*/  LDL.LU R21, [R1+0xe4] ;  /* 0x0000e40001157983 */ /* 0x000ea80000300800 */
[----:B--2---:R0:W-:Y:S04]  /*38420*/  STL.64 [R1+0x1a48], R20 ;  /* 0x001a481401007387 */ /* 0x0041e80000100a00 */
[----:B0-----:R-:W2:Y:S04]  /*38430*/  LDL.LU R20, [R1+0xc0] ;  /* 0x0000c00001147983 */ /* 0x001ea80000300800 */
[----:B------:R-:W2:Y:S04]  /*38440*/  LDL.LU R21, [R1+0xc4] ;  /* 0x0000c40001157983 */ /* 0x000ea80000300800 */
[----:B--2---:R0:W-:Y:S02]  /*38450*/  STL.64 [R1+0x1a50], R20 ;  /* 0x001a501401007387 */ /* 0x0041e40000100a00 */
[----:B0-----:R-:W-:-:S02]  /*38460*/  IMAD.MOV.U32 R20, RZ, RZ, R24 ;  /* 0x000000ffff147224 */ /* 0x001fc400078e0018 */
[----:B----4-:R-:W-:Y:S01]  /*38470*/  IMAD.MOV.U32 R21, RZ, RZ, R25 ;  /* 0x000000ffff157224 */ /* 0x010fe200078e0019 */
[----:B------:R-:W2:Y:S04]  /*38480*/  LDL.LU R24, [R1+0x1b14] ;  /* 0x001b140001187983 */ /* 0x000ea80000300800 */
[----:B------:R-:W4:Y:S04]  /*38490*/  LDL.LU R25, [R1+0x1b10] ;  /* 0x001b100001197983 */ /* 0x000f280000300800 */
[----:B------:R0:W-:Y:S04]  /*384a0*/  STL.64 [R1+0x1a78], R22 ;  /* 0x001a781601007387 */ /* 0x0001e80000100a00 */
[----:B------:R1:W-:Y:S01]  /*384b0*/  STL.64 [R1+0x1a70], R20 ;  /* 0x001a701401007387 */ /* 0x0003e20000100a00 */
[----:B0-----:R-:W-:-:S02]  /*384c0*/  IMAD.MOV.U32 R22, RZ, RZ, R14 ;  /* 0x000000ffff167224 */ /* 0x001fc400078e000e */
[----:B-1----:R-:W-:Y:S02]  /*384d0*/  IMAD.MOV.U32 R20, RZ, RZ, R12 ;  /* 0x000000ffff147224 */ /* 0x002fe400078e000c */
[----:B------:R-:W-:Y:S01]  /*384e0*/  IMAD.MOV.U32 R21, RZ, RZ, R13 ;  /* 0x000000ffff157224 */ /* 0x000fe200078e000d */
[----:B------:R-:W3:Y:S04]  /*384f0*/  LDL.LU R12, [R1+0x1b0c] ;  /* 0x001b0c00010c7983 */ /* 0x000ee80000300800 */
[----:B------:R-:W3:Y:S04]  /*38500*/  LDL.LU R13, [R1+0x1b08] ;  /* 0x001b0800010d7983 */ /* 0x000ee80000300800 */
[----:B------:R-:W3:Y:S01]  /*38510*/  LDL.LU R14, [R1+0x1b04] ;  /* 0x001b0400010e7983 */ /* 0x000ee20000300800 */
[----:B------:R-:W-:-:S03]  /*38520*/  IMAD.MOV.U32 R23, RZ, RZ, R15 ;  /* 0x000000ffff177224 */ /* 0x000fc600078e000f */
[----:B------:R-:W3:Y:S04]  /*38530*/  LDL.LU R15, [R1+0x1b00] ;  /* 0x001b0000010f7983 */ /* 0x000ee80000300800 */
[----:B------:R-:W-:Y:S04]  /*38540*/  STL.64 [R1+0x1a88], R22 ;  /* 0x001a881601007387 */ /* 0x000fe80000100a00 */
[----:B------:R2:W-:Y:S02]  /*38550*/  STL.64 [R1+0x1a80], R20 ;  /* 0x001a801401007387 */ /* 0x0005e40000100a00 */
[----:B--2---:R-:W-:-:S02]  /*38560*/  IMAD.MOV.U32 R21, RZ, RZ, R24 ;  /* 0x000000ffff157224 */ /* 0x004fc400078e0018 */
[----:B----4-:R-:W-:-:S05]  /*38570*/  IMAD.MOV.U32 R20, RZ, RZ, R25 ;  /* 0x000000ffff147224 */ /* 0x010fca00078e0019 */
        /* <DEDUP_REMOVED lines=38> */
[----:B------:R-:W4:Y:S01]  /*387e0*/  LDL.LU R28, [R1+0x1ac4] ;  /* 0x001ac400011c7983 */ /* 0x000f220000300800 */
[C---:B---3--:R-:W-:Y:S03]  /*387f0*/  HMMA.16816.F32 R4, R8.reuse, R16, R4 ;  /* 0x000000100804723c */ /* 0x048fe60000001804 */
[----:B------:R0:W1:Y:S04]  /*38800*/  LDSM.16.MT88.4 R16, [R2+0x21800] ;  /* 0x021800000210783b */ /* 0x0000680000004200 */
[----:B0-----:R-:W3:Y:S01]  /*38810*/  LDL.LU R2, [R1+0x1ac0] ;  /* 0x001ac00001027983 */ /* 0x001ee20000300800 */
[----:B--2---:R-:W-:Y:S03]  /*38820*/  HMMA.16816.F32 R24, R8, R20, R24 ;  /* 0x000000140818723c */ /* 0x004fe60000001818 */
[----:B-1----:R0:W-:Y:S04]  /*38830*/  STL [R1+0x19c0], R16 ;  /* 0x0019c01001007387 */ /* 0x0021e80000100800 */
[----:B------:R1:W-:Y:S04]  /*38840*/  STL [R1+0x19bc], R17 ;  /* 0x0019bc1101007387 */ /* 0x0003e80000100800 */
[----:B------:R-:W-:Y:S04]  /*38850*/  STL [R1+0x19b8], R18 ;  /* 0x0019b81201007387 */ /* 0x000fe80000100800 */
[----:B------:R-:W-:Y:S04]  /*38860*/  STL [R1+0x19b4], R19 ;  /* 0x0019b41301007387 */ /* 0x000fe80000100800 */
[----:B0-----:R-:W2:Y:S04]  /*38870*/  LDL.LU R16, [R1+0x80] ;  /* 0x0000800001107983 */ /* 0x001ea80000300800 */
[----:B-1----:R-:W2:Y:S04]  /*38880*/  LDL.LU R17, [R1+0x84] ;  /* 0x0000840001117983 */ /* 0x002ea80000300800 */
[----:B---3--:R-:W0:Y:S04]  /*38890*/  LDSM.16.M88.4 R20, [R2+UR6+0x180] ;  /* 0x000180060214783b */ /* 0x008e280008000200 */
[----:B0-----:R-:W-:Y:S04]  /*388a0*/  STL.64 [R1+0xa0], R20 ;  /* 0x0000a01401007387 */ /* 0x001fe80000100a00 */
[----:B------:R-:W-:Y:S04]  /*388b0*/  STL.64 [R1+0xa8], R22 ;  /* 0x0000a81601007387 */ /* 0x000fe80000100a00 */
[----:B------:R-:W0:Y:S04]  /*388c0*/  LDSM.16.M88.4 R20, [R2+UR6+0x4180] ;  /* 0x004180060214783b */ /* 0x000e280008000200 */
[----:B0-----:R0:W-:Y:S04]  /*388d0*/  STL.64 [R1+0xb0], R20 ;  /* 0x0000b01401007387 */ /* 0x0011e80000100a00 */
[----:B0-----:R-:W3:Y:S01]  /*388e0*/  LDL.LU.64 R20, [R1+0x1ab8] ;  /* 0x001ab80001147983 */ /* 0x001ee20000300a00 */
[----:B----4-:R-:W-:-:S02]  /*388f0*/  IMAD.MOV.U32 R18, RZ, RZ, R28 ;  /* 0x000000ffff127224 */ /* 0x010fc400078e001c */
[----:B------:R-:W-:Y:S02]  /*38900*/  IMAD.MOV.U32 R19, RZ, RZ, R3 ;  /* 0x000000ffff137224 */ /* 0x000fe400078e0003 */
[----:B------:R-:W-:Y:S02]  /*38910*/  IMAD.MOV.U32 R28, RZ, RZ, R22 ;  /* 0x000000ffff1c7224 */ /* 0x000fe400078e0016 */
[----:B------:R-:W-:-:S05]  /*38920*/  IMAD.MOV.U32 R3, RZ, RZ, R23 ;  /* 0x000000ffff037224 */ /* 0x000fca00078e0017 */
[----:B------:R-:W-:Y:S04]  /*38930*/  STL [R1+0x19ac], R3 ;  /* 0x0019ac0301007387 */ /* 0x000fe80000100800 */
        /* <DEDUP_REMOVED lines=9> */
[----:B------:R-:W3:Y:S04]  /*389d0*/  LDL.LU.64 R14, [R1+0x1a98] ;  /* 0x001a9800010e7983 */ /* 0x000ee80000300a00 */
[----:B------:R-:W3:-:S15]  /*389e0*/  LDL.LU.64 R12, [R1+0x1a90] ;  /* 0x001a9000010c7983 */ /* 0x000ede0000300a00 */
[----:B------:R-:W-:-:S02]  /*389f0*/  NOP ;  /* 0x0000000000007918 */ /* 0x000fc40000000000 */
[----:B------:R-:W-:Y:S04]  /*38a00*/  STL.64 [R1+0x40], R20 ;  /* 0x0000401401007387 */ /* 0x000fe80000100a00 */
[----:B------:R0:W-:Y:S04]  /*38a10*/  STL.64 [R1+0x48], R22 ;  /* 0x0000481601007387 */ /* 0x0001e80000100a00 */
[----:B0-----:R-:W2:Y:S04]  /*38a20*/  LDL.LU.64 R22, [R1+0x1a88] ;  /* 0x001a880001167983 */ /* 0x001ea80000300a00 */
[----:B------:R-:W2:Y:S02]  /*38a30*/  LDL.LU.64 R20, [R1+0x1a80] ;  /* 0x001a800001147983 */ /* 0x000ea40000300a00 */
[----:B--2---:R-:W-:-:S15]  /*38a40*/  HMMA.16816.F32 R20, R8, R16, R20 ;  /* 0x000000100814723c */ /* 0x004fde0000001814 */
[----:B------:R-:W-:-:S08]  /*38a50*/  NOP ;  /* 0x0000000000007918 */ /* 0x000fd00000000000 */
[----:B------:R-:W-:Y:S04]  /*38a60*/  STL.64 [R1+0x30], R20 ;  /* 0x0000301401007387 */ /* 0x000fe80000100a00 */
[----:B------:R0:W-:Y:S04]  /*38a70*/  STL.64 [R1+0x38], R22 ;  /* 0x0000381601007387 */ /* 0x0001e80000100a00 */
[----:B0-----:R-:W2:Y:S04]  /*38a80*/  LDL.LU.64 R22, [R1+0x1a78] ;  /* 0x001a780001167983 */ /* 0x001ea80000300a00 */
[----:B------:R-:W3:Y:S04]  /*38a90*/  LDL.LU.64 R20, [R1+0x1a70] ;  /* 0x001a700001147983 */ /* 0x000ee80000300a00 */
[----:B------:R0:W-:Y:S01]  /*38aa0*/  STL.64 [R1+0x1a10], R18 ;  /* 0x001a101201007387 */ /* 0x0001e20000100a00 */
[----:B------:R-:W-:-:S03]  /*38ab0*/  IMAD.MOV.U32 R16, RZ, RZ, R29 ;  /* 0x000000ffff107224 */ /* 0x000fc600078e001d */
[----:B------:R-:W4:Y:S01]  /*38ac0*/  LDL.LU R29, [R1+0x1a68] ;  /* 0x001a6800011d7983 */ /* 0x000f220000300800 */
[----:B--2---:R-:W-:Y:S02]  /*38ad0*/  IMAD.MOV.U32 R17, RZ, RZ, R23 ;  /* 0x000000ffff117224 */ /* 0x004fe400078e0017 */
[----:B0-----:R-:W-:Y:S02]  /*38ae0*/  IMAD.MOV.U32 R18, RZ, RZ, R22 ;  /* 0x000000ffff127224 */ /* 0x001fe400078e0016 */
[----:B---3--:R-:W-:Y:S01]  /*38af0*/  HMMA.16816.F32 R20, R8, R20, R12 ;  /* 0x000000140814723c */ /* 0x008fe2000000180c */
[----:B------:R-:W2:Y:S04]  /*38b00*/  LDL.LU.64 R14, [R1+0x1a60] ;  /* 0x001a6000010e7983 */ /* 0x000ea80000300a00 */
[----:B------:R-:W2:-:S15]  /*38b10*/  LDL.LU.64 R12, [R1+0x1a58] ;  /* 0x001a5800010c7983 */ /* 0x000e9e0000300a00 */
[----:B------:R-:W-:-:S03]  /*38b20*/  NOP ;  /* 0x0000000000007918 */ /* 0x000fc60000000000 */
[----:B------:R0:W-:Y:S04]  /*38b30*/  STL.64 [R1+0x20], R20 ;  /* 0x0000201401007387 */ /* 0x0001e80000100a00 */
[----:B------:R1:W-:Y:S04]  /*38b40*/  STL.64 [R1+0x28], R22 ;  /* 0x0000281601007387 */ /* 0x0003e80000100a00 */
[----:B0-----:R-:W1:Y:S01]  /*38b50*/  LDL.LU.64 R20, [R1+0x1a50] ;  /* 0x001a500001147983 */ /* 0x001e620000300a00 */
[----:B------:R-:W-:-:S07]  /*38b60*/  IMAD.MOV.U32 R19, RZ, RZ, R0 ;  /* 0x000000ffff137224 */ /* 0x000fce00078e0000 */
[----:B-1----:R-:W-:-:S15]  /*38b70*/  HMMA.16816.F32 R20, R8, R20, R16 ;  /* 0x000000140814723c */ /* 0x002fde0000001810 */
[----:B------:R-:W-:-:S09]  /*38b80*/  NOP ;  /* 0x0000000000007918 */ /* 0x000fd20000000000 */
[----:B------:R-:W-:Y:S02]  /*38b90*/  IMAD.MOV.U32 R28, RZ, RZ, R20 ;  /* 0x000000ffff1c7224 */ /* 0x000fe400078e0014 */
[----:B------:R-:W-:Y:S02]  /*38ba0*/  IMAD.MOV.U32 R17, RZ, RZ, R21 ;  /* 0x000000ffff117224 */ /* 0x000fe400078e0015 */
[----:B------:R-:W2:Y:S01]  /*38bb0*/  LDL.LU.64 R20, [R1+0x1a48] ;  /* 0x001a480001147983 */ /* 0x000ea20000300a00 */
[----:B------:R-:W-:Y:S02]  /*38bc0*/  IMAD.MOV.U32 R3, RZ, RZ, R23 ;  /* 0x000000ffff037224 */ /* 0x000fe400078e0017 */
[----:B------:R-:W-:-:S03]  /*38bd0*/  IMAD.MOV.U32 R16, RZ, RZ, R22 ;  /* 0x000000ffff107224 */ /* 0x000fc600078e0016 */
[----:B------:R-:W-:Y:S04]  /*38be0*/  STL [R1+0x1a2c], R3 ;  /* 0x001a2c0301007387 */ /* 0x000fe80000100800 */
[----:B------:R-:W-:Y:S04]  /*38bf0*/  STL [R1+0x1a28], R28 ;  /* 0x001a281c01007387 */ /* 0x000fe80000100800 */
[----:B------:R-:W3:Y:S01]  /*38c00*/  LDL.LU.64 R22, [R1+0x1a40] ;  /* 0x001a400001167983 */ /* 0x000ee20000300a00 */
[----:B--2---:R-:W-:Y:S03]  /*38c10*/  HMMA.16816.F32 R12, R8, R20, R12 ;  /* 0x00000014080c723c */ /* 0x004fe6000000180c */
[----:B------:R-:W3:Y:S04]  /*38c20*/  LDL.LU.64 R20, [R1+0x1a38] ;  /* 0x001a380001147983 */ /* 0x000ee80000300a00 */
[----:B------:R-:W3:Y:S04]  /*38c30*/  LDL.LU R10, [R1+0xd8] ;  /* 0x0000d800010a7983 */ /* 0x000ee80000300800 */
[----:B------:R-:W3:Y:S04]  /*38c40*/  LDL.LU R11, [R1+0xdc] ;  /* 0x0000dc00010b7983 */ /* 0x000ee80000300800 */
[----:B------:R-:W2:Y:S08]  /*38c50*/  LDL R19, [R1+0x180] ;  /* 0x0001800001137983 */ /* 0x000eb00000100800 */
[----:B------:R0:W-:Y:S04]  /*38c60*/  STL.64 [R1+0x19f0], R14 ;  /* 0x0019f00e01007387 */ /* 0x0001e80000100a00 */
[----:B------:R-:W-:Y:S04]  /*38c70*/  STL.64 [R1+0x19e8], R12 ;  /* 0x0019e80c01007387 */ /* 0x000fe80000100a00 */
[----:B0-----:R-:W2:Y:S01]  /*38c80*/  LDL.LU R14, [R1+0x108] ;  /* 0x00010800010e7983 */ /* 0x001ea20000300800 */
[----:B----4-:R-:W-:Y:S01]  /*38c90*/  IMAD.MOV.U32 R15, RZ, RZ, R29 ;  /* 0x000000ffff0f7224 */ /* 0x010fe200078e001d */
[----:B---3--:R-:W-:Y:S02]  /*38ca0*/  HMMA.16816.F32 R8, R20, R10, R4 ;  /* 0x0000000a1408723c */ /* 0x008fe40000001804 */
[----:B------:R-:W0:-:S15]  /*38cb0*/  LDSM.16.M88.4 R4, [R2+UR6+0x8180] ;  /* 0x008180060204783b */ /* 0x000e1e0008000200 */
[----:B------:R-:W-:-:S06]  /*38cc0*/  NOP ;  /* 0x0000000000007918 */ /* 0x000fcc0000000000 */
[----:B------:R-:W-:Y:S04]  /*38cd0*/  STL [R1+0x19d0], R8 ;  /* 0x0019d00801007387 */ /* 0x000fe80000100800 */
[----:B------:R-:W-:Y:S04]  /*38ce0*/  STL [R1+0x19cc], R9 ;  /* 0x0019cc0901007387 */ /* 0x000fe80000100800 */
[----:B------:R-:W-:Y:S04]  /*38cf0*/  STL [R1+0x19c8], R10 ;  /* 0x0019c80a01007387 */ /* 0x000fe80000100800 */
[----:B------:R-:W-:Y:S01]  /*38d00*/  STL [R1+0x19c4], R11 ;  /* 0x0019c40b01007387 */ /* 0x000fe20000100800 */
[----:B0-----:R-:W-:-:S03]  /*38d10*/  IMAD.MOV.U32 R0, RZ, RZ, R6 ;  /* 0x000000ffff007224 */ /* 0x001fc600078e0006 */
[----:B------:R-:W-:Y:S01]  /*38d20*/  STL.64 [R1+0xf0], R4 ;  /* 0x0000f00401007387 */ /* 0x000fe20000100a00 */
[----:B------:R-:W-:-:S03]  /*38d30*/  IMAD.MOV.U32 R29, RZ, RZ, R7 ;  /* 0x000000ffff1d7224 */ /* 0x000fc600078e0007 */
[----:B------:R-:W0:Y:S01]  /*38d40*/  LDSM.16.M88.4 R4, [R2+UR6+0xc180] ;  /* 0x00c180060204783b */ /* 0x000e220008000200 */
[----:B--2---:R-:W-:Y:S03]  /*38d50*/  HMMA.16816.F32 R24, R20, R14, R24 ;  /* 0x0000000e1418723c */ /* 0x004fe60000001818 */
[----:B------:R0:W-:Y:S04]  /*38d60*/  STL [R1+0x19d4], R29 ;  /* 0x0019d41d01007387 */ /* 0x0001e80000100800 */
[----:B------:R1:W-:Y:S04]  /*38d70*/  STL [R1+0x19b0], R0 ;  /* 0x0019b00001007387 */ /* 0x0003e80000100800 */
[----:B------:R-:W-:Y:S04]  /*38d80*/  STL [R1+0x1a34], R22 ;  /* 0x001a341601007387 */ /* 0x000fe80000100800 */
[----:B------:R-:W-:Y:S08]  /*38d90*/  STL [R1+0x1a30], R23 ;  /* 0x001a301701007387 */ /* 0x000ff00000100800 */
[----:B------:R-:W-:Y:S04]  /*38da0*/  STL.64 [R1+0x19a0], R26 ;  /* 0x0019a01a01007387 */ /* 0x000fe80000100a00 */
[----:B------:R-:W-:Y:S01]  /*38db0*/  STL.64 [R1+0x1998], R24 ;  /* 0x0019981801007387 */ /* 0x000fe20000100a00 */
[----:B0-----:R-:W-:-:S03]  /*38dc0*/  IMAD.MOV.U32 R29, RZ, RZ, R4 ;  /* 0x000000ffff1d7224 */ /* 0x001fc600078e0004 */
[----:B------:R-:W-:Y:S01]  /*38dd0*/  STL.64 [R1+0x108], R6 ;  /* 0x0001080601007387 */ /* 0x000fe20000100a00 */
[----:B-1----:R-:W-:-:S03]  /*38de0*/  IMAD.MOV.U32 R0, RZ, RZ, R5 ;  /* 0x000000ffff007224 */ /* 0x002fc600078e0005 */
[----:B------:R-:W0:Y:S02]  /*38df0*/  LDSM.16.M88.4 R4, [R2+UR6+0x10180] ;  /* 0x010180060204783b */ /* 0x000e240008000200 */
[----:B0-----:R-:W-:Y:S02]  /*38e00*/  IMAD.MOV.U32 R3, RZ, RZ, R4 ;  /* 0x000000ffff037224 */ /* 0x001fe400078e0004 */
        /* <DEDUP_REMOVED lines=14> */
[----:B------:R-:W0:Y:S04]  /*38ef0*/  LDSM.16.MT88.4 R4, [R19+0x21a00] ;  /* 0x021a00001304783b */ /* 0x000e280000004200 */
[----:B0-----:R-:W-:Y:S04]  /*38f00*/  STL.64 [R1+0x1920], R6 ;  /* 0x0019200601007387 */ /* 0x001fe80000100a00 */
[----:B------:R0:W-:Y:S02]  /*38f10*/  STL.64 [R1+0x1918], R4 ;  /* 0x0019180401007387 */ /* 0x0001e40000100a00 */
[----:B0-----:R-:W-:-:S02]  /*38f20*/  IMAD.MOV.U32 R4, RZ, RZ, R10 ;  /* 0x000000ffff047224 */ /* 0x001fc400078e000a */
[----:B------:R-:W-:-:S05]  /*38f30*/  IMAD.MOV.U32 R5, RZ, RZ, R2 ;  /* 0x000000ffff057224 */ /* 0x000fca00078e0002 */
[----:B------:R0:W-:Y:S04]  /*38f40*/  STL.64 [R1+0x1928], R4 ;  /* 0x0019280401007387 */ /* 0x0001e80000100a00 */
[----:B------:R-:W2:Y:S04]  /*38f50*/  LDL.LU R14, [R1+0xc8] ;  /* 0x0000c800010e7983 */ /* 0x000ea80000300800 */
[----:B------:R-:W2:Y:S04]  /*38f60*/  LDL.LU R15, [R1+0xcc] ;  /* 0x0000cc00010f7983 */ /* 0x000ea80000300800 */
[----:B------:R-:W3:Y:S04]  /*38f70*/  LDL.LU R10, [R1+0x98] ;  /* 0x00009800010a7983 */ /* 0x000ee80000300800 */
[----:B------:R-:W3:Y:S04]  /*38f80*/  LDL.LU R11, [R1+0x9c] ;  /* 0x00009c00010b7983 */ /* 0x000ee80000300800 */
[----:B------:R-:W4:Y:S04]  /*38f90*/  LDL.LU R18, [R1+0x68] ;  /* 0x0000680001127983 */ /* 0x000f280000300800 */
[----:B------:R-:W4:Y:S01]  /*38fa0*/  LDL.LU R19, [R1+0x6c] ;  /* 0x00006c0001137983 */ /* 0x000f220000300800 */
[----:B0-----:R-:W-:-:S02]  /*38fb0*/  IMAD.MOV.U32 R5, RZ, RZ, R8 ;  /* 0x000000ffff057224 */ /* 0x001fc400078e0008 */
[----:B------:R-:W-:Y:S01]  /*38fc0*/  IMAD.MOV.U32 R4, RZ, RZ, R9 ;  /* 0x000000ffff047224 */ /* 0x000fe200078e0009 */
[----:B----4-:R0:W-:Y:S04]  /*38fd0*/  STL.64 [R1+0x1a20], R18 ;  /* 0x001a201201007387 */ /* 0x0101e80000100a00 */
[----:B------:R-:W-:Y:S04]  /*38fe0*/  STL.64 [R1+0x1a18], R16 ;  /* 0x001a181001007387 */ /* 0x000fe80000100a00 */
[----:B0-----:R-:W4:Y:S04]  /*38ff0*/  LDL.LU R18, [R1+0x78] ;  /* 0x0000780001127983 */ /* 0x001f280000300800 */
[----:B------:R-:W4:Y:S04]  /*39000*/  LDL.LU R19, [R1+0x7c] ;  /* 0x00007c0001137983 */ /* 0x000f280000300800 */
[----:B------:R-:W4:Y:S04]  /*39010*/  LDL.LU R24, [R1+0x40] ;  /* 0x0000400001187983 */ /* 0x000f280000300800 */
[----:B------:R-:W4:Y:S04]  /*39020*/  LDL.LU R25, [R1+0x44] ;  /* 0x0000440001197983 */ /* 0x000f280000300800 */
[----:B------:R-:W4:Y:S04]  /*39030*/  LDL.LU R26, [R1+0x48] ;  /* 0x00004800011a7983 */ /* 0x000f280000300800 */
[----:B------:R-:W4:Y:S04]  /*39040*/  LDL.LU R27, [R1+0x4c] ;  /* 0x00004c00011b7983 */ /* 0x000f280000300800 */
[----:B---3--:R0:W-:Y:S04]  /*39050*/  STL.64 [R1+0x1a08], R10 ;  /* 0x001a080a01007387 */ /* 0x0081e80000100a00 */
[----:B------:R-:W3:Y:S04]  /*39060*/  LDL.LU R8, [R1+0x30] ;  /* 0x0000300001087983 */ /* 0x000ee80000300800 */
[----:B------:R-:W3:Y:S04]  /*39070*/  LDL.LU R9, [R1+0x34] ;  /* 0x0000340001097983 */ /* 0x000ee80000300800 */
[----:B0-----:R-:W3:Y:S04]  /*39080*/  LDL.LU R10, [R1+0x38] ;  /* 0x00003800010a7983 */ /* 0x001ee80000300800 */
[----:B------:R-:W3:Y:S04]  /*39090*/  LDL.LU R11, [R1+0x3c] ;  /* 0x00003c00010b7983 */ /* 0x000ee80000300800 */
[----:B--2---:R0:W-:Y:S04]  /*390a0*/  STL.64 [R1+0x1a00], R14 ;  /* 0x001a000e01007387 */ /* 0x0041e80000100a00 */
[----:B------:R-:W2:Y:S04]  /*390b0*/  LDL.LU R12, [R1+0x20] ;  /* 0x00002000010c7983 */ /* 0x000ea80000300800 */
[----:B------:R-:W2:Y:S04]  /*390c0*/  LDL.LU R13, [R1+0x24] ;  /* 0x00002400010d7983 */ /* 0x000ea80000300800 */
[----:B0-----:R-:W2:Y:S04]  /*390d0*/  LDL.LU R14, [R1+0x28] ;  /* 0x00002800010e7983 */ /* 0x001ea80000300800 */
[----:B------:R-:W2:Y:S04]  /*390e0*/  LDL.LU R15, [R1+0x2c] ;  /* 0x00002c00010f7983 */ /* 0x000ea80000300800 */
[----:B------:R0:W-:Y:S02]  /*390f0*/  STL.64 [R1+0x1940], R4 ;  /* 0x0019400401007387 */ /* 0x0001e40000100a00 */
[----:B0-----:R-:W-:-:S02]  /*39100*/  IMAD.MOV.U32 R4, RZ, RZ, R22 ;  /* 0x000000ffff047224 */ /* 0x001fc400078e0016 */
[----:B------:R-:W-:Y:S01]  /*39110*/  IMAD.MOV.U32 R5, RZ, RZ, R23 ;  /* 0x000000ffff057224 */ /* 0x000fe200078e0017 */
[----:B------:R-:W4:Y:S04]  /*39120*/  LDL.LU R22, [R1+0x1a34] ;  /* 0x001a340001167983 */ /* 0x000f280000300800 */
[----:B------:R-:W4:Y:S04]  /*39130*/  LDL.LU R23, [R1+0x1a30] ;  /* 0x001a300001177983 */ /* 0x000f280000300800 */
[----:B------:R0:W-:Y:S02]  /*39140*/  STL.64 [R1+0x1958], R4 ;  /* 0x0019580401007387 */ /* 0x0001e40000100a00 */
[----:B0-----:R-:W-:-:S02]  /*39150*/  IMAD.MOV.U32 R4, RZ, RZ, R3 ;  /* 0x000000ffff047224 */ /* 0x001fc400078e0003 */
[----:B------:R-:W-:Y:S01]  /*39160*/  IMAD.MOV.U32 R5, RZ, RZ, R28 ;  /* 0x000000ffff057224 */ /* 0x000fe200078e001c */
[----:B------:R-:W3:Y:S04]  /*39170*/  LDL.LU R3, [R1+0x1a2c] ;  /* 0x001a2c0001037983 */ /* 0x000ee80000300800 */
[----:B------:R-:W2:Y:S04]  /*39180*/  LDL.LU R28, [R1+0x1a28] ;  /* 0x001a2800011c7983 */ /* 0x000ea80000300800 */
[----:B------:R0:W-:Y:S04]  /*39190*/  STL.64 [R1+0x1970], R4 ;  /* 0x0019700401007387 */ /* 0x0001e80000100a00 */
[----:B0-----:R-:W4:Y:S04]  /*391a0*/  LDL.LU R4, [R1+0x50] ;  /* 0x0000500001047983 */ /* 0x001f280000300800 */
[----:B------:R-:W4:Y:S04]  /*391b0*/  LDL.LU R5, [R1+0x54] ;  /* 0x0000540001057983 */ /* 0x000f280000300800 */
[----:B------:R-:W4:Y:S04]  /*391c0*/  LDL.LU R6, [R1+0x58] ;  /* 0x0000580001067983 */ /* 0x000f280000300800 */
[----:B------:R-:W4:Y:S02]  /*391d0*/  LDL.LU R7, [R1+0x5c] ;  /* 0x00005c0001077983 */ /* 0x000f240000300800 */
[----:B----4-:R-:W-:Y:S07]  /*391e0*/  HMMA.16816.F32 R16, R20, R18, R4 ;  /* 0x000000121410723c */ /* 0x010fee0000001804 */
[----:B------:R-:W-:-:S02]  /*391f0*/  IMAD.MOV.U32 R4, RZ, RZ, R29 ;  /* 0x000000ffff047224 */ /* 0x000fc400078e001d */
[----:B------:R-:W-:-:S14]  /*39200*/  IMAD.MOV.U32 R5, RZ, RZ, R0 ;  /* 0x000000ffff057224 */ /* 0x000fdc00078e0000 */
[----:B------:R0:W-:Y:S01]  /*39210*/  STL.64 [R1], R16 ;  /* 0x0000001001007387 */ /* 0x0001e20000100a00 */
[----:B------:R-:W-:Y:S02]  /*39220*/  IMAD.MOV.U32 R6, RZ, RZ, R18 ;  /* 0x000000ffff067224 */ /* 0x000fe400078e0012 */
[----:B------:R-:W-:Y:S02]  /*39230*/  IMAD.MOV.U32 R7, RZ, RZ, R19 ;  /* 0x000000ffff077224 */ /* 0x000fe400078e0013 */
[----:B------:R-:W4:Y:S04]  /*39240*/  LDL.LU.64 R18, [R1+0x1a20] ;  /* 0x001a200001127983 */ /* 0x000f280000300a00 */
[----:B0-----:R-:W3:Y:S04]  /*39250*/  LDL.LU.64 R16, [R1+0x1a18] ;  /* 0x001a180001107983 */ /* 0x001ee80000300a00 */
[----:B------:R-:W-:Y:S04]  /*39260*/  STL.64 [R1+0x1988], R4 ;  /* 0x0019880401007387 */ /* 0x000fe80000100a00 */
[----:B------:R0:W-:Y:S04]  /*39270*/  STL.64 [R1+0x19e0], R6 ;  /* 0x0019e00601007387 */ /* 0x0001e80000100a00 */
[----:B0-----:R-:W2:Y:S04]  /*39280*/  LDL.LU R6, [R1+0xe8] ;  /* 0x0000e80001067983 */ /* 0x001ea80000300800 */
[----:B------:R-:W2:Y:S01]  /*39290*/  LDL.LU R7, [R1+0xec] ;  /* 0x0000ec0001077983 */ /* 0x000ea20000300800 */
[----:B---3--:R-:W-:-:S03]  /*392a0*/  IMAD.MOV.U32 R5, RZ, RZ, R17 ;  /* 0x000000ffff057224 */ /* 0x008fc600078e0011 */
[----:B--2---:R0:W-:Y:S02]  /*392b0*/  STL.64 [R1+0x19f8], R6 ;  /* 0x0019f80601007387 */ /* 0x0041e40000100a00 */
[----:B0-----:R-:W-:Y:S02]  /*392c0*/  IMAD.MOV.U32 R6, RZ, RZ, R16 ;  /* 0x000000ffff067224 */ /* 0x001fe400078e0010 */
[----:B----4-:R-:W-:-:S15]  /*392d0*/  HMMA.16816.F32 R16, R20, R18, R24 ;  /* 0x000000121410723c */ /* 0x010fde0000001818 */
[----:B------:R-:W-:-:S09]  /*392e0*/  NOP ;  /* 0x0000000000007918 */ /* 0x000fd20000000000 */
[----:B------:R-:W-:Y:S02]  /*392f0*/  IMAD.MOV.U32 R26, RZ, RZ, R18 ;  /* 0x000000ffff1a7224 */ /* 0x000fe400078e0012 */
[----:B------:R-:W-:Y:S02]  /*39300*/  IMAD.MOV.U32 R2, RZ, RZ, R19 ;  /* 0x000000ffff027224 */ /* 0x000fe400078e0013 */
[----:B------:R-:W2:Y:S01]  /*39310*/  LDL.LU.64 R18, [R1+0x1a10] ;  /* 0x001a100001127983 */ /* 0x000ea20000300a00 */
[----:B------:R-:W-:Y:S02]  /*39320*/  IMAD.MOV.U32 R4, RZ, RZ, R28 ;  /* 0x000000ffff047224 */ /* 0x000fe400078e001c */
[----:B------:R-:W-:Y:S02]  /*39330*/  IMAD.MOV.U32 R28, RZ, RZ, R16 ;  /* 0x000000ffff1c7224 */ /* 0x000fe400078e0010 */
[----:B------:R-:W-:-:S03]  /*39340*/  IMAD.MOV.U32 R7, RZ, RZ, R3 ;  /* 0x000000ffff077224 */ /* 0x000fc600078e0003 */
[----:B------:R0:W-:Y:S01]  /*39350*/  STL [R1+0x19d8], R28 ;  /* 0x0019d81c01007387 */ /* 0x0001e20000100800 */
[----:B--2---:R-:W-:-:S15]  /*39360*/  HMMA.16816.F32 R8, R20, R18, R8 ;  /* 0x000000121408723c */ /* 0x004fde0000001808 */
[----:B------:R-:W-:-:S09]  /*39370*/  NOP ;  /* 0x0000000000007918 */ /* 0x000fd20000000000 */
[----:B------:R-:W-:Y:S02]  /*39380*/  IMAD.MOV.U32 R0, RZ, RZ, R10 ;  /* 0x000000ffff007224 */ /* 0x000fe400078e000a */
[----:B------:R-:W-:Y:S02]  /*39390*/  IMAD.MOV.U32 R3, RZ, RZ, R11 ;  /* 0x000000ffff037224 */ /* 0x000fe400078e000b */
[----:B------:R-:W2:Y:S01]  /*393a0*/  LDL.LU.64 R10, [R1+0x1a08] ;  /* 0x001a0800010a7983 */ /* 0x000ea20000300a00 */
[----:B------:R-:W-:Y:S01]  /*393b0*/  IMAD.MOV.U32 R27, RZ, RZ, R17 ;  /* 0x000000ffff1b7224 */ /* 0x000fe200078e0011 */
[----:B--2---:R-:W-:-:S15]  /*393c0*/  HMMA.16816.F32 R12, R20, R10, R12 ;  /* 0x0000000a140c723c */ /* 0x004fde000000180c */
[----:B------:R-:W-:-:S09]  /*393d0*/  NOP ;  /* 0x0000000000007918 */ /* 0x000fd20000000000 */
[----:B------:R-:W-:Y:S02]  /*393e0*/  IMAD.MOV.U32 R16, RZ, RZ, R14 ;  /* 0x000000ffff107224 */ /* 0x000fe400078e000e */
[----:B------:R-:W-:Y:S02]  /*393f0*/  IMAD.MOV.U32 R17, RZ, RZ, R15 ;  /* 0x000000ffff117224 */ /* 0x000fe400078e000f */
[----:B------:R-:W2:Y:S01]  /*39400*/  LDL.LU.64 R14, [R1+0x1a00] ;  /* 0x001a0000010e7983 */ /* 0x000ea20000300a00 */
[----:B------:R-:W-:Y:S02]  /*39410*/  IMAD.MOV.U32 R10, RZ, RZ, R12 ;  /* 0x000000ffff0a7224 */ /* 0x000fe400078e000c */
[----:B------:R-:W-:Y:S02]  /*39420*/  IMAD.MOV.U32 R11, RZ, RZ, R13 ;  /* 0x000000ffff0b7224 */ /* 0x000fe400078e000d */
[----:B------:R-:W-:Y:S02]  /*39430*/  IMAD.MOV.U32 R18, RZ, RZ, R8 ;  /* 0x000000ffff127224 */ /* 0x000fe400078e0008 */
[----:B------:R-:W-:Y:S01]  /*39440*/  IMAD.MOV.U32 R19, RZ, RZ, R9 ;  /* 0x000000ffff137224 */ /* 0x000fe200078e0009 */
[----:B--2---:R-:W-:Y:S01]  /*39450*/  HMMA.16816.F32 R12, R20, R14, R4 ;  /* 0x0000000e140c723c */ /* 0x004fe20000001804 */
[----:B------:R-:W2:-:S15]  /*39460*/  LDL.LU.64 R6, [R1+0x19f8] ;  /* 0x0019f80001067983 */ /* 0x000e9e0000300a00 */
[----:B------:R-:W-:-:S08]  /*39470*/  NOP ;  /* 0x0000000000007918 */ /* 0x000fd00000000000 */
[----:B------:R-:W-:Y:S02]  /*39480*/  IMAD.MOV.U32 R8, RZ, RZ, R14 ;  /* 0x000000ffff087224 */ /* 0x000fe400078e000e */
[----:B------:R-:W-:Y:S02]  /*39490*/  IMAD.MOV.U32 R9, RZ, RZ, R15 ;  /* 0x000000ffff097224 */ /* 0x000fe400078e000f */
[----:B0-----:R-:W-:Y:S02]  /*394a0*/  IMAD.MOV.U32 R28, RZ, RZ, R12 ;  /* 0x000000ffff1c7224 */ /* 0x001fe400078e000c */
[----:B------:R-:W-:Y:S01]  /*394b0*/  IMAD.MOV.U32 R29, RZ, RZ, R13 ;  /* 0x000000ffff1d7224 */ /* 0x000fe200078e000d */
[----:B------:R-:W2:Y:S04]  /*394c0*/  LDL.LU.64 R14, [R1+0x19f0] ;  /* 0x0019f000010e7983 */ /* 0x000ea80000300a00 */
[----:B------:R-:W2:Y:S02]  /*394d0*/  LDL.LU.64 R12, [R1+0x19e8] ;  /* 0x0019e800010c7983 */ /* 0x000ea40000300a00 */
[----:B--2---:R-:W-:Y:S02]  /*394e0*/  HMMA.16816.F32 R12, R20, R6, R12 ;  /* 0x00000006140c723c */ /* 0x004fe4000000180c */
[----:B------:R-:W2:Y:S04]  /*394f0*/  LDL.LU.64 R6, [R1+0x19e0] ;  /* 0x0019e00001067983 */ /* 0x000ea80000300a00 */
[----:B------:R-:W3:Y:S04]  /*39500*/  LDL.LU R20, [R1+0xf0] ;  /* 0x0000f00001147983 */ /* 0x000ee80000300800 */
[----:B------:R-:W3:Y:S04]  /*39510*/  LDL.LU R21, [R1+0xf4] ;  /* 0x0000f40001157983 */ /* 0x000ee80000300800 */
[----:B------:R-:W4:Y:S04]  /*39520*/  LDL.LU R24, [R1+0xa0] ;  /* 0x0000a00001187983 */ /* 0x000f280000300800 */
[----:B------:R-:W4:Y:S04]  /*39530*/  LDL.LU R25, [R1+0xa4] ;  /* 0x0000a40001197983 */ /* 0x000f280000300800 */
[----:B---3--:R0:W-:Y:S04]  /*39540*/  STL.64 [R1+0x1990], R20 ;  /* 0x0019901401007387 */ /* 0x0081e80000100a00 */
[----:B0-----:R-:W3:Y:S04]  /*39550*/  LDL.LU R20, [R1+0xb0] ;  /* 0x0000b00001147983 */ /* 0x001ee80000300800 */
[----:B------:R-:W3:Y:S04]  /*39560*/  LDL.LU R21, [R1+0xb4] ;  /* 0x0000b40001157983 */ /* 0x000ee80000300800 */
[----:B------:R-:W2:Y:S04]  /*39570*/  LDL.LU R4, [R1] ;  /* 0x0000000001047983 */ /* 0x000ea80000300800 */
[----:B------:R-:W2:Y:S04]  /*39580*/  LDL.LU R5, [R1+0x4] ;  /* 0x0000040001057983 */ /* 0x000ea80000300800 */
[----:B------:R0:W-:Y:S04]  /*39590*/  STL.64 [R1+0x1938], R14 ;  /* 0x0019380e01007387 */ /* 0x0001e80000100a00 */
[----:B------:R1:W-:Y:S01]  /*395a0*/  STL.64 [R1+0x1930], R12 ;  /* 0x0019300c01007387 */ /* 0x0003e20000100a00 */
[----:B0-----:R-:W-:-:S02]  /*395b0*/  IMAD.MOV.U32 R14, RZ, RZ, R8 ;  /* 0x000000ffff0e7224 */ /* 0x001fc400078e0008 */
[----:B-1----:R-:W-:Y:S02]  /*395c0*/  IMAD.MOV.U32 R12, RZ, RZ, R28 ;  /* 0x000000ffff0c7224 */ /* 0x002fe400078e001c */
[----:B------:R-:W-:Y:S01]  /*395d0*/  IMAD.MOV.U32 R15, RZ, RZ, R9 ;  /* 0x000000ffff0f7224 */ /* 0x000fe200078e0009 */
[----:B------:R-:W4:Y:S01]  /*395e0*/  LDL.LU R28, [R1+0x19d8] ;  /* 0x0019d800011c7983 */ /* 0x000f220000300800 */
[----:B------:R-:W-:-:S03]  /*395f0*/  IMAD.MOV.U32 R13, RZ, RZ, R29 ;  /* 0x000000ffff0d7224 */ /* 0x000fc600078e001d */
[----:B------:R-:W2:Y:S04]  /*39600*/  LDL.LU R29, [R1+0x19d4] ;  /* 0x0019d400011d7983 */ /* 0x000ea80000300800 */
        /* <DEDUP_REMOVED lines=20> */
[----:B------:R-:W2:Y:S04]  /*39750*/  LDL.LU R0, [R1+0x19b0] ;  /* 0x0019b00001007983 */ /* 0x000ea80000300800 */
[----:B------:R-:W2:Y:S04]  /*39760*/  LDL.LU R3, [R1+0x19ac] ;  /* 0x0019ac0001037983 */ /* 0x000ea80000300800 */
[----:B------:R0:W-:Y:S04]  /*39770*/  STL.64 [R1+0x1980], R14 ;  /* 0x0019800e01007387 */ /* 0x0001e80000100a00 */
[----:B------:R1:W-:Y:S01]  /*39780*/  STL.64 [R1+0x1978], R12 ;  /* 0x0019780c01007387 */ /* 0x0003e20000100a00 */
[----:B0-----:R-:W-:-:S02]  /*39790*/  IMAD.MOV.U32 R14, RZ, RZ, R26 ;  /* 0x000000ffff0e7224 */ /* 0x001fc400078e001a */
[----:B-1----:R-:W-:Y:S02]  /*397a0*/  IMAD.MOV.U32 R13, RZ, RZ, R27 ;  /* 0x000000ffff0d7224 */ /* 0x002fe400078e001b */
[----:B----4-:R-:W-:Y:S02]  /*397b0*/  IMAD.MOV.U32 R12, RZ, RZ, R28 ;  /* 0x000000ffff0c7224 */ /* 0x010fe400078e001c */
[----:B------:R-:W4:Y:S04]  /*397c0*/  LDL.LU R28, [R1+0x19a8] ;  /* 0x0019a800011c7983 */ /* 0x000f280000300800 */
[----:B------:R-:W2:Y:S01]  /*397d0*/  LDL.LU.64 R26, [R1+0x19a0] ;  /* 0x0019a000011a7983 */ /* 0x000ea20000300a00 */
[C---:B---3--:R-:W-:Y:S03]  /*397e0*/  HMMA.16816.F32 R8, R16.reuse, R24, R8 ;  /* 0x000000181008723c */ /* 0x048fe60000001808 */
[----:B------:R-:W2:Y:S03]  /*397f0*/  LDL.LU.64 R24, [R1+0x1998] ;  /* 0x0019980001187983 */ /* 0x000ea60000300a00 */
[----:B--2---:R-:W-:Y:S01]  /*39800*/  HMMA.16816.F32 R24, R16, R20, R24 ;  /* 0x000000141018723c */ /* 0x004fe20000001818 */
[----:B------:R-:W2:-:S15]  /*39810*/  LDL.LU.64 R20, [R1+0x1990] ;  /* 0x0019900001147983 */ /* 0x000e9e0000300a00 */
[----:B------:R-:W-:-:S07]  /*39820*/  NOP ;  /* 0x0000000000007918 */ /* 0x000fce0000000000 */
[----:B------:R0:W-:Y:S04]  /*39830*/  STL.64 [R1+0x1908], R26 ;  /* 0x0019081a01007387 */ /* 0x0001e80000100a00 */
[----:B------:R-:W-:Y:S04]  /*39840*/  STL.64 [R1+0x1900], R24 ;  /* 0x0019001801007387 */ /* 0x000fe80000100a00 */
[----:B0-----:R-:W3:Y:S04]  /*39850*/  LDL.LU R26, [R1+0xa8] ;  /* 0x0000a800011a7983 */ /* 0x001ee80000300800 */
[----:B------:R-:W3:Y:S01]  /*39860*/  LDL.LU R27, [R1+0xac] ;  /* 0x0000ac00011b7983 */ /* 0x000ee20000300800 */
[----:B--2---:R-:W-:Y:S03]  /*39870*/  HMMA.16816.F32 R20, R16, R20, R4 ;  /* 0x000000141014723c */ /* 0x004fe60000001804 */
[----:B------:R-:W2:Y:S01]  /*39880*/  LDL.LU.64 R4, [R1+0x1988] ;  /* 0x0019880001047983 */ /* 0x000ea20000300a00 */
[----:B------:R-:W-:-:S07]  /*39890*/  IMAD.MOV.U32 R15, RZ, RZ, R2 ;  /* 0x000000ffff0f7224 */ /* 0x000fce00078e0002 */
[----:B--2---:R-:W-:Y:S01]  /*398a0*/  HMMA.16816.F32 R4, R16, R4, R12 ;  /* 0x000000041004723c */ /* 0x004fe2000000180c */
[----:B------:R-:W2:Y:S04]  /*398b0*/  LDL.LU.64 R14, [R1+0x1980] ;  /* 0x00198000010e7983 */ /* 0x000ea80000300a00 */
[----:B------:R-:W2:-:S15]  /*398c0*/  LDL.LU.64 R12, [R1+0x1978] ;  /* 0x00197800010c7983 */ /* 0x000e9e0000300a00 */
[----:B------:R-:W-:-:S03]  /*398d0*/  NOP ;  /* 0x0000000000007918 */ /* 0x000fc60000000000 */
        /* <DEDUP_REMOVED lines=9> */
[----:B0-----:R-:W2:Y:S01]  /*39970*/  LDL.LU.64 R4, [R1+0x1958] ;  /* 0x0019580001047983 */ /* 0x001ea20000300a00 */
[----:B------:R-:W-:Y:S02]  /*39980*/  IMAD.MOV.U32 R2, RZ, RZ, R7 ;  /* 0x000000ffff027224 */ /* 0x000fe400078e0007 */
        /* <DEDUP_REMOVED lines=13> */
[----:B0-----:R-:W2:Y:S04]  /*39a60*/  LDL.LU.64 R4, [R1+0x1928] ;  /* 0x0019280001047983 */ /* 0x001ea80000300a00 */
[----:B-1----:R-:W3:Y:S01]  /*39a70*/  LDL.LU.64 R6, [R1+0x1920] ;  /* 0x0019200001067983 */ /* 0x002ee20000300a00 */
[----:B--2---:R-:W-:Y:S03]  /*39a80*/  HMMA.16816.F32 R12, R16, R4, R12 ;  /* 0x00000004100c723c */ /* 0x004fe6000000180c */
[----:B------:R-:W3:-:S15]  /*39a90*/  LDL.LU.64 R4, [R1+0x1918] ;  /* 0x0019180001047983 */ /* 0x000ede0000300a00 */
[----:B------:R-:W-:-:S06]  /*39aa0*/  NOP ;  /* 0x0000000000007918 */ /* 0x000fcc0000000000 */
[----:B------:R-:W-:Y:S02]  /*39ab0*/  IMAD.MOV.U32 R16, RZ, RZ, R15 ;  /* 0x000000ffff107224 */ /* 0x000fe400078e000f */
[----:B------:R-:W-:Y:S01]  /*39ac0*/  IMAD.MOV.U32 R17, RZ, RZ, R14 ;  /* 0x000000ffff117224 */ /* 0x000fe200078e000e */
[----:B------:R-:W-:Y:S01]  /*39ad0*/  STL.64 [R1+0x30], R12 ;  /* 0x0000300c01007387 */ /* 0x000fe20000100a00 */
[----:B------:R-:W-:-:S03]  /*39ae0*/  IMAD.MOV.U32 R14, RZ, RZ, R0 ;  /* 0x000000ffff0e7224 */ /* 0x000fc600078e0000 */
[----:B------:R-:W2:Y:S04]  /*39af0*/  LDL.LU R0, [R1+0x1910] ;  /* 0x0019100001007983 */ /* 0x000ea80000300800 */
[----:B------:R-:W-:Y:S04]  /*39b00*/  STL [R1+0x18fc], R16 ;  /* 0x0018fc1001007387 */ /* 0x000fe80000100800 */
[----:B------:R0:W-:Y:S01]  /*39b10*/  STL [R1+0x18f8], R17 ;  /* 0x0018f81101007387 */ /* 0x0001e20000100800 */
[----:B---3--:R-:W-:Y:S03]  /*39b20*/  HMMA.16816.F32 R8, R4, R26, R8 ;  /* 0x0000001a0408723c */ /* 0x008fe60000001808 */
[----:B------:R-:W0:Y:S04]  /*39b30*/  LDL.LU.64 R26, [R1+0x1908] ;  /* 0x00190800011a7983 */ /* 0x000e280000300a00 */
[----:B------:R-:W0:Y:S01]  /*39b40*/  LDL.LU.64 R24, [R1+0x1900] ;  /* 0x0019000001187983 */ /* 0x000e220000300a00 */
[----:B----4-:R-:W-:-:S02]  /*39b50*/  IMAD.MOV.U32 R18, RZ, RZ, R28 ;  /* 0x000000ffff127224 */ /* 0x010fc400078e001c */
[----:B------:R-:W-:-:S13]  /*39b60*/  IMAD.MOV.U32 R19, RZ, RZ, R3 ;  /* 0x000000ffff137224 */ /* 0x000fda00078e0003 */
[----:B------:R-:W-:Y:S04]  /*39b70*/  STL.64 [R1+0x10], R8 ;  /* 0x0000100801007387 */ /* 0x000fe80000100a00 */
[----:B------:R-:W-:Y:S01]  /*39b80*/  STL [R1+0x18], R10 ;  /* 0x0000180a01007387 */ /* 0x000fe20000100800 */
[----:B0-----:R-:W-:Y:S03]  /*39b90*/  HMMA.16816.F32 R16, R4, R18, R24 ;  /* 0x000000120410723c */ /* 0x001fe60000001818 */
[----:B------:R-:W3:Y:S01]  /*39ba0*/  LDL.LU R27, [R1+0x180] ;  /* 0x00018000011b7983 */ /* 0x000ee20000300800 */
[----:B------:R-:W-:-:S15]  /*39bb0*/  IMAD.MOV.U32 R3, RZ, RZ, R11 ;  /* 0x000000ffff037224 */ /* 0x000fde00078e000b */
[----:B------:R-:W-:-:S04]  /*39bc0*/  NOP ;  /* 0x0000000000007918 */ /* 0x000fc80000000000 */
[----:B------:R-:W-:Y:S04]  /*39bd0*/  STL.64 [R1], R16 ;  /* 0x0000001001007387 */ /* 0x000fe80000100a00 */
[----:B------:R-:W-:Y:S04]  /*39be0*/  STL.64 [R1+0x8], R18 ;  /* 0x0000081201007387 */ /* 0x000fe80000100a00 */
[----:B--2---:R-:W-:Y:S01]  /*39bf0*/  LDSM.16.M88.4 R16, [R0+UR6+0x180] ;  /* 0x000180060010783b */ /* 0x004fe20008000200 */
[----:B------:R-:W-:-:S07]  /*39c00*/  IMAD.MOV.U32 R15, RZ, RZ, R29 ;  /* 0x000000ffff0f7224 */ /* 0x000fce00078e001d */
[----:B------:R-:W-:Y:S01]  /*39c10*/  HMMA.16816.F32 R12, R4, R14, R20 ;  /* 0x0000000e040c723c */ /* 0x000fe20000001814 */
[----:B---3--:R-:W0:Y:S04]  /*39c20*/  LDSM.16.MT88.4 R8, [R27+0x21c00] ;  /* 0x021c00001b08783b */ /* 0x008e280000004200 */
[----:B------:R-:W-:Y:S04]  /*39c30*/  STL [R1+0x18e0], R27 ;  /* 0x0018e01b01007387 */ /* 0x000fe80000100800 */
[----:B------:R-:W1:Y:S04]  /*39c40*/  LDSM.16.M88.4 R24, [R0+UR6+0x4180] ;  /* 0x004180060018783b */ /* 0x000e680008000200 */
[----:B0-----:R-:W-:Y:S04]  /*39c50*/  STL.64 [R1+0x18c8], R10 ;  /* 0x0018c80a01007387 */ /* 0x001fe80000100a00 */
[----:B------:R0:W-:Y:S04]  /*39c60*/  STL.64 [R1+0x18c0], R8 ;  /* 0x0018c00801007387 */ /* 0x0001e80000100a00 */
[----:B------:R-:W-:Y:S04]  /*39c70*/  STL.64 [R1+0xe8], R18 ;  /* 0x0000e81201007387 */ /* 0x000fe80000100a00 */
[----:B-1----:R-:W-:Y:S01]  /*39c80*/  STL.64 [R1+0xd8], R26 ;  /* 0x0000d81a01007387 */ /* 0x002fe20000100a00 */
[----:B0-----:R-:W-:-:S02]  /*39c90*/  IMAD.MOV.U32 R9, RZ, RZ, R16 ;  /* 0x000000ffff097224 */ /* 0x001fc400078e0010 */
[----:B------:R-:W-:Y:S02]  /*39ca0*/  IMAD.MOV.U32 R8, RZ, RZ, R17 ;  /* 0x000000ffff087224 */ /* 0x000fe400078e0011 */
[----:B------:R-:W-:Y:S02]  /*39cb0*/  IMAD.MOV.U32 R16, RZ, RZ, R24 ;  /* 0x000000ffff107224 */ /* 0x000fe400078e0018 */
[----:B------:R-:W-:Y:S02]  /*39cc0*/  IMAD.MOV.U32 R17, RZ, RZ, R25 ;  /* 0x000000ffff117224 */ /* 0x000fe400078e0019 */
[----:B------:R-:W0:Y:S02]  /*39cd0*/  LDSM.16.M88.4 R24, [R0+UR6+0x8180] ;  /* 0x008180060018783b */ /* 0x000e240008000200 */
[----:B0-----:R-:W-:Y:S02]  /*39ce0*/  IMAD.MOV.U32 R29, RZ, RZ, R24 ;  /* 0x000000ffff1d7224 */ /* 0x001fe400078e0018 */
[----:B------:R-:W-:Y:S01]  /*39cf0*/  STL.64 [R1+0xc8], R26 ;  /* 0x0000c81a01007387 */ /* 0x000fe20000100a00 */
[----:B------:R-:W-:-:S03]  /*39d00*/  IMAD.MOV.U32 R28, RZ, RZ, R25 ;  /* 0x000000ffff1c7224 */ /* 0x000fc600078e0019 */
[----:B------:R-:W0:Y:S04]  /*39d10*/  LDSM.16.M88.4 R24, [R0+UR6+0xc180] ;  /* 0x00c180060018783b */ /* 0x000e280008000200 */
[----:B0-----:R-:W-:Y:S04]  /*39d20*/  STL.64 [R1+0xb0], R24 ;  /* 0x0000b01801007387 */ /* 0x001fe80000100a00 */
[----:B------:R-:W-:Y:S04]  /*39d30*/  STL.64 [R1+0xb8], R26 ;  /* 0x0000b81a01007387 */ /* 0x000fe80000100a00 */
[----:B------:R-:W0:Y:S04]  /*39d40*/  LDSM.16.M88.4 R24, [R0+UR6+0x10180] ;  /* 0x010180060018783b */ /* 0x000e280008000200 */
[----:B0-----:R-:W-:Y:S04]  /*39d50*/  STL.64 [R1+0xa0], R24 ;  /* 0x0000a01801007387 */ /* 0x001fe80000100a00 */
[----:B------:R-:W-:Y:S04]  /*39d60*/  STL.64 [R1+0xa8], R26 ;  /* 0x0000a81a01007387 */ /* 0x000fe80000100a00 */
[----:B------:R-:W0:Y:S04]  /*39d70*/  LDSM.16.M88.4 R24, [R0+UR6+0x14180] ;  /* 0x014180060018783b */ /* 0x000e280008000200 */
[----:B------:R-:W2:Y:S04]  /*39d80*/  LDL.LU R18, [R1+0x108] ;  /* 0x0001080001127983 */ /* 0x000ea80000300800 */
[----:B0-----:R-:W-:Y:S04]  /*39d90*/  STL.64 [R1+0x90], R24 ;  /* 0x0000901801007387 */ /* 0x001fe80000100a00 */
[----:B------:R-:W-:Y:S04]  /*39da0*/  STL.64 [R1+0x98], R26 ;  /* 0x0000981a01007387 */ /* 0x000fe80000100a00 */
[----:B------:R-:W2:Y:S04]  /*39db0*/  LDL.LU R19, [R1+0x10c] ;  /* 0x00010c0001137983 */ /* 0x000ea80000300800 */
[----:B------:R-:W3:Y:S04]  /*39dc0*/  LDL.LU R22, [R1+0x118] ;  /* 0x0001180001167983 */ /* 0x000ee80000300800 */
[----:B------:R-:W3:Y:S04]  /*39dd0*/  LDL.LU R23, [R1+0x11c] ;  /* 0x00011c0001177983 */ /* 0x000ee80000300800 */
[----:B---3--:R0:W-:Y:S04]  /*39de0*/  STL.64 [R1+0x18f0], R22 ;  /* 0x0018f01601007387 */ /* 0x0081e80000100a00 */
[----:B------:R-:W2:Y:S04]  /*39df0*/  LDL.LU R20, [R1+0x20] ;  /* 0x0000200001147983 */ /* 0x000ea80000300800 */
[----:B------:R-:W2:Y:S04]  /*39e00*/  LDL.LU R21, [R1+0x24] ;  /* 0x0000240001157983 */ /* 0x000ea80000300800 */
[----:B0-----:R-:W2:Y:S04]  /*39e10*/  LDL.LU R22, [R1+0x28] ;  /* 0x0000280001167983 */ /* 0x001ea80000300800 */
[----:B------:R-:W2:Y:S04]  /*39e20*/  LDL.LU R23, [R1+0x2c] ;  /* 0x00002c0001177983 */ /* 0x000ea80000300800 */
[----:B------:R-:W3:Y:S04]  /*39e30*/  LDL.LU R26, [R1+0x128] ;  /* 0x00012800011a7983 */ /* 0x000ee80000300800 */
[----:B------:R-:W3:Y:S04]  /*39e40*/  LDL.LU R27, [R1+0x12c] ;  /* 0x00012c00011b7983 */ /* 0x000ee80000300800 */
[----:B---3--:R0:W-:Y:S04]  /*39e50*/  STL.64 [R1+0x18e8], R26 ;  /* 0x0018e81a01007387 */ /* 0x0081e80000100a00 */
[----:B------:R-:W3:Y:S04]  /*39e60*/  LDL.LU R24, [R1+0x50] ;  /* 0x0000500001187983 */ /* 0x000ee80000300800 */
[----:B------:R-:W3:Y:S04]  /*39e70*/  LDL.LU R25, [R1+0x54] ;  /* 0x0000540001197983 */ /* 0x000ee80000300800 */
[----:B0-----:R-:W3:Y:S04]  /*39e80*/  LDL.LU R26, [R1+0x58] ;  /* 0x00005800011a7983 */ /* 0x001ee80000300800 */
[----:B------:R-:W-:Y:S04]  /*39e90*/  STL.64 [R1+0x18a0], R14 ;  /* 0x0018a00e01007387 */ /* 0x000fe80000100a00 */
[----:B------:R-:W-:Y:S04]  /*39ea0*/  STL.64 [R1+0x1898], R12 ;  /* 0x0018980c01007387 */ /* 0x000fe80000100a00 */
[----:B------:R-:W0:Y:S04]  /*39eb0*/  LDSM.16.M88.4 R12, [R0+UR6+0x18180] ;  /* 0x01818006000c783b */ /* 0x000e280008000200 */
[----:B0-----:R0:W-:Y:S04]  /*39ec0*/  STL.64 [R1+0x80], R12 ;  /* 0x0000800c01007387 */ /* 0x0011e80000100a00 */
[----:B------:R-:W-:Y:S04]  /*39ed0*/  STL [R1+0x88], R14 ;  /* 0x0000880e01007387 */ /* 0x000fe80000100800 */
[----:B------:R-:W4:Y:S04]  /*39ee0*/  LDL.LU R10, [R1+0x148] ;  /* 0x00014800010a7983 */ /* 0x000f280000300800 */
[----:B------:R-:W4:Y:S01]  /*39ef0*/  LDL.LU R11, [R1+0x14c] ;  /* 0x00014c00010b7983 */ /* 0x000f220000300800 */
[----:B0-----:R-:W-:-:S02]  /*39f00*/  IMAD.MOV.U32 R12, RZ, RZ, R16 ;  /* 0x000000ffff0c7224 */ /* 0x001fc400078e0010 */
[----:B------:R-:W-:Y:S01]  /*39f10*/  IMAD.MOV.U32 R13, RZ, RZ, R17 ;  /* 0x000000ffff0d7224 */ /* 0x000fe200078e0011 */
[----:B----4-:R0:W-:Y:S04]  /*39f20*/  STL.64 [R1+0x18d8], R10 ;  /* 0x0018d80a01007387 */ /* 0x0101e80000100a00 */
[----:B------:R-:W4:Y:S04]  /*39f30*/  LDL.LU R16, [R1+0x18fc] ;  /* 0x0018fc0001107983 */ /* 0x000f280000300800 */
[----:B------:R-:W2:Y:S01]  /*39f40*/  LDL.LU R17, [R1+0x18f8] ;  /* 0x0018f80001117983 */ /* 0x000ea20000300800 */
[----:B------:R-:W-:-:S02]  /*39f50*/  IMAD.MOV.U32 R27, RZ, RZ, R2 ;  /* 0x000000ffff1b7224 */ /* 0x000fc400078e0002 */
[----:B------:R-:W-:Y:S01]  /*39f60*/  IMAD.MOV.U32 R2, RZ, RZ, R15 ;  /* 0x000000ffff027224 */ /* 0x000fe200078e000f */
[----:B0-----:R-:W3:Y:S04]  /*39f70*/  LDL.LU R10, [R1+0x138] ;  /* 0x00013800010a7983 */ /* 0x001ee80000300800 */
[----:B------:R-:W3:Y:S04]  /*39f80*/  LDL.LU R11, [R1+0x13c] ;  /* 0x00013c00010b7983 */ /* 0x000ee80000300800 */
[----:B------:R0:W-:Y:S02]  /*39f90*/  STL.64 [R1+0x18b8], R12 ;  /* 0x0018b80c01007387 */ /* 0x0001e40000100a00 */
[----:B0-----:R-:W-:-:S02]  /*39fa0*/  IMAD.MOV.U32 R12, RZ, RZ, R9 ;  /* 0x000000ffff0c7224 */ /* 0x001fc400078e0009 */
[----:B------:R-:W-:-:S05]  /*39fb0*/  IMAD.MOV.U32 R13, RZ, RZ, R8 ;  /* 0x000000ffff0d7224 */ /* 0x000fca00078e0008 */
[----:B------:R0:W-:Y:S04]  /*39fc0*/  STL.64 [R1+0x18d0], R12 ;  /* 0x0018d00c01007387 */ /* 0x0001e80000100a00 */
[----:B0-----:R-:W3:Y:S04]  /*39fd0*/  LDL.LU R12, [R1+0x30] ;  /* 0x00003000010c7983 */ /* 0x001ee80000300800 */
[----:B------:R-:W3:Y:S04]  /*39fe0*/  LDL.LU R13, [R1+0x34] ;  /* 0x00003400010d7983 */ /* 0x000ee80000300800 */
[----:B------:R-:W-:Y:S01]  /*39ff0*/  STL [R1+0x1860], R2 ;  /* 0x0018600201007387 */ /* 0x000fe20000100800 */
[----:B----4-:R-:W-:-:S02]  /*3a000*/  IMAD.MOV.U32 R15, RZ, RZ, R16 ;  /* 0x000000ffff0f7224 */ /* 0x010fc400078e0010 */
[----:B--2---:R-:W-:Y:S02]  /*3a010*/  IMAD.MOV.U32 R14, RZ, RZ, R17 ;  /* 0x000000ffff0e7224 */ /* 0x004fe400078e0011 */
[----:B------:R-:W-:Y:S01]  /*3a020*/  HMMA.16816.F32 R16, R4, R18, R20 ;  /* 0x000000120410723c */ /* 0x000fe20000001814 */
[----:B------:R-:W3:-:S15]  /*3a030*/  LDL.LU.64 R22, [R1+0x18f0] ;  /* 0x0018f00001167983 */ /* 0x000ede0000300a00 */
[----:B------:R-:W-:-:S07]  /*3a040*/  NOP ;  /* 0x0000000000007918 */ /* 0x000fce0000000000 */
[----:B------:R-:W-:Y:S04]  /*3a050*/  STL.64 [R1+0x18b0], R18 ;  /* 0x0018b01201007387 */ /* 0x000fe80000100a00 */
[----:B------:R0:W-:Y:S04]  /*3a060*/  STL.64 [R1+0x18a8], R16 ;  /* 0x0018a81001007387 */ /* 0x0001e80000100a00 */
[----:B0-----:R-:W2:Y:S04]  /*3a070*/  LDL.LU R16, [R1] ;  /* 0x0000000001107983 */ /* 0x001ea80000300800 */
[----:B------:R-:W2:Y:S04]  /*3a080*/  LDL.LU R17, [R1+0x4] ;  /* 0x0000040001117983 */ /* 0x000ea80000300800 */
[----:B------:R-:W2:Y:S04]  /*3a090*/  LDL.LU R18, [R1+0x8] ;  /* 0x0000080001127983 */ /* 0x000ea80000300800 */
[----:B------:R-:W2:Y:S01]  /*3a0a0*/  LDL.LU R19, [R1+0xc] ;  /* 0x00000c0001137983 */ /* 0x000ea20000300800 */
[----:B---3--:R-:W-:Y:S03]  /*3a0b0*/  HMMA.16816.F32 R20, R4, R22, R24 ;  /* 0x000000160414723c */ /* 0x008fe60000001818 */
[----:B------:R-:W0:-:S15]  /*3a0c0*/  LDSM.16.M88.4 R24, [R0+UR6+0x1c180] ;  /* 0x01c180060018783b */ /* 0x000e1e0008000200 */
[----:B------:R-:W-:-:S05]  /*3a0d0*/  NOP ;  /* 0x0000000000007918 */ /* 0x000fca0000000000 */
[----:B------:R1:W-:Y:S04]  /*3a0e0*/  STL [R1+0x1894], R20 ;  /* 0x0018941401007387 */ /* 0x0003e80000100800 */
[----:B------:R3:W-:Y:S04]  /*3a0f0*/  STL [R1+0x1890], R21 ;  /* 0x0018901501007387 */ /* 0x0007e80000100800 */
[----:B------:R4:W-:Y:S04]  /*3a100*/  STL [R1+0x188c], R22 ;  /* 0x00188c1601007387 */ /* 0x0009e80000100800 */
[----:B------:R0:W-:Y:S04]  /*3a110*/  STL [R1+0x1888], R23 ;  /* 0x0018881701007387 */ /* 0x0001e80000100800 */
[----:B-1----:R-:W2:Y:S04]  /*3a120*/  LDL.LU R20, [R1+0x40] ;  /* 0x0000400001147983 */ /* 0x002ea80000300800 */
[----:B---3--:R-:W2:Y:S04]  /*3a130*/  LDL.LU R21, [R1+0x44] ;  /* 0x0000440001157983 */ /* 0x008ea80000300800 */
[----:B----4-:R-:W2:Y:S04]  /*3a140*/  LDL.LU R22, [R1+0x48] ;  /* 0x0000480001167983 */ /* 0x010ea80000300800 */
[----:B0-----:R-:W2:Y:S04]  /*3a150*/  LDL.LU R23, [R1+0x4c] ;  /* 0x00004c0001177983 */ /* 0x001ea80000300800 */
[----:B------:R-:W-:Y:S04]  /*3a160*/  STL.64 [R1+0x70], R24 ;  /* 0x0000701801007387 */ /* 0x000fe80000100a00 */
[----:B------:R0:W-:Y:S04]  /*3a170*/  STL.64 [R1+0x78], R26 ;  /* 0x0000781a01007387 */ /* 0x0001e80000100a00 */
[----:B0-----:R-:W2:Y:S02]  /*3a180*/  LDL.LU.64 R26, [R1+0x18e8] ;  /* 0x0018e800011a7983 */ /* 0x001ea40000300a00 */
[----:B--2---:R-:W-:-:S15]  /*3a190*/  HMMA.16816.F32 R24, R4, R26, R20 ;  /* 0x0000001a0418723c */ /* 0x004fde0000001814 */
[----:B------:R-:W-:-:S09]  /*3a1a0*/  NOP ;  /* 0x0000000000007918 */ /* 0x000fd20000000000 */
[----:B------:R-:W-:Y:S02]  /*3a1b0*/  IMAD.MOV.U32 R23, RZ, RZ, R27 ;  /* 0x000000ffff177224 */ /* 0x000fe400078e001b */
[----:B------:R-:W2:Y:S01]  /*3a1c0*/  LDL.LU R27, [R1+0x18e0] ;  /* 0x0018e000011b7983 */ /* 0x000ea20000300800 */
[----:B------:R-:W-:Y:S02]  /*3a1d0*/  IMAD.MOV.U32 R20, RZ, RZ, R24 ;  /* 0x000000ffff147224 */ /* 0x000fe400078e0018 */
[----:B------:R-:W-:Y:S02]  /*3a1e0*/  IMAD.MOV.U32 R21, RZ, RZ, R25 ;  /* 0x000000ffff157224 */ /* 0x000fe400078e0019 */
[----:B------:R-:W-:Y:S02]  /*3a1f0*/  IMAD.MOV.U32 R22, RZ, RZ, R26 ;  /* 0x000000ffff167224 */ /* 0x000fe400078e001a */
[----:B--2---:R-:W0:Y:S04]  /*3a200*/  LDSM.16.MT88.4 R24, [R27+0x21e00] ;  /* 0x021e00001b18783b */ /* 0x004e280000004200 */
[----:B0-----:R-:W-:Y:S04]  /*3a210*/  STL.64 [R1+0x1840], R26 ;  /* 0x0018401a01007387 */ /* 0x001fe80000100a00 */
[----:B------:R0:W-:Y:S04]  /*3a220*/  STL.64 [R1+0x1838], R24 ;  /* 0x0018381801007387 */ /* 0x0001e80000100a00 */
[----:B0-----:R-:W2:Y:S04]  /*3a230*/  LDL.LU R24, [R1+0x60] ;  /* 0x0000600001187983 */ /* 0x001ea80000300800 */
[----:B------:R-:W2:Y:S04]  /*3a240*/  LDL.LU R25, [R1+0x64] ;  /* 0x0000640001197983 */ /* 0x000ea80000300800 */
[----:B------:R-:W2:Y:S04]  /*3a250*/  LDL.LU R26, [R1+0x68] ;  /* 0x00006800011a7983 */ /* 0x000ea80000300800 */
[----:B------:R-:W2:Y:S02]  /*3a260*/  LDL.LU R27, [R1+0x6c] ;  /* 0x00006c00011b7983 */ /* 0x000ea40000300800 */
[----:B--2---:R-:W-:-:S15]  /*3a270*/  HMMA.16816.F32 R8, R4, R10, R24 ;  /* 0x0000000a0408723c */ /* 0x004fde0000001818 */
[----:B------:R-:W-:-:S08]  /*3a280*/  NOP ;  /* 0x0000000000007918 */ /* 0x000fd00000000000 */
[----:B------:R0:W-:Y:S01]  /*3a290*/  STL.64 [R1+0x50], R8 ;  /* 0x0000500801007387 */ /* 0x0001e20000100a00 */
[----:B------:R-:W-:Y:S02]  /*3a2a0*/  IMAD.MOV.U32 R26, RZ, RZ, R10 ;  /* 0x000000ffff1a7224 */ /* 0x000fe400078e000a */
[----:B------:R-:W-:Y:S02]  /*3a2b0*/  IMAD.MOV.U32 R27, RZ, RZ, R11 ;  /* 0x000000ffff1b7224 */ /* 0x000fe400078e000b */
[----:B------:R-:W2:Y:S02]  /*3a2c0*/  LDL.LU.64 R10, [R1+0x18d8] ;  /* 0x0018d800010a7983 */ /* 0x000ea40000300a00 */
[----:B--2---:R-:W-:Y:S02]  /*3a2d0*/  HMMA.16816.F32 R4, R4, R10, R12 ;  /* 0x0000000a0404723c */ /* 0x004fe4000000180c */
[----:B------:R-:W2:Y:S04]  /*3a2e0*/  LDL.LU.64 R12, [R1+0x18d0] ;  /* 0x0018d000010c7983 */ /* 0x000ea80000300a00 */
[----:B------:R-:W2:Y:S04]  /*3a2f0*/  LDL.LU.64 R10, [R1+0x18c8] ;  /* 0x0018c800010a7983 */ /* 0x000ea80000300a00 */
[----:B0-----:R-:W2:-:S13]  /*3a300*/  LDL.LU.64 R8, [R1+0x18c0] ;  /* 0x0018c00001087983 */ /* 0x001e9a0000300a00 */
[----:B------:R0:W-:Y:S04]  /*3a310*/  STL.64 [R1+0x30], R4 ;  /* 0x0000300401007387 */ /* 0x0001e80000100a00 */
[----:B------:R1:W-:Y:S04]  /*3a320*/  STL.64 [R1+0x38], R6 ;  /* 0x0000380601007387 */ /* 0x0003e80000100a00 */
[----:B0-----:R-:W2:Y:S04]  /*3a330*/  LDL.LU R4, [R1+0x10] ;  /* 0x0000100001047983 */ /* 0x001ea80000300800 */
[----:B------:R-:W2:Y:S04]  /*3a340*/  LDL.LU R5, [R1+0x14] ;  /* 0x0000140001057983 */ /* 0x000ea80000300800 */
[----:B-1----:R-:W2:Y:S01]  /*3a350*/  LDL.LU R6, [R1+0x18] ;  /* 0x0000180001067983 */ /* 0x002ea20000300800 */
[----:B------:R-:W-:-:S07]  /*3a360*/  IMAD.MOV.U32 R7, RZ, RZ, R3 ;  /* 0x000000ffff077224 */ /* 0x000fce00078e0003 */
[----:B--2---:R-:W-:-:S15]  /*3a370*/  HMMA.16816.F32 R12, R8, R12, R4 ;  /* 0x0000000c080c723c */ /* 0x004fde0000001804 */
[----:B------:R-:W-:-:S09]  /*3a380*/  NOP ;  /* 0x0000000000007918 */ /* 0x000fd20000000000 */
[----:B------:R-:W-:Y:S02]  /*3a390*/  IMAD.MOV.U32 R7, RZ, RZ, R12 ;  /* 0x000000ffff077224 */ /* 0x000fe400078e000c */
[----:B------:R-:W-:Y:S02]  /*3a3a0*/  IMAD.MOV.U32 R6, RZ, RZ, R13 ;  /* 0x000000ffff067224 */ /* 0x000fe400078e000d */
[----:B------:R-:W2:Y:S01]  /*3a3b0*/  LDL.LU.64 R12, [R1+0x18b8] ;  /* 0x0018b800010c7983 */ /* 0x000ea20000300a00 */
[----:B------:R-:W-:Y:S02]  /*3a3c0*/  IMAD.MOV.U32 R3, RZ, RZ, R14 ;  /* 0x000000ffff037224 */ /* 0x000fe400078e000e */
[----:B------:R-:W-:-:S05]  /*3a3d0*/  IMAD.MOV.U32 R0, RZ, RZ, R15 ;  /* 0x000000ffff007224 */ /* 0x000fca00078e000f */
[----:B------:R-:W-:Y:S04]  /*3a3e0*/  STL [R1+0x1870], R0 ;  /* 0x0018700001007387 */ /* 0x000fe80000100800 */
[----:B------:R-:W-:Y:S04]  /*3a3f0*/  STL [R1+0x186c], R3 ;  /* 0x00186c0301007387 */ /* 0x000fe80000100800 */
[----:B------:R-:W-:Y:S04]  /*3a400*/  STL [R1+0x1868], R6 ;  /* 0x0018680601007387 */ /* 0x000fe80000100800 */
[----:B------:R-:W-:Y:S01]  /*3a410*/  STL [R1+0x1864], R7 ;  /* 0x0018640701007387 */ /* 0x000fe20000100800 */
[----:B------:R-:W-:-:S02]  /*3a420*/  IMAD.MOV.U32 R4, RZ, RZ, R29 ;  /* 0x000000ffff047224 */ /* 0x000fc400078e001d */
[----:B------:R-:W-:Y:S01]  /*3a430*/  IMAD.MOV.U32 R5, RZ, RZ, R28 ;  /* 0x000000ffff057224 */ /* 0x000fe200078e001c */
[----:B--2---:R-:W-:Y:S01]  /*3a440*/  HMMA.16816.F32 R12, R8, R12, R16 ;  /* 0x0000000c080c723c */ /* 0x004fe20000001810 */
[----:B------:R-:W2:Y:S04]  /*3a450*/  LDL.LU.64 R18, [R1+0x18b0] ;  /* 0x0018b00001127983 */ /* 0x000ea80000300a00 */
[----:B------:R-:W2:-:S15]  /*3a460*/  LDL.LU.64 R16, [R1+0x18a8] ;  /* 0x0018a80001107983 */ /* 0x000e9e0000300a00 */
[----:B------:R-:W-:-:S03]  /*3a470*/  NOP ;  /* 0x0000000000007918 */ /* 0x000fc60000000000 */
[----:B------:R0:W-:Y:S01]  /*3a480*/  STL [R1+0x10], R12 ;  /* 0x0000100c01007387 */ /* 0x0001e20000100800 */
[----:B------:R-:W-:Y:S02]  /*3a490*/  IMAD.MOV.U32 R29, RZ, RZ, R14 ;  /* 0x000000ffff1d7224 */ /* 0x000fe400078e000e */
[----:B------:R-:W-:Y:S02]  /*3a4a0*/  IMAD.MOV.U32 R28, RZ, RZ, R15 ;  /* 0x000000ffff1c7224 */ /* 0x000fe400078e000f */
[----:B------:R-:W-:Y:S01]  /*3a4b0*/  IMAD.MOV.U32 R2, RZ, RZ, R13 ;  /* 0x000000ffff027224 */ /* 0x000fe200078e000d */
[----:B------:R-:W3:Y:S04]  /*3a4c0*/  LDL.LU.64 R14, [R1+0x18a0] ;  /* 0x0018a000010e7983 */ /* 0x000ee80000300a00 */
[----:B0-----:R-:W3:Y:S02]  /*3a4d0*/  LDL.LU.64 R12, [R1+0x1898] ;  /* 0x00189800010c7983 */ /* 0x001ee40000300a00 */
[----:B---3--:R-:W-:-:S15]  /*3a4e0*/  HMMA.16816.F32 R12, R8, R4, R12 ;  /* 0x00000004080c723c */ /* 0x008fde000000180c */
[----:B------:R-:W-:-:S09]  /*3a4f0*/  NOP ;  /* 0x0000000000007918 */ /* 0x000fd20000000000 */
[----:B------:R-:W-:Y:S02]  /*3a500*/  IMAD.MOV.U32 R0, RZ, RZ, R12 ;  /* 0x000000ffff007224 */ /* 0x000fe400078e000c */
[----:B------:R-:W-:Y:S01]  /*3a510*/  IMAD.MOV.U32 R3, RZ, RZ, R13 ;  /* 0x000000ffff037224 */ /* 0x000fe200078e000d */
[----:B------:R-:W2:Y:S04]  /*3a520*/  LDL.LU R12, [R1+0xb0] ;  /* 0x0000b000010c7983 */ /* 0x000ea80000300800 */
[----:B------:R-:W2:Y:S02]  /*3a530*/  LDL.LU R13, [R1+0xb4] ;  /* 0x0000b400010d7983 */ /* 0x000ea40000300800 */
[----:B--2---:R-:W-:-:S15]  /*3a540*/  HMMA.16816.F32 R16, R8, R12, R16 ;  /* 0x0000000c0810723c */ /* 0x004fde0000001810 */
[----:B------:R-:W-:-:S08]  /*3a550*/  NOP ;  /* 0x0000000000007918 */ /* 0x000fd00000000000 */
[----:B------:R0:W-:Y:S04]  /*3a560*/  STL.64 [R1+0x17f8], R18 ;  /* 0x0017f81201007387 */ /* 0x0001e80000100a00 */
[----:B------:R-:W-:Y:S04]  /*3a570*/  STL.64 [R1+0x17f0], R16 ;  /* 0x0017f01001007387 */ /* 0x000fe80000100a00 */
[----:B0-----:R-:W2:Y:S04]  /*3a580*/  LDL.LU R18, [R1+0xc8] ;  /* 0x0000c80001127983 */ /* 0x001ea80000300800 */
[----:B------:R-:W2:Y:S04]  /*3a590*/  LDL.LU R19, [R1+0xcc] ;  /* 0x0000cc0001137983 */ /* 0x000ea80000300800 */
[----:B------:R-:W3:Y:S04]  /*3a5a0*/  LDL.LU R24, [R1+0x70] ;  /* 0x0000700001187983 */ /* 0x000ee80000300800 */
[----:B------:R-:W3:Y:S04]  /*3a5b0*/  LDL.LU R25, [R1+0x74] ;  /* 0x0000740001197983 */ /* 0x000ee80000300800 */
[----:B---3--:R-:W-:Y:S04]  /*3a5c0*/  STL.64 [R1+0x1850], R24 ;  /* 0x0018501801007387 */ /* 0x008fe80000100a00 */
[----:B--2---:R0:W-:Y:S04]  /*3a5d0*/  STL.64 [R1+0x1808], R18 ;  /* 0x0018081201007387 */ /* 0x0041e80000100a00 */
[----:B0-----:R-:W2:Y:S04]  /*3a5e0*/  LDL.LU R18, [R1+0xd8] ;  /* 0x0000d80001127983 */ /* 0x001ea80000300800 */
[----:B------:R-:W2:Y:S04]  /*3a5f0*/  LDL.LU R19, [R1+0xdc] ;  /* 0x0000dc0001137983 */ /* 0x000ea80000300800 */
[----:B------:R-:W3:Y:S04]  /*3a600*/  LDL.LU R12, [R1+0x80] ;  /* 0x00008000010c7983 */ /* 0x000ee80000300800 */
[----:B------:R-:W3:Y:S04]  /*3a610*/  LDL.LU R13, [R1+0x84] ;  /* 0x00008400010d7983 */ /* 0x000ee80000300800 */
[----:B---3--:R0:W-:Y:S04]  /*3a620*/  STL.64 [R1+0x1858], R12 ;  /* 0x0018580c01007387 */ /* 0x0081e80000100a00 */
[----:B------:R-:W3:Y:S04]  /*3a630*/  LDL.LU R24, [R1+0x50] ;  /* 0x0000500001187983 */ /* 0x000ee80000300800 */
[----:B------:R-:W3:Y:S04]  /*3a640*/  LDL.LU R25, [R1+0x54] ;  /* 0x0000540001197983 */ /* 0x000ee80000300800 */
[----:B------:R-:W-:Y:S01]  /*3a650*/  STL.64 [R1+0x1880], R26 ;  /* 0x0018801a01007387 */ /* 0x000fe20000100a00 */
[----:B------:R-:W-:-:S02]  /*3a660*/  IMAD.MOV.U32 R6, RZ, RZ, R14 ;  /* 0x000000ffff067224 */ /* 0x000fc400078e000e */
[----:B------:R-:W-:Y:S02]  /*3a670*/  IMAD.MOV.U32 R7, RZ, RZ, R15 ;  /* 0x000000ffff077224 */ /* 0x000fe400078e000f */
[----:B------:R-:W-:Y:S02]  /*3a680*/  IMAD.MOV.U32 R14, RZ, RZ, R22 ;  /* 0x000000ffff0e7224 */ /* 0x000fe400078e0016 */
[----:B------:R-:W-:Y:S02]  /*3a690*/  IMAD.MOV.U32 R15, RZ, RZ, R23 ;  /* 0x000000ffff0f7224 */ /* 0x000fe400078e0017 */
[----:B0-----:R-:W-:Y:S02]  /*3a6a0*/  IMAD.MOV.U32 R12, RZ, RZ, R20 ;  /* 0x000000ffff0c7224 */ /* 0x001fe400078e0014 */
[----:B------:R-:W-:Y:S01]  /*3a6b0*/  IMAD.MOV.U32 R13, RZ, RZ, R21 ;  /* 0x000000ffff0d7224 */ /* 0x000fe200078e0015 */
[----:B---3--:R0:W-:Y:S04]  /*3a6c0*/  STL.64 [R1+0x1878], R24 ;  /* 0x0018781801007387 */ /* 0x0081e80000100a00 */
[----:B0-----:R-:W3:Y:S04]  /*3a6d0*/  LDL.LU R24, [R1+0xa0] ;  /* 0x0000a00001187983 */ /* 0x001ee80000300800 */
[----:B------:R-:W3:Y:S04]  /*3a6e0*/  LDL.LU R25, [R1+0xa4] ;  /* 0x0000a40001197983 */ /* 0x000ee80000300800 */
[----:B------:R-:W4:Y:S04]  /*3a6f0*/  LDL.LU R4, [R1+0x90] ;  /* 0x0000900001047983 */ /* 0x000f280000300800 */
[----:B------:R-:W4:Y:S04]  /*3a700*/  LDL.LU R5, [R1+0x94] ;  /* 0x0000940001057983 */ /* 0x000f280000300800 */
[----:B------:R-:W3:Y:S04]  /*3a710*/  LDL.LU R20, [R1+0x1894] ;  /* 0x0018940001147983 */ /* 0x000ee80000300800 */
[----:B------:R-:W3:Y:S04]  /*3a720*/  LDL.LU R21, [R1+0x1890] ;  /* 0x0018900001157983 */ /* 0x000ee80000300800 */
[----:B------:R-:W3:Y:S04]  /*3a730*/  LDL.LU R22, [R1+0x188c] ;  /* 0x00188c0001167983 */ /* 0x000ee80000300800 */
[----:B------:R-:W3:Y:S04]  /*3a740*/  LDL.LU R23, [R1+0x1888] ;  /* 0x0018880001177983 */ /* 0x000ee80000300800 */
[----:B--2---:R0:W-:Y:S04]  /*3a750*/  STL.64 [R1+0x1820], R18 ;  /* 0x0018201201007387 */ /* 0x0041e80000100a00 */
[----:B0-----:R-:W2:Y:S04]  /*3a760*/  LDL.LU R18, [R1+0xe8] ;  /* 0x0000e80001127983 */ /* 0x001ea80000300800 */
[----:B------:R-:W2:Y:S01]  /*3a770*/  LDL.LU R19, [R1+0xec] ;  /* 0x0000ec0001137983 */ /* 0x000ea20000300800 */
[----:B---3--:R-:W-:Y:S03]  /*3a780*/  HMMA.16816.F32 R20, R8, R24, R20 ;  /* 0x000000180814723c */ /* 0x008fe60000001814 */
[----:B--2---:R0:W-:Y:S04]  /*3a790*/  STL.64 [R1+0x1848], R18 ;  /* 0x0018481201007387 */ /* 0x0041e80000100a00 */
[----:B------:R-:W2:Y:S04]  /*3a7a0*/  LDL.LU R16, [R1+0x30] ;  /* 0x0000300001107983 */ /* 0x000ea80000300800 */
[----:B------:R-:W2:Y:S04]  /*3a7b0*/  LDL.LU R17, [R1+0x34] ;  /* 0x0000340001117983 */ /* 0x000ea80000300800 */
[----:B0-----:R-:W2:Y:S04]  /*3a7c0*/  LDL.LU R18, [R1+0x38] ;  /* 0x0000380001127983 */ /* 0x001ea80000300800 */
[----:B------:R-:W2:Y:S04]  /*3a7d0*/  LDL.LU R19, [R1+0x3c] ;  /* 0x00003c0001137983 */ /* 0x000ea80000300800 */
[----:B------:R-:W3:Y:S04]  /*3a7e0*/  LDL.LU.64 R26, [R1+0x1880] ;  /* 0x00188000011a7983 */ /* 0x000ee80000300a00 */
[----:B------:R-:W3:Y:S04]  /*3a7f0*/  LDL.LU.64 R24, [R1+0x1878] ;  /* 0x0018780001187983 */ /* 0x000ee80000300a00 */
[----:B------:R0:W-:Y:S04]  /*3a800*/  STL.64 [R1+0x17e8], R22 ;  /* 0x0017e81601007387 */ /* 0x0001e80000100a00 */
[----:B------:R1:W-:Y:S04]  /*3a810*/  STL.64 [R1+0x17e0], R20 ;  /* 0x0017e01401007387 */ /* 0x0003e80000100a00 */
[----:B0-----:R-:W4:Y:S04]  /*3a820*/  LDL.LU R22, [R1+0xb8] ;  /* 0x0000b80001167983 */ /* 0x001f280000300800 */
[----:B------:R-:W4:Y:S01]  /*3a830*/  LDL.LU R23, [R1+0xbc] ;  /* 0x0000bc0001177983 */ /* 0x000f220000300800 */
[----:B-1----:R-:W-:-:S02]  /*3a840*/  IMAD.MOV.U32 R20, RZ, RZ, R0 ;  /* 0x000000ffff147224 */ /* 0x002fc400078e0000 */
[----:B------:R-:W-:Y:S01]  /*3a850*/  IMAD.MOV.U32 R21, RZ, RZ, R3 ;  /* 0x000000ffff157224 */ /* 0x000fe200078e0003 */
[----:B----4-:R0:W-:Y:S04]  /*3a860*/  STL.64 [R1+0x1800], R22 ;  /* 0x0018001601007387 */ /* 0x0101e80000100a00 */
[----:B------:R-:W4:Y:S04]  /*3a870*/  LDL.LU R0, [R1+0x1870] ;  /* 0x0018700001007983 */ /* 0x000f280000300800 */
[----:B------:R-:W2:Y:S01]  /*3a880*/  LDL.LU R3, [R1+0x186c] ;  /* 0x00186c0001037983 */ /* 0x000ea20000300800 */
[----:B0-----:R-:W-:-:S02]  /*3a890*/  IMAD.MOV.U32 R22, RZ, RZ, R6 ;  /* 0x000000ffff167224 */ /* 0x001fc400078e0006 */
[----:B------:R-:W-:Y:S01]  /*3a8a0*/  IMAD.MOV.U32 R23, RZ, RZ, R7 ;  /* 0x000000ffff177224 */ /* 0x000fe200078e0007 */
[----:B------:R-:W3:Y:S04]  /*3a8b0*/  LDL.LU R6, [R1+0x1868] ;  /* 0x0018680001067983 */ /* 0x000ee80000300800 */
[----:B------:R-:W4:Y:S04]  /*3a8c0*/  LDL.LU R7, [R1+0x1864] ;  /* 0x0018640001077983 */ /* 0x000f280000300800 */
[----:B------:R-:W-:Y:S04]  /*3a8d0*/  STL.64 [R1+0x1818], R22 ;  /* 0x0018181601007387 */ /* 0x000fe80000100a00 */
[----:B------:R0:W-:Y:S04]  /*3a8e0*/  STL.64 [R1+0x1810], R20 ;  /* 0x0018101401007387 */ /* 0x0001e80000100a00 */
[----:B0-----:R-:W2:Y:S01]  /*3a8f0*/  LDL.LU R20, [R1+0x10] ;  /* 0x0000100001147983 */ /* 0x001ea20000300800 */
[----:B------:R-:W-:-:S02]  /*3a900*/  IMAD.MOV.U32 R22, RZ, RZ, R29 ;  /* 0x000000ffff167224 */ /* 0x000fc400078e001d */
[----:B------:R-:W-:Y:S02]  /*3a910*/  IMAD.MOV.U32 R23, RZ, RZ, R28 ;  /* 0x000000ffff177224 */ /* 0x000fe400078e001c */
[----:B------:R-:W-:Y:S02]  /*3a920*/  IMAD.MOV.U32 R21, RZ, RZ, R2 ;  /* 0x000000ffff157224 */ /* 0x000fe400078e0002 */
[----:B------:R-:W3:Y:S04]  /*3a930*/  LDL.LU R2, [R1+0x1860] ;  /* 0x0018600001027983 */ /* 0x000ee80000300800 */
[----:B------:R-:W-:Y:S04]  /*3a940*/  STL.64 [R1+0x1830], R22 ;  /* 0x0018301601007387 */ /* 0x000fe80000100a00 */
[----:B--2---:R4:W-:Y:S02]  /*3a950*/  STL.64 [R1+0x1828], R20 ;  /* 0x0018281401007387 */ /* 0x0049e40000100a00 */
[----:B----4-:R-:W-:-:S02]  /*3a960*/  IMAD.MOV.U32 R20, RZ, RZ, R7 ;  /* 0x000000ffff147224 */ /* 0x010fc400078e0007 */
[----:B---3--:R-:W-:Y:S02]  /*3a970*/  IMAD.MOV.U32 R21, RZ, RZ, R6 ;  /* 0x000000ffff157224 */ /* 0x008fe400078e0006 */
[C---:B------:R-:W-:Y:S01]  /*3a980*/  HMMA.16816.F32 R4, R8.reuse, R4, R12 ;  /* 0x000000040804723c */ /* 0x040fe2000000180c */
[----:B------:R-:W2:Y:S05]  /*3a990*/  LDL.LU.64 R12, [R1+0x1858] ;  /* 0x00185800010c7983 */ /* 0x000eaa0000300a00 */
[----:B--2---:R-:W-:Y:S01]  /*3a9a0*/  HMMA.16816.F32 R12, R8, R12, R24 ;  /* 0x0000000c080c723c */ /* 0x004fe20000001818 */
[----:B------:R-:W2:Y:S01]  /*3a9b0*/  LDL.LU.64 R24, [R1+0x1850] ;  /* 0x0018500001187983 */ /* 0x000ea20000300a00 */
[----:B------:R-:W-:-:S02]  /*3a9c0*/  IMAD.MOV.U32 R22, RZ, RZ, R3 ;  /* 0x000000ffff167224 */ /* 0x000fc400078e0003 */
[----:B------:R-:W-:Y:S02]  /*3a9d0*/  IMAD.MOV.U32 R23, RZ, RZ, R0 ;  /* 0x000000ffff177224 */ /* 0x000fe400078e0000 */
[----:B------:R-:W0:Y:S01]  /*3a9e0*/  LDC R0, c[0x0][0x230] ;  /* 0x00008c00ff007b82 */ /* 0x000e220000000800 */
[----:B--2---:R-:W-:Y:S01]  /*3a9f0*/  HMMA.16816.F32 R8, R8, R24, R16 ;  /* 0x000000180808723c */ /* 0x004fe20000001810 */
[----:B------:R-:W2:Y:S04]  /*3aa00*/  LDL.LU.64 R18, [R1+0x1848] ;  /* 0x0018480001127983 */ /* 0x000ea80000300a00 */
[----:B------:R-:W2:Y:S04]  /*3aa10*/  LDL.LU.64 R26, [R1+0x1840] ;  /* 0x00184000011a7983 */ /* 0x000ea80000300a00 */
[----:B------:R-:W2:Y:S02]  /*3aa20*/  LDL.LU.64 R24, [R1+0x1838] ;  /* 0x0018380001187983 */ /* 0x000ea40000300a00 */
[----:B--2---:R-:W-:Y:S02]  /*3aa30*/  HMMA.16816.F32 R16, R24, R18, R20 ;  /* 0x000000121810723c */ /* 0x004fe40000001814 */
[----:B------:R-:W2:Y:S04]  /*3aa40*/  LDL.LU.64 R22, [R1+0x1830] ;  /* 0x0018300001167983 */ /* 0x000ea80000300a00 */
[----:B------:R-:W2:-:S15]  /*3aa50*/  LDL.LU.64 R20, [R1+0x1828] ;  /* 0x0018280001147983 */ /* 0x000e9e0000300a00 */
[----:B------:R-:W-:-:S02]  /*3aa60*/  NOP ;  /* 0x0000000000007918 */ /* 0x000fc40000000000 */
[----:B------:R-:W-:Y:S04]  /*3aa70*/  STL.64 [R1+0x390], R16 ;  /* 0x0003901001007387 */ /* 0x000fe80000100a00 */
[----:B------:R1:W-:Y:S04]  /*3aa80*/  STL.64 [R1+0x398], R18 ;  /* 0x0003981201007387 */ /* 0x0003e80000100a00 */
[----:B-1----:R-:W2:Y:S01]  /*3aa90*/  LDL.LU.64 R18, [R1+0x1820] ;  /* 0x0018200001127983 */ /* 0x002ea20000300a00 */
[----:B------:R-:W-:-:S05]  /*3aaa0*/  IMAD.MOV.U32 R3, RZ, RZ, R16 ;  /* 0x000000ffff037224 */ /* 0x000fca00078e0010 */
[----:B------:R-:W-:Y:S01]  /*3aab0*/  STL [R1+0x1694], R3 ;  /* 0x0016940301007387 */ /* 0x000fe20000100800 */
[----:B--2---:R-:W-:Y:S03]  /*3aac0*/  HMMA.16816.F32 R16, R24, R18, R20 ;  /* 0x000000121810723c */ /* 0x004fe60000001814 */
[----:B------:R-:W2:Y:S04]  /*3aad0*/  LDL.LU.64 R22, [R1+0x1818] ;  /* 0x0018180001167983 */ /* 0x000ea80000300a00 */
[----:B------:R-:W2:-:S15]  /*3aae0*/  LDL.LU.64 R20, [R1+0x1810] ;  /* 0x0018100001147983 */ /* 0x000e9e0000300a00 */
[----:B------:R-:W-:-:S01]  /*3aaf0*/  NOP ;  /* 0x0000000000007918 */ /* 0x000fc20000000000 */
[----:B------:R-:W-:Y:S04]  /*3ab00*/  STL.64 [R1+0xe0], R16 ;  /* 0x0000e01001007387 */ /* 0x000fe80000100a00 */
[----:B------:R1:W-:Y:S04]  /*3ab10*/  STL.64 [R1+0xe8], R18 ;  /* 0x0000e81201007387 */ /* 0x0003e80000100a00 */
[----:B-1----:R-:W2:Y:S01]  /*3ab20*/  LDL.LU.64 R18, [R1+0x1808] ;  /* 0x0018080001127983 */ /* 0x002ea20000300a00 */
[----:B------:R-:W-:-:S05]  /*3ab30*/  IMAD.MOV.U32 R28, RZ, RZ, R16 ;  /* 0x000000ffff1c7224 */ /* 0x000fca00078e0010 */
[----:B------:R-:W-:Y:S01]  /*3ab40*/  STL [R1+0x1698], R28 ;  /* 0x0016981c01007387 */ /* 0x000fe20000100800 */
[----:B--2---:R-:W-:Y:S03]  /*3ab50*/  HMMA.16816.F32 R16, R24, R18, R20 ;  /* 0x000000121810723c */ /* 0x004fe60000001814 */
[----:B------:R-:W2:-:S15]  /*3ab60*/  LDL.LU.64 R22, [R1+0x1800] ;  /* 0x0018000001167983 */ /* 0x000e9e0000300a00 */
[----:B------:R-:W-:-:S05]  /*3ab70*/  NOP ;  /* 0x0000000000007918 */ /* 0x000fca0000000000 */
[----:B------:R-:W-:Y:S04]  /*3ab80*/  STL.64 [R1+0x3b0], R16 ;  /* 0x0003b01001007387 */ /* 0x000fe80000100a00 */
[----:B------:R1:W-:Y:S01]  /*3ab90*/  STL.64 [R1+0x3b8], R18 ;  /* 0x0003b81201007387 */ /* 0x0003e20000100a00 */
[----:B------:R-:W-:-:S03]  /*3aba0*/  IMAD.MOV.U32 R29, RZ, RZ, R16 ;  /* 0x000000ffff1d7224 */ /* 0x000fc600078e0010 */
[----:B-1----:R-:W2:Y:S04]  /*3abb0*/  LDL.LU.64 R18, [R1+0x17f8] ;  /* 0x0017f80001127983 */ /* 0x002ea80000300a00 */
[----:B------:R-:W2:Y:S04]  /*3abc0*/  LDL.LU.64 R16, [R1+0x17f0] ;  /* 0x0017f00001107983 */ /* 0x000ea80000300a00 */
[----:B------:R-:W-:Y:S01]  /*3abd0*/  STL [R1+0x169c], R29 ;  /* 0x00169c1d01007387 */ /* 0x000fe20000100800 */
[----:B--2---:R-:W-:Y:S03]  /*3abe0*/  HMMA.16816.F32 R16, R24, R22, R16 ;  /* 0x000000161810723c */ /* 0x004fe60000001810 */
[----:B------:R-:W2:Y:S04]  /*3abf0*/  LDL.LU.64 R22, [R1+0x17e8] ;  /* 0x0017e80001167983 */ /* 0x000ea80000300a00 */
[----:B------:R-:W2:-:S15]  /*3ac00*/  LDL.LU.64 R20, [R1+0x17e0] ;  /* 0x0017e00001147983 */ /* 0x000e9e0000300a00 */
[----:B------:R-:W-:-:S01]  /*3ac10*/  NOP ;  /* 0x0000000000007918 */ /* 0x000fc20000000000 */
[----:B------:R-:W-:Y:S04]  /*3ac20*/  STL.64 [R1+0x3a0], R16 ;  /* 0x0003a01001007387 */ /* 0x000fe80000100a00 */
[----:B------:R1:W-:Y:S04]  /*3ac30*/  STL.64 [R1+0x3a8], R18 ;  /* 0x0003a81201007387 */ /* 0x0003e80000100a00 */
[----:B------:R-:W-:Y:S04]  /*3ac40*/  STL [R1+0x16a0], R16 ;  /* 0x0016a01001007387 */ /* 0x000fe80000100800 */
[----:B-1----:R-:W2:Y:S04]  /*3ac50*/  LDL.LU R18, [R1+0xa8] ;  /* 0x0000a80001127983 */ /* 0x002ea80000300800 */
[----:B------:R-:W2:Y:S02]  /*3ac60*/  LDL.LU R19, [R1+0xac] ;  /* 0x0000ac0001137983 */ /* 0x000ea40000300800 */
[----:B--2---:R-:W-:-:S15]  /*3ac70*/  HMMA.16816.F32 R20, R24, R18, R20 ;  /* 0x000000121814723c */ /* 0x004fde0000001814 */
[----:B------:R-:W-:-:S08]  /*3ac80*/  NOP ;  /* 0x0000000000007918 */ /* 0x000fd00000000000 */
[----:B------:R-:W-:Y:S01]  /*3ac90*/  STL.64 [R1+0x110], R20 ;  /* 0x0001101401007387 */ /* 0x000fe20000100a00 */
[----:B------:R-:W-:-:S03]  /*3aca0*/  IMAD.MOV.U32 R17, RZ, RZ, R20 ;  /* 0x000000ffff117224 */ /* 0x000fc600078e0014 */
[----:B------:R1:W-:Y:S04]  /*3acb0*/  STL.64 [R1+0x118], R22 ;  /* 0x0001181601007387 */ /* 0x0003e80000100a00 */
[----:B-1----:R-:W2:Y:S04]  /*3acc0*/  LDL.LU R22, [R1+0x78] ;  /* 0x0000780001167983 */ /* 0x002ea80000300800 */
[----:B------:R-:W2:Y:S04]  /*3acd0*/  LDL.LU R23, [R1+0x7c] ;  /* 0x00007c0001177983 */ /* 0x000ea80000300800 */
[----:B------:R-:W-:Y:S04]  /*3ace0*/  STL [R1+0x16a4], R17 ;  /* 0x0016a41101007387 */ /* 0x000fe80000100800 */
[----:B------:R-:W3:Y:S04]  /*3acf0*/  LDL.LU R18, [R1+0x98] ;  /* 0x0000980001127983 */ /* 0x000ee80000300800 */
[----:B------:R-:W3:Y:S02]  /*3ad00*/  LDL.LU R19, [R1+0x9c] ;  /* 0x00009c0001137983 */ /* 0x000ee40000300800 */
[----:B---3--:R-:W-:-:S15]  /*3ad10*/  HMMA.16816.F32 R4, R24, R18, R4 ;  /* 0x000000121804723c */ /* 0x008fde0000001804 */
[----:B------:R-:W-:-:S08]  /*3ad20*/  NOP ;  /* 0x0000000000007918 */ /* 0x000fd00000000000 */
[----:B------:R-:W-:Y:S04]  /*3ad30*/  STL.64 [R1+0x100], R4 ;  /* 0x0001000401007387 */ /* 0x000fe80000100a00 */
[----:B------:R1:W-:Y:S04]  /*3ad40*/  STL.64 [R1+0x108], R6 ;  /* 0x0001080601007387 */ /* 0x0003e80000100a00 */
[----:B-1----:R-:W3:Y:S01]  /*3ad50*/  LDL.LU R6, [R1+0x88] ;  /* 0x0000880001067983 */ /* 0x002ee20000300800 */
[----:B------:R-:W-:Y:S02]  /*3ad60*/  IMAD.MOV.U32 R7, RZ, RZ, R2 ;  /* 0x000000ffff077224 */ /* 0x000fe400078e0002 */
[----:B------:R-:W-:Y:S01]  /*3ad70*/  IMAD.MOV.U32 R18, RZ, RZ, R4 ;  /* 0x000000ffff127224 */ /* 0x000fe200078e0004 */
[----:B------:R-:W4:Y:S04]  /*3ad80*/  LDL.LU R29, [R1+0x1680] ;  /* 0x00168000011d7983 */ /* 0x000f280000300800 */
[----:B------:R-:W4:Y:S04]  /*3ad90*/  LDL.LU R28, [R1+0x167c] ;  /* 0x00167c00011c7983 */ /* 0x000f280000300800 */
[----:B------:R-:W4:Y:S04]  /*3ada0*/  LDL.LU R3, [R1+0x1678] ;  /* 0x0016780001037983 */ /* 0x000f280000300800 */
[----:B------:R3:W-:Y:S01]  /*3adb0*/  STL [R1+0x16a8], R18 ;  /* 0x0016a81201007387 */ /* 0x0007e20000100800 */
[----:B--2---:R-:W-:Y:S01]  /*3adc0*/  HMMA.16816.F32 R8, R24, R22, R8 ;  /* 0x000000161808723c */ /* 0x004fe20000001808 */
[----:B0-----:R-:W-:-:S05]  /*3add0*/  VIADD R0, R0, 0xff ;  /* 0x000000ff00007836 */ /* 0x001fca0000000000 */
[----:B------:R-:W-:Y:S01]  /*3ade0*/  SHF.R.S32.HI R2, RZ, 0x1f, R0 ;  /* 0x0000001fff027819 */ /* 0x000fe20000011400 */
[----:B------:R-:W-:-:S03]  /*3adf0*/  UIADD3 UR4, UR4, 0x1, URZ ;  /* 0x0000000104047890 */ /* 0x000fc6000fffe03f */
[----:B------:R-:W-:-:S04]  /*3ae00*/  LEA.HI R0, R2, R0, RZ, 0x8 ;  /* 0x0000000002007211 */ /* 0x000fc800078f40ff */
[----:B------:R-:W-:-:S10]  /*3ae10*/  SHF.R.S32.HI R0, RZ, 0x8, R0 ;  /* 0x00000008ff007819 */ /* 0x000fd40000011400 */
[----:B------:R-:W-:Y:S02]  /*3ae20*/  IMAD.MOV.U32 R2, RZ, RZ, R8 ;  /* 0x000000ffff027224 */ /* 0x000fe400078e0008 */
[----:B------:R-:W-:Y:S01]  /*3ae30*/  IMAD.MOV.U32 R4, RZ, RZ, R11 ;  /* 0x000000ffff047224 */ /* 0x000fe200078e000b */
[----:B------:R-:W-:Y:S01]  /*3ae40*/  ISETP.NE.U32.AND P0, PT, R0, UR4, PT ;  /* 0x0000000400007c0c */ /* 0x000fe2000bf05070 */
[----:B---3--:R-:W-:Y:S07]  /*3ae50*/  HMMA.16816.F32 R16, R24, R6, R12 ;  /* 0x000000061810723c */ /* 0x008fee000000180c */
[----:B------:R-:W-:-:S02]  /*3ae60*/  IMAD.MOV.U32 R15, RZ, RZ, R9 ;  /* 0x000000ffff0f7224 */ /* 0x000fc400078e0009 */
[----:B------:R-:W-:-:S14]  /*3ae70*/  IMAD.MOV.U32 R24, RZ, RZ, R10 ;  /* 0x000000ffff187224 */ /* 0x000fdc00078e000a */
[----:B------:R-:W-:Y:S01]  /*3ae80*/  STL.64 [R1+0xb0], R16 ;  /* 0x0000b01001007387 */ /* 0x000fe20000100a00 */
[----:B------:R-:W-:-:S03]  /*3ae90*/  IMAD.MOV.U32 R7, RZ, RZ, R19 ;  /* 0x000000ffff077224 */ /* 0x000fc600078e0013 */
[----:B------:R0:W-:Y:S01]  /*3aea0*/  STL.64 [R1+0xb8], R18 ;  /* 0x0000b81201007387 */ /* 0x0001e20000100a00 */
[----:B------:R-:W-:Y:S02]  /*3aeb0*/  IMAD.MOV.U32 R12, RZ, RZ, R17 ;  /* 0x000000ffff0c7224 */ /* 0x000fe400078e0011 */
[----:B0-----:R-:W-:-:S05]  /*3aec0*/  IMAD.MOV.U32 R19, RZ, RZ, R16 ;  /* 0x000000ffff137224 */ /* 0x001fca00078e0010 */
[----:B------:R-:W-:Y:S04]  /*3aed0*/  STL [R1+0x16b4], R19 ;  /* 0x0016b41301007387 */ /* 0x000fe80000100800 */
[----:B------:R-:W-:Y:S04]  /*3aee0*/  STL [R1+0x16b0], R12 ;  /* 0x0016b00c01007387 */ /* 0x000fe80000100800 */
[----:B------:R-:W-:Y:S04]  /*3aef0*/  STL [R1+0x16ac], R7 ;  /* 0x0016ac0701007387 */ /* 0x000fe80000100800 */
[----:B------:R-:W-:Y:S04]  /*3af00*/  STL.64 [R1+0xa0], R8 ;  /* 0x0000a00801007387 */ /* 0x000fe80000100a00 */
[----:B------:R-:W-:Y:S04]  /*3af10*/  STL.64 [R1+0xa8], R10 ;  /* 0x0000a80a01007387 */ /* 0x000fe80000100a00 */
[----:B------:R-:W-:Y:S04]  /*3af20*/  STL [R1+0x16c4], R2 ;  /* 0x0016c40201007387 */ /* 0x000fe80000100800 */
[----:B------:R-:W-:Y:S04]  /*3af30*/  STL [R1+0x16c0], R15 ;  /* 0x0016c00f01007387 */ /* 0x000fe80000100800 */
[----:B------:R-:W-:Y:S04]  /*3af40*/  STL [R1+0x16bc], R24 ;  /* 0x0016bc1801007387 */ /* 0x000fe80000100800 */
[----:B------:R-:W-:Y:S04]  /*3af50*/  STL [R1+0x16b8], R4 ;  /* 0x0016b80401007387 */ /* 0x000fe80000100800 */
[----:B------:R-:W2:Y:S01]  /*3af60*/  LDL.LU R0, [R1+0x588] ;  /* 0x0005880001007983 */ /* 0x000ea20000300800 */
[----:B------:R-:W-:-:S04]  /*3af70*/  USHF.L.U32 UR5, UR12, 0x8, URZ ;  /* 0x000000080c057899 */ /* 0x000fc8000800063f */
[----:B------:R-:W-:-:S06]  /*3af80*/  USHF.L.U32 UR13, UR5, 0x1, URZ ;  /* 0x00000001050d7899 */ /* 0x000fcc000800063f */
[----:B----4-:R-:W-:Y:S02]  /*3af90*/  IADD3 R29, P2, R29, UR13, RZ ;  /* 0x0000000d1d1d7c10 */ /* 0x010fe4000ff5e0ff */
[----:B------:R-:W-:-:S03]  /*3afa0*/  IADD3 R28, P4, R28, UR13, RZ ;  /* 0x0000000d1c1c7c10 */ /* 0x000fc6000ff9e0ff */
[----:B------:R-:W-:Y:S04]  /*3afb0*/  STL [R1+0x1680], R29 ;  /* 0x0016801d01007387 */ /* 0x000fe80000100800 */
[----:B--2---:R0:W-:Y:S04]  /*3afc0*/  STL [R1+0x17d8], R0 ;  /* 0x0017d80001007387 */ /* 0x0041e80000100800 */
[----:B------:R-:W-:Y:S04]  /*3afd0*/  STL [R1+0x167c], R28 ;  /* 0x00167c1c01007387 */ /* 0x000fe80000100800 */
[----:B0-----:R-:W2:Y:S01]  /*3afe0*/  LDL.LU R0, [R1+0x598] ;  /* 0x0005980001007983 */ /* 0x001ea20000300800 */
[----:B------:R-:W-:-:S05]  /*3aff0*/  IADD3 R3, P5, R3, UR13, RZ ;  /* 0x0000000d03037c10 */ /* 0x000fca000ffbe0ff */
[----:B------:R-:W-:Y:S04]  /*3b000*/  STL [R1+0x1678], R3 ;  /* 0x0016780301007387 */ /* 0x000fe80000100800 */
        /* <DEDUP_REMOVED lines=30> */
[----:B--2---:R-:W-:-:S05]  /*3b1f0*/  IADD3 R0, P3, R0, UR13, RZ ;  /* 0x0000000d00007c10 */ /* 0x004fca000ff7e0ff */
[----:B------:R0:W-:Y:S04]  /*3b200*/  STL [R1+0x1668], R0 ;  /* 0x0016680001007387 */ /* 0x0001e80000100800 */
[----:B0-----:R-:W2:Y:S01]  /*3b210*/  LDL.LU R0, [R1+0x17dc] ;  /* 0x0017dc0001007983 */ /* 0x001ea20000300800 */
[----:B------:R-:W-:-:S04]  /*3b220*/  USHF.L.U32 UR6, UR14, 0x8, URZ ;  /* 0x000000080e067899 */ /* 0x000fc8000800063f */
[----:B------:R-:W-:-:S06]  /*3b230*/  USHF.L.U32 UR15, UR6, 0x1, URZ ;  /* 0x00000001060f7899 */ /* 0x000fcc000800063f */
[----:B--2---:R-:W-:-:S05]  /*3b240*/  IADD3 R0, P1, R0, UR15, RZ ;  /* 0x0000000f00007c10 */ /* 0x004fca000ff3e0ff */
[----:B------:R0:W-:Y:S04]  /*3b250*/  STL [R1+0x598], R0 ;  /* 0x0005980001007387 */ /* 0x0001e80000100800 */
[----:B0-----:R-:W2:Y:S01]  /*3b260*/  LDL.LU R0, [R1+0x17d8] ;  /* 0x0017d80001007983 */ /* 0x001ea20000300800 */
[----:B------:R-:W-:-:S04]  /*3b270*/  USHF.R.S32.HI UR7, URZ, 0x1f, UR5 ;  /* 0x0000001f3f077899 */ /* 0x000fc80008011405 */
[----:B------:R-:W-:Y:S02]  /*3b280*/  USHF.L.U64.HI UR7, UR5, 0x1, UR7 ;  /* 0x0000000105077899 */ /* 0x000fe40008010207 */
[----:B------:R-:W-:-:S04]  /*3b290*/  USHF.R.S32.HI UR8, URZ, 0x1f, UR6 ;  /* 0x0000001f3f087899 */ /* 0x000fc80008011406 */
[----:B---3--:R-:W-:Y:S02]  /*3b2a0*/  IADD3.X R4, R4, UR7, RZ, P2, !PT ;  /* 0x0000000704047c10 */ /* 0x008fe400097fe4ff */
[----:B----4-:R-:W-:Y:S02]  /*3b2b0*/  IADD3 R24, P2, R24, UR15, RZ ;  /* 0x0000000f18187c10 */ /* 0x010fe4000ff5e0ff */
[----:B------:R-:W-:Y:S02]  /*3b2c0*/  IADD3.X R15, R15, UR7, RZ, P4, !PT ;  /* 0x000000070f0f7c10 */ /* 0x000fe4000a7fe4ff */
[----:B------:R-:W-:Y:S01]  /*3b2d0*/  IADD3 R2, P4, R2, UR13, RZ ;  /* 0x0000000d02027c10 */ /* 0x000fe2000ff9e0ff */
[----:B------:R-:W-:Y:S01]  /*3b2e0*/  USHF.L.U64.HI UR8, UR6, 0x1, UR8 ;  /* 0x0000000106087899 */ /* 0x000fe20008010208 */
[----:B------:R-:W-:Y:S02]  /*3b2f0*/  IADD3.X R25, R25, UR7, RZ, P5, !PT ;  /* 0x0000000719197c10 */ /* 0x000fe4000affe4ff */
[----:B------:R-:W-:-:S02]  /*3b300*/  IADD3 R26, P5, R26, UR15, RZ ;  /* 0x0000000f1a1a7c10 */ /* 0x000fc4000ffbe0ff */
[----:B------:R-:W-:Y:S02]  /*3b310*/  IADD3.X R27, R27, UR7, RZ, P3, !PT ;  /* 0x000000071b1b7c10 */ /* 0x000fe40009ffe4ff */
[----:B------:R-:W-:Y:S02]  /*3b320*/  IADD3.X R8, R8, UR7, RZ, P4, !PT ;  /* 0x0000000708087c10 */ /* 0x000fe4000a7fe4ff */
[----:B------:R-:W-:Y:S02]  /*3b330*/  IADD3 R9, P4, R9, UR15, RZ ;  /* 0x0000000f09097c10 */ /* 0x000fe4000ff9e0ff */
[----:B------:R-:W-:Y:S02]  /*3b340*/  IADD3 R10, P3, R10, UR15, RZ ;  /* 0x0000000f0a0a7c10 */ /* 0x000fe4000ff7e0ff */
[----:B------:R-:W-:Y:S02]  /*3b350*/  IADD3.X R11, R11, UR8, RZ, P1, !PT ;  /* 0x000000080b0b7c10 */ /* 0x000fe40008ffe4ff */
[----:B------:R-:W-:-:S02]  /*3b360*/  IADD3 R7, P1, R7, UR15, RZ ;  /* 0x0000000f07077c10 */ /* 0x000fc4000ff3e0ff */
[----:B------:R-:W-:Y:S02]  /*3b370*/  IADD3.X R12, R12, UR8, RZ, P4, !PT ;  /* 0x000000080c0c7c10 */ /* 0x000fe4000a7fe4ff */
[----:B------:R-:W-:Y:S02]  /*3b380*/  IADD3 R19, P4, R19, UR15, RZ ;  /* 0x0000000f13137c10 */ /* 0x000fe4000ff9e0ff */
[----:B------:R-:W-:Y:S02]  /*3b390*/  IADD3.X R18, R18, UR8, RZ, P1, !PT ;  /* 0x0000000812127c10 */ /* 0x000fe40008ffe4ff */
[----:B------:R-:W-:Y:S02]  /*3b3a0*/  IADD3 R5, P1, R5, UR15, RZ ;  /* 0x0000000f05057c10 */ /* 0x000fe4000ff3e0ff */
[----:B------:R-:W-:Y:S02]  /*3b3b0*/  IADD3.X R6, R6, UR8, RZ, P2, !PT ;  /* 0x0000000806067c10 */ /* 0x000fe400097fe4ff */
[----:B------:R-:W-:-:S02]  /*3b3c0*/  IADD3 R17, P2, R17, UR15, RZ ;  /* 0x0000000f11117c10 */ /* 0x000fc4000ff5e0ff */
[----:B------:R-:W-:Y:S02]  /*3b3d0*/  IADD3.X R22, R22, UR8, RZ, P5, !PT ;  /* 0x0000000816167c10 */ /* 0x000fe4000affe4ff */
[----:B------:R-:W-:Y:S02]  /*3b3e0*/  IADD3 R23, P5, R23, UR15, RZ ;  /* 0x0000000f17177c10 */ /* 0x000fe4000ffbe0ff */
[----:B------:R-:W-:Y:S02]  /*3b3f0*/  IADD3.X R16, R16, UR8, RZ, P2, !PT ;  /* 0x0000000810107c10 */ /* 0x000fe400097fe4ff */
[----:B--2---:R-:W-:-:S05]  /*3b400*/  IADD3 R0, P6, R0, UR15, RZ ;  /* 0x0000000f00007c10 */ /* 0x004fca000ffde0ff */
[----:B------:R0:W-:Y:S04]  /*3b410*/  STL [R1+0x588], R0 ;  /* 0x0005880001007387 */ /* 0x0001e80000100800 */
        /* <DEDUP_REMOVED lines=10> */
[----:B------:R-:W-:-:S03]  /*3b4c0*/  IADD3.X R13, R13, UR8, RZ, P6, !PT ;  /* 0x000000080d0d7c10 */ /* 0x000fc6000b7fe4ff */
[----:B------:R-:W-:Y:S01]  /*3b4d0*/  STL [R1+0x594], R11 ;  /* 0x0005940b01007387 */ /* 0x000fe20000100800 */
[----:B------:R-:W-:-:S03]  /*3b4e0*/  IADD3 R14, P6, R14, UR15, RZ ;  /* 0x0000000f0e0e7c10 */ /* 0x000fc6000ffde0ff */
        /* <DEDUP_REMOVED lines=16> */
[----:B0-----:R-:W2:Y:S01]  /*3b5f0*/  LDL.LU R0, [R1+0x13e8] ;  /* 0x0013e80001007983 */ /* 0x001ea20000300800 */
[----:B------:R-:W-:-:S02]  /*3b600*/  IADD3 R29, P2, R29, UR15, RZ ;  /* 0x0000000f1d1d7c10 */ /* 0x000fc4000ff5e0ff */
[----:B------:R-:W-:-:S03]  /*3b610*/  IADD3.X R28, R28, UR8, RZ, P3, !PT ;  /* 0x000000081c1c7c10 */ /* 0x000fc60009ffe4ff */
        /* <DEDUP_REMOVED lines=35> */
[----:B------:R-:W3:Y:S01]  /*3b850*/  LDL.LU R3, [R1+0x1378] ;  /* 0x0013780001037983 */ /* 0x000ee20000300800 */
[----:B--2---:R-:W-:-:S05]  /*3b860*/  IADD3.X R0, R0, UR8, RZ, P5, !PT ;  /* 0x0000000800007c10 */ /* 0x004fca000affe4ff */
[----:B------:R0:W-:Y:S04]  /*3b870*/  STL [R1+0x13f0], R0 ;  /* 0x0013f00001007387 */ /* 0x0001e80000100800 */
[----:B0-----:R-:W2:Y:S02]  /*3b880*/  LDL.LU R0, [R1+0x17d4] ;  /* 0x0017d40001007983 */ /* 0x001ea40000300800 */
[----:B--2---:R-:W-:-:S05]  /*3b890*/  IADD3 R0, P5, R0, UR15, RZ ;  /* 0x0000000f00007c10 */ /* 0x004fca000ffbe0ff */
[----:B------:R0:W-:Y:S04]  /*3b8a0*/  STL [R1+0x13ac], R0 ;  /* 0x0013ac0001007387 */ /* 0x0001e80000100800 */
[----:B0-----:R-:W2:Y:S01]  /*3b8b0*/  LDL.LU R0, [R1+0x17d0] ;  /* 0x0017d00001007983 */ /* 0x001ea20000300800 */
[----:B----4-:R-:W-:Y:S02]  /*3b8c0*/  IADD3.X R24, R24, UR8, RZ, P3, !PT ;  /* 0x0000000818187c10 */ /* 0x010fe40009ffe4ff */
[----:B---3--:R-:W-:Y:S02]  /*3b8d0*/  IADD3 R15, P3, R15, UR15, RZ ;  /* 0x0000000f0f0f7c10 */ /* 0x008fe4000ff7e0ff */
        /* <DEDUP_REMOVED lines=18> */
[----:B--2---:R-:W-:Y:S02]  /*3ba00*/  IADD3.X R0, R0, UR8, RZ, P4, !PT ;  /* 0x0000000800007c10 */ /* 0x004fe4000a7fe4ff */
[----:B------:R-:W-:-:S03]  /*3ba10*/  IADD3 R4, P4, R4, UR15, RZ ;  /* 0x0000000f04047c10 */ /* 0x000fc6000ff9e0ff */
[----:B------:R0:W-:Y:S04]  /*3ba20*/  STL [R1+0x13e8], R0 ;  /* 0x0013e80001007387 */ /* 0x0001e80000100800 */
        /* <DEDUP_REMOVED lines=29> */
[----:B0-----:R-:W2:Y:S01]  /*3bc00*/  LDL.LU R0, [R1+0x132c] ;  /* 0x00132c0001007983 */ /* 0x001ea20000300800 */
[----:B------:R-:W-:-:S02]  /*3bc10*/  IADD3.X R29, R29, UR8, RZ, P3, !PT ;  /* 0x000000081d1d7c10 */ /* 0x000fc40009ffe4ff */
[----:B------:R-:W-:-:S03]  /*3bc20*/  IADD3 R28, P3, R28, UR15, RZ ;  /* 0x0000000f1c1c7c10 */ /* 0x000fc6000ff7e0ff */
[----:B------:R-:W-:Y:S04]  /*3bc30*/  STL [R1+0x1380], R29 ;  /* 0x0013801d01007387 */ /* 0x000fe80000100800 */
[----:B--2---:R0:W-:Y:S04]  /*3bc40*/  STL [R1+0x17c8], R0 ;  /* 0x0017c80001007387 */ /* 0x0041e80000100800 */
[----:B------:R-:W-:Y:S04]  /*3bc50*/  STL [R1+0x133c], R28 ;  /* 0x00133c1c01007387 */ /* 0x000fe80000100800 */
[----:B0-----:R-:W2:Y:S01]  /*3bc60*/  LDL.LU R0, [R1+0x1370] ;  /* 0x0013700001007983 */ /* 0x001ea20000300800 */
[----:B------:R-:W-:-:S05]  /*3bc70*/  IADD3.X R3, R3, UR8, RZ, P1, !PT ;  /* 0x0000000803037c10 */ /* 0x000fca0008ffe4ff */
        /* <DEDUP_REMOVED lines=33> */
[----:B0-----:R-:W2:Y:S02]  /*3be90*/  LDL.LU R0, [R1+0x17cc] ;  /* 0x0017cc0001007983 */ /* 0x001ea40000300800 */
[----:B--2---:R-:W-:-:S05]  /*3bea0*/  IADD3.X R0, R0, UR8, RZ, P4, !PT ;  /* 0x0000000800007c10 */ /* 0x004fca000a7fe4ff */
[----:B------:R0:W-:Y:S04]  /*3beb0*/  STL [R1+0x1370], R0 ;  /* 0x0013700001007387 */ /* 0x0001e80000100800 */
[----:B0-----:R-:W2:Y:S01]  /*3bec0*/  LDL.LU R0, [R1+0x17c8] ;  /* 0x0017c80001007983 */ /* 0x001ea20000300800 */
[----:B---3--:R-:W-:Y:S02]  /*3bed0*/  IADD3.X R4, R4, UR8, RZ, P6, !PT ;  /* 0x0000000804047c10 */ /* 0x008fe4000b7fe4ff */
[----:B----4-:R-:W-:Y:S02]  /*3bee0*/  IADD3 R24, P6, R24, UR15, RZ ;  /* 0x0000000f18187c10 */ /* 0x010fe4000ffde0ff */
        /* <DEDUP_REMOVED lines=213> */
[----:B--2---:R-:W-:-:S04]  /*3cc40*/  IADD3 R0, P3, R0, UR15, RZ ;  /* 0x0000000f00007c10 */ /* 0x004fc8000ff7e0ff */
[----:B------:R-:W-:Y:S01]  /*3cc50*/  IADD3.X R25, R25, UR8, RZ, P3, !PT ;  /* 0x0000000819197c10 */ /* 0x000fe20009ffe4ff */
[----:B------:R0:W-:Y:S04]  /*3cc60*/  STL [R1+0x1264], R0 ;  /* 0x0012640001007387 */ /* 0x0001e80000100800 */
        /* <DEDUP_REMOVED lines=2783> */
[----:B--2---:R-:W-:-:S05]  /*47a60*/  IADD3.X R0, R0, UR8, RZ, P2, !PT ;  /* 0x0000000800007c10 */ /* 0x004fca00097fe4ff */
        /* <DEDUP_REMOVED lines=31> */
[----:B------:R-:W-:Y:S04]  /*47c60*/  STL [R1+0x1580], R0 ;  /* 0x0015800001007387 */ /* 0x000fe80000100800 */
[----:B------:R-:W-:Y:S04]  /*47c70*/  STL [R1+0x155c], R4 ;  /* 0x00155c0401007387 */ /* 0x000fe80000100800 */
[----:B------:R-:W-:Y:S04]  /*47c80*/  STL [R1+0x1594], R24 ;  /* 0x0015941801007387 */ /* 0x000fe80000100800 */
[----:B------:R-:W-:Y:S04]  /*47c90*/  STL [R1+0x1568], R15 ;  /* 0x0015680f01007387 */ /* 0x000fe80000100800 */
        /* <DEDUP_REMOVED lines=83> */
[----:B------:R-:W-:Y:S02]  /*481d0*/  IADD3 R14, P6, R14, UR13, RZ ;  /* 0x0000000d0e0e7c10 */ /* 0x000fe4000ffde0ff */
[----:B------:R-:W-:Y:S02]  /*481e0*/  IADD3.X R5, R5, UR8, RZ, P2, !PT ;  /* 0x0000000805057c10 */ /* 0x000fe400097fe4ff */
[----:B------:R-:W-:Y:S02]  /*481f0*/  IADD3.X R6, R6, UR7, RZ, P4, !PT ;  /* 0x0000000706067c10 */ /* 0x000fe4000a7fe4ff */
[----:B------:R-:W-:Y:S02]  /*48200*/  IADD3.X R21, R21, UR7, RZ, P3, !PT ;  /* 0x0000000715157c10 */ /* 0x000fe40009ffe4ff */
[----:B------:R-:W-:Y:S02]  /*48210*/  IADD3.X R23, R23, UR7, RZ, P6, !PT ;  /* 0x0000000717177c10 */ /* 0x000fe4000b7fe4ff */
[----:B------:R-:W-:-:S02]  /*48220*/  IADD3.X R22, R22, UR7, RZ, P1, !PT ;  /* 0x0000000716167c10 */ /* 0x000fc40008ffe4ff */
[----:B--2---:R-:W-:Y:S02]  /*48230*/  IADD3.X R2, R2, UR7, RZ, P5, !PT ;  /* 0x0000000702027c10 */ /* 0x004fe4000affe4ff */
[----:B------:R-:W-:-:S03]  /*48240*/  IADD3 R15, P5, R15, UR13, RZ ;  /* 0x0000000d0f0f7c10 */ /* 0x000fc6000ffbe0ff */
[----:B------:R0:W-:Y:S04]  /*48250*/  STL [R1+0x15cc], R2 ;  /* 0x0015cc0201007387 */ /* 0x0001e80000100800 */
[----:B0-----:R0:W5:Y:S04]  /*48260*/  LDL.LU R2, [R1+0x16c4] ;  /* 0x0016c40001027983 */ /* 0x0011680000300800 */
[----:B------:R1:W-:Y:S01]  /*48270*/  STL [R1+0x1624], R15 ;  /* 0x0016240f01007387 */ /* 0x0003e20000100800 */
[----:B------:R-:W-:-:S03]  /*48280*/  IADD3.X R17, R17, UR7, RZ, P5, !PT ;  /* 0x0000000711117c10 */ /* 0x000fc6000affe4ff */
[----:B-1----:R0:W5:Y:S04]  /*48290*/  LDL.LU R15, [R1+0x16c0] ;  /* 0x0016c000010f7983 */ /* 0x0021680000300800 */
[----:B------:R1:W-:Y:S01]  /*482a0*/  STL [R1+0x15d0], R24 ;  /* 0x0015d01801007387 */ /* 0x0003e20000100800 */
[----:B------:R-:W-:-:S03]  /*482b0*/  IADD3 R16, P5, R16, UR13, RZ ;  /* 0x0000000d10107c10 */ /* 0x000fc6000ffbe0ff */
[----:B-1----:R0:W5:Y:S04]  /*482c0*/  LDL.LU R24, [R1+0x16bc] ;  /* 0x0016bc0001187983 */ /* 0x0021680000300800 */
[----:B------:R1:W-:Y:S04]  /*482d0*/  STL [R1+0x162c], R4 ;  /* 0x00162c0401007387 */ /* 0x0003e80000100800 */
[----:B-1----:R0:W5:Y:S04]  /*482e0*/  LDL.LU R4, [R1+0x16b8] ;  /* 0x0016b80001047983 */ /* 0x0021680000300800 */
[----:B------:R1:W-:Y:S04]  /*482f0*/  STL [R1+0x15d8], R19 ;  /* 0x0015d81301007387 */ /* 0x0003e80000100800 */
[----:B-1----:R0:W5:Y:S04]  /*48300*/  LDL.LU R19, [R1+0x16b4] ;  /* 0x0016b40001137983 */ /* 0x0021680000300800 */
[----:B------:R1:W-:Y:S04]  /*48310*/  STL [R1+0x1634], R12 ;  /* 0x0016340c01007387 */ /* 0x0003e80000100800 */
[----:B-1----:R0:W5:Y:S04]  /*48320*/  LDL.LU R12, [R1+0x16b0] ;  /* 0x0016b000010c7983 */ /* 0x0021680000300800 */
[----:B------:R1:W-:Y:S04]  /*48330*/  STL [R1+0x15e0], R7 ;  /* 0x0015e00701007387 */ /* 0x0003e80000100800 */
[----:B-1----:R0:W5:Y:S04]  /*48340*/  LDL.LU R7, [R1+0x16ac] ;  /* 0x0016ac0001077983 */ /* 0x0021680000300800 */
        /* <DEDUP_REMOVED lines=15> */
[----:B------:R0:W-:Y:S04]  /*48440*/  STL [R1+0x1650], R0 ;  /* 0x0016500001007387 */ /* 0x0001e80000100800 */
        /* <DEDUP_REMOVED lines=14> */
[----:B------:R0:W-:Y:S01]  /*48530*/  STL [R1+0x1638], R22 ;  /* 0x0016381601007387 */ /* 0x0001e20000100800 */
[----:B------:R-:W-:Y:S05]  /*48540*/  @P0 BRA `(.L_x_2) ;  /* 0xfffffd1800800947 */ /* 0x000fea000383ffff */
[----:B-----5:R1:W-:Y:S04]  /*48550*/  STL [R1+0x169c], R16 ;  /* 0x00169c1001007387 */ /* 0x0203e80000100800 */
[----:B------:R2:W-:Y:S01]  /*48560*/  STL [R1+0x1698], R3 ;  /* 0x0016980301007387 */ /* 0x0005e20000100800 */
[----:B-1----:R-:W-:-:S03]  /*48570*/  IMAD.MOV.U32 R16, RZ, RZ, R4 ;  /* 0x000000ffff107224 */ /* 0x002fc600078e0004 */
[----:B--2---:R-:W2:Y:S04]  /*48580*/  LDL.LU R3, [R1+0x10c] ;  /* 0x00010c0001037983 */ /* 0x004ea80000300800 */
[----:B0-----:R-:W2:Y:S04]  /*48590*/  LDL.LU R6, [R1+0x11c] ;  /* 0x00011c0001067983 */ /* 0x001ea80000300800 */
[----:B------:R0:W-:Y:S04]  /*485a0*/  STL [R1+0x1694], R28 ;  /* 0x0016941c01007387 */ /* 0x0001e80000100800 */
[----:B0-----:R-:W3:Y:S04]  /*485b0*/  LDL.LU R28, [R1+0x3ac] ;  /* 0x0003ac00011c7983 */ /* 0x001ee80000300800 */
        /* <DEDUP_REMOVED lines=12> */
[----:B------:R-:W-:-:S03]  /*48680*/  F2FP.F16.F32.PACK_AB R7, R16, R7 ;  /* 0x000000071007723e */ /* 0x000fc600000000ff */
[----:B------:R-:W4:Y:S04]  /*48690*/  LDL.LU R20, [R1+0x3a4] ;  /* 0x0003a40001147983 */ /* 0x000f280000300800 */
[----:B------:R-:W4:Y:S04]  /*486a0*/  LDL.LU R21, [R1+0x3b4] ;  /* 0x0003b40001157983 */ /* 0x000f280000300800 */
[----:B------:R-:W4:Y:S04]  /*486b0*/  LDL.LU R22, [R1+0xe4] ;  /* 0x0000e40001167983 */ /* 0x000f280000300800 */
[----:B------:R-:W4:Y:S04]  /*486c0*/  LDL.LU R23, [R1+0x394] ;  /* 0x0003940001177983 */ /* 0x000f280000300800 */
[----:B------:R-:W4:Y:S01]  /*486d0*/  LDL.LU R16, [R1+0x169c] ;  /* 0x00169c0001107983 */ /* 0x000f220000300800 */
[----:B--2---:R-:W-:-:S03]  /*486e0*/  F2FP.F16.F32.PACK_AB R6, R3, R6 ;  /* 0x000000060306723e */ /* 0x004fc600000000ff */
[----:B------:R-:W2:Y:S01]  /*486f0*/  LDL.LU R3, [R1+0x1698] ;  /* 0x0016980001037983 */ /* 0x000ea20000300800 */
[----:B---3--:R-:W-:-:S03]  /*48700*/  F2FP.F16.F32.PACK_AB R5, R28, R5 ;  /* 0x000000051c05723e */ /* 0x008fc600000000ff */
[----:B------:R-:W2:Y:S01]  /*48710*/  LDL.LU R28, [R1+0x1694] ;  /* 0x00169400011c7983 */ /* 0x000ea20000300800 */
[----:B------:R-:W-:Y:S02]  /*48720*/  F2FP.F16.F32.PACK_AB R18, R18, R17 ;  /* 0x000000111212723e */ /* 0x000fe400000000ff */
[----:B------:R-:W-:Y:S02]  /*48730*/  F2FP.F16.F32.PACK_AB R15, R15, R12 ;  /* 0x0000000c0f0f723e */ /* 0x000fe400000000ff */
[----:B------:R-:W-:Y:S02]  /*48740*/  F2FP.F16.F32.PACK_AB R19, R2, R19 ;  /* 0x000000130213723e */ /* 0x000fe400000000ff */
[----:B----4-:R-:W-:Y:S02]  /*48750*/  F2FP.F16.F32.PACK_AB R4, R0, R4 ;  /* 0x000000040004723e */ /* 0x010fe400000000ff */
[----:B------:R-:W-:Y:S02]  /*48760*/  F2FP.F16.F32.PACK_AB R11, R24, R11 ;  /* 0x0000000b180b723e */ /* 0x000fe400000000ff */
[----:B------:R-:W-:-:S02]  /*48770*/  F2FP.F16.F32.PACK_AB R10, R25, R10 ;  /* 0x0000000a190a723e */ /* 0x000fc400000000ff */
[----:B------:R-:W-:Y:S02]  /*48780*/  F2FP.F16.F32.PACK_AB R9, R26, R9 ;  /* 0x000000091a09723e */ /* 0x000fe400000000ff */
[----:B------:R-:W-:Y:S02]  /*48790*/  F2FP.F16.F32.PACK_AB R8, R27, R8 ;  /* 0x000000081b08723e */ /* 0x000fe400000000ff */
[----:B------:R-:W-:Y:S02]  /*487a0*/  F2FP.F16.F32.PACK_AB R14, R13, R14 ;  /* 0x0000000e0d0e723e */ /* 0x000fe400000000ff */
[----:B------:R-:W-:Y:S02]  /*487b0*/  F2FP.F16.F32.PACK_AB R13, R20, R21 ;  /* 0x00000015140d723e */ /* 0x000fe400000000ff */
[----:B------:R-:W-:Y:S02]  /*487c0*/  F2FP.F16.F32.PACK_AB R12, R22, R23 ;  /* 0x00000017160c723e */ /* 0x000fe400000000ff */
[----:B------:R-:W-:-:S02]  /*487d0*/  F2FP.F16.F32.PACK_AB R17, R16, R29 ;  /* 0x0000001d1011723e */ /* 0x000fc400000000ff */
[----:B--2---:R-:W-:-:S07]  /*487e0*/  F2FP.F16.F32.PACK_AB R16, R28, R3 ;  /* 0x000000031c10723e */ /* 0x004fce00000000ff */
.L_x_1:
[----:B------:R-:W2:Y:S01]  /*487f0*/  LDL.LU R24, [R1+0x168c] ;  /* 0x00168c0001187983 */ /* 0x000ea20000300800 */
[----:B------:R-:W0:Y:S01]  /*48800*/  S2R R3, SR_TID.X ;  /* 0x0000000000037919 */ /* 0x000e220000002100 */
[----:B------:R-:W3:Y:S01]  /*48810*/  S2UR UR5, SR_CgaCtaId ;  /* 0x00000000000579c3 */ /* 0x000ee20000008800 */
[----:B------:R-:W-:Y:S01]  /*48820*/  UMOV UR4, 0x400 ;  /* 0x0000040000047882 */ /* 0x000fe20000000000 */
[----:B------:R-:W-:Y:S01]  /*48830*/  ULDC.64 UR8, c[0x0][0x228] ;  /* 0x00008a0000087ab9 */ /* 0x000fe20000000a00 */
[----:B------:R-:W4:Y:S01]  /*48840*/  LDL.LU R23, [R1+0x1690] ;  /* 0x0016900001177983 */ /* 0x000f220000300800 */
[----:B------:R-:W-:-:S03]  /*48850*/  ULDC.64 UR6, c[0x0][0x220] ;  /* 0x0000880000067ab9 */ /* 0x000fc60000000a00 */
[----:B------:R-:W5:Y:S04]  /*48860*/  LDL.LU R22, [R1+0x1688] ;  /* 0x0016880001167983 */ /* 0x000f680000300800 */
[----:B------:R-:W5:Y:S01]  /*48870*/  LDL R25, [R1+0x184] ;  /* 0x0001840001197983 */ /* 0x000f620000100800 */
[----:B---3--:R-:W-:-:S03]  /*48880*/  ULEA UR4, UR5, UR4, 0x18 ;  /* 0x0000000405047291 */ /* 0x008fc6000f8ec03f */
[----:B------:R-:W-:Y:S01]  /*48890*/  ULDC UR5, c[0x0][0x244] ;  /* 0x0000910000057ab9 */ /* 0x000fe20000000800 */
[C---:B0-----:R-:W-:Y:S01]  /*488a0*/  IMAD.SHL.U32 R20, R3.reuse, 0x4, RZ ;  /* 0x0000000403147824 */ /* 0x041fe200078e00ff */
[C---:B-1----:R-:W-:Y:S01]  /*488b0*/  LOP3.LUT R2, R3.reuse, 0x60, RZ, 0xc0, !PT ;  /* 0x0000006003027812 */ /* 0x042fe200078ec0ff */
[----:B------:R-:W-:-:S03]  /*488c0*/  IMAD.SHL.U32 R0, R3, 0x100, RZ ;  /* 0x0000010003007824 */ /* 0x000fc600078e00ff */
[----:B------:R-:W-:-:S05]  /*488d0*/  LOP3.LUT R21, R20, 0x70, RZ, 0xc0, !PT ;  /* 0x0000007014157812 */ /* 0x000fca00078ec0ff */
[----:B------:R-:W-:Y:S02]  /*488e0*/  IMAD R21, R2, 0x10, R21 ;  /* 0x0000001002157824 */ /* 0x000fe400078e0215 */
[C---:B------:R-:W-:Y:S01]  /*488f0*/  IMAD.SHL.U32 R2, R3.reuse, 0x400, RZ ;  /* 0x0000040003027824 */ /* 0x040fe200078e00ff */
[----:B------:R-:W-:Y:S02]  /*48900*/  LEA.HI R29, R3, 0x38, RZ, 0x1c ;  /* 0x00000038031d7811 */ /* 0x000fe400078fe0ff */
[----:B------:R-:W-:Y:S01]  /*48910*/  SHF.R.U32.HI R27, RZ, 0x4, R3 ;  /* 0x00000004ff1b7819 */ /* 0x000fe20000011603 */
[----:B------:R-:W-:Y:S01]  /*48920*/  BAR.SYNC.DEFER_BLOCKING 0x0 ;  /* 0x0000000000007b1d */ /* 0x000fe20000010000 */
[----:B--2---:R-:W-:-:S04]  /*48930*/  LOP3.LUT R0, R24, 0x1800, R0, 0xf8, !PT ;  /* 0x0000180018007812 */ /* 0x004fc800078ef800 */
[----:B------:R-:W-:Y:S02]  /*48940*/  LOP3.LUT R21, R0, R21, RZ, 0x3c, !PT ;  /* 0x0000001500157212 */ /* 0x000fe400078e3cff */
[----:B------:R-:W-:Y:S02]  /*48950*/  LOP3.LUT R0, R2, 0x1800, RZ, 0xc0, !PT ;  /* 0x0000180002007812 */ /* 0x000fe400078ec0ff */
[C---:B----4-:R-:W-:Y:S01]  /*48960*/  ISETP.GE.AND P0, PT, R23.reuse, UR8, PT ;  /* 0x0000000817007c0c */ /* 0x050fe2000bf06270 */
[----:B------:R-:W-:Y:S01]  /*48970*/  IMAD R2, R23, UR5, RZ ;  /* 0x0000000517027c24 */ /* 0x000fe2000f8e02ff */
[C---:B------:R-:W-:Y:S01]  /*48980*/  LEA.HI R23, R3.reuse, 0xf8, RZ, 0x1c ;  /* 0x000000f803177811 */ /* 0x040fe200078fe0ff */
[----:B------:R0:W-:Y:S01]  /*48990*/  STS.128 [R21+UR4+0x180], R4 ;  /* 0x0001800415007988 */ /* 0x0001e20008000c04 */
[----:B-----5:R-:W-:Y:S01]  /*489a0*/  LOP3.LUT R20, R0, 0x1f0, R22, 0xf8, !PT ;  /* 0x000001f000147812 */ /* 0x020fe200078ef816 */
[----:B------:R-:W-:Y:S01]  /*489b0*/  ULDC UR5, c[0x0][0x248] ;  /* 0x0000920000057ab9 */ /* 0x000fe20000000800 */
[----:B------:R-:W-:-:S02]  /*489c0*/  LEA.HI R22, R3, 0xb8, RZ, 0x1c ;  /* 0x000000b803167811 */ /* 0x000fc400078fe0ff */
[----:B------:R-:W-:Y:S01]  /*489d0*/  LEA.HI R24, R3, 0x78, RZ, 0x1c ;  /* 0x0000007803187811 */ /* 0x000fe200078fe0ff */
[----:B------:R1:W-:Y:S01]  /*489e0*/  STS.128 [R21+UR4], R16 ;  /* 0x0000001015007988 */ /* 0x0003e20008000c04 */
[C---:B------:R-:W-:Y:S02]  /*489f0*/  LOP3.LUT R29, R25.reuse, R29, RZ, 0xfc, !PT ;  /* 0x0000001d191d7212 */ /* 0x040fe400078efcff */
[C---:B0-----:R-:W-:Y:S02]  /*48a00*/  LOP3.LUT R5, R25.reuse, R23, RZ, 0xfc, !PT ;  /* 0x0000001719057212 */ /* 0x041fe400078efcff */
[C---:B------:R-:W-:Y:S02]  /*48a10*/  LOP3.LUT R4, R25.reuse, R22, RZ, 0xfc, !PT ;  /* 0x0000001619047212 */ /* 0x040fe400078efcff */
[----:B-1----:R-:W-:Y:S02]  /*48a20*/  LOP3.LUT R16, R20, 0x60, R3, 0x78, !PT ;  /* 0x0000006014107812 */ /* 0x002fe400078e7803 */
[----:B------:R-:W-:Y:S01]  /*48a30*/  LOP3.LUT R3, R25, R24, RZ, 0xfc, !PT ;  /* 0x0000001819037212 */ /* 0x000fe200078efcff */
[----:B------:R-:W-:Y:S04]  /*48a40*/  STL [R1+0x5c], R5 ;  /* 0x00005c0501007387 */ /* 0x000fe80000100800 */
[----:B------:R-:W-:Y:S04]  /*48a50*/  STL [R1+0x3c], R4 ;  /* 0x00003c0401007387 */ /* 0x000fe80000100800 */
[----:B------:R0:W-:Y:S04]  /*48a60*/  STL [R1+0x16c8], R29 ;  /* 0x0016c81d01007387 */ /* 0x0001e80000100800 */
[----:B------:R1:W-:Y:S04]  /*48a70*/  STL [R1+0x1c], R3 ;  /* 0x00001c0301007387 */ /* 0x0003e80000100800 */
[----:B0-----:R-:W2:Y:S04]  /*48a80*/  LDL.LU R29, [R1+0x184] ;  /* 0x00018400011d7983 */ /* 0x001ea80000300800 */
[----:B------:R-:W-:Y:S04]  /*48a90*/  STS.128 [R21+UR4+0x100], R12 ;  /* 0x0001000c15007988 */ /* 0x000fe80008000c04 */
[----:B------:R-:W-:Y:S01]  /*48aa0*/  STS.128 [R21+UR4+0x80], R8 ;  /* 0x0000800815007988 */ /* 0x000fe20008000c04 */
[----:B------:R-:W-:Y:S01]  /*48ab0*/  BAR.SYNC.DEFER_BLOCKING 0x0 ;  /* 0x0000000000007b1d */ /* 0x000fe20000010000 */
[----:B------:R-:W-:-:S05]  /*48ac0*/  SGXT.U32 R27, R27, 0x3 ;  /* 0x000000031b1b781a */ /* 0x000fca0000000000 */
[----:B------:R-:W-:Y:S04]  /*48ad0*/  LDS.128 R8, [R16+UR4+0x200] ;  /* 0x0002000410087984 */ /* 0x000fe80008000c00 */
[----:B------:R-:W-:Y:S01]  /*48ae0*/  LDS.128 R12, [R16+UR4+0x400] ;  /* 0x00040004100c7984 */ /* 0x000fe20008000c00 */
[----:B------:R-:W-:-:S04]  /*48af0*/  LEA R0, P1, R2, UR6, 0x1 ;  /* 0x0000000602007c11 */ /* 0x000fc8000f8208ff */
[----:B------:R-:W-:Y:S02]  /*48b00*/  LEA.HI.X.SX32 R2, R2, UR7, 0x1, P1 ;  /* 0x0000000702027c11 */ /* 0x000fe400088f0eff */
[C-C-:B--2---:R-:W-:Y:S02]  /*48b10*/  LOP3.LUT R5, R29.reuse, 0xf0, R27.reuse, 0xfe, !PT ;  /* 0x000000f01d057812 */ /* 0x144fe400078efe1b */
[----:B------:R-:W-:-:S03]  /*48b20*/  LOP3.LUT R4, R29, 0xe8, R27, 0xfe, !PT ;  /* 0x000000e81d047812 */ /* 0x000fc600078efe1b */
[----:B------:R-:W-:Y:S04]  /*48b30*/  STL [R1+0x58], R5 ;  /* 0x0000580501007387 */ /* 0x000fe80000100800 */
[----:B------:R-:W-:Y:S04]  /*48b40*/  STL [R1+0x54], R4 ;  /* 0x0000540401007387 */ /* 0x000fe80000100800 */
[----:B------:R-:W0:Y:S01]  /*48b50*/  LDS.128 R4, [R16+UR4] ;  /* 0x0000000410047984 */ /* 0x000e220008000c00 */
[----:B-1----:R-:W-:-:S03]  /*48b60*/  LOP3.LUT R3, R29, 0xe0, R27, 0xfe, !PT ;  /* 0x000000e01d037812 */ /* 0x002fc600078efe1b */
[----:B------:R-:W1:Y:S04]  /*48b70*/  LDS.128 R16, [R16+UR4+0x600] ;  /* 0x0006000410107984 */ /* 0x000e680008000c00 */
[----:B------:R2:W-:Y:S02]  /*48b80*/  STL [R1+0x50], R3 ;  /* 0x0000500301007387 */ /* 0x0005e40000100800 */
[C-C-:B--2---:R-:W-:Y:S02]  /*48b90*/  LOP3.LUT R3, R29.reuse, 0xd8, R27.reuse, 0xfe, !PT ;  /* 0x000000d81d037812 */ /* 0x144fe400078efe1b */
[----:B0-----:R-:W-:Y:S04]  /*48ba0*/  STL [R1+0x16c0], R5 ;  /* 0x0016c00501007387 */ /* 0x001fe80000100800 */
[----:B------:R-:W-:Y:S04]  /*48bb0*/  STL [R1+0x16a8], R6 ;  /* 0x0016a80601007387 */ /* 0x000fe80000100800 */
[----:B------:R0:W-:Y:S04]  /*48bc0*/  STL [R1+0x1694], R7 ;  /* 0x0016940701007387 */ /* 0x0001e80000100800 */
[----:B------:R-:W-:Y:S04]  /*48bd0*/  STL [R1+0x16c4], R9 ;  /* 0x0016c40901007387 */ /* 0x000fe80000100800 */
[----:B------:R2:W-:Y:S01]  /*48be0*/  STL [R1+0x4c], R3 ;  /* 0x00004c0301007387 */ /* 0x0005e20000100800 */
[----:B0-----:R-:W-:-:S03]  /*48bf0*/  LOP3.LUT R7, R29, 0xc8, R27, 0xfe, !PT ;  /* 0x000000c81d077812 */ /* 0x001fc600078efe1b */
[----:B------:R-:W-:Y:S01]  /*48c00*/  STL [R1+0x16ac], R10 ;  /* 0x0016ac0a01007387 */ /* 0x000fe20000100800 */
[----:B--2---:R-:W-:-:S03]  /*48c10*/  LOP3.LUT R3, R29, 0xd0, R27, 0xfe, !PT ;  /* 0x000000d01d037812 */ /* 0x004fc600078efe1b */
[----:B------:R0:W-:Y:S04]  /*48c20*/  STL [R1+0x1698], R11 ;  /* 0x0016980b01007387 */ /* 0x0001e80000100800 */
[----:B------:R2:W-:Y:S04]  /*48c30*/  STL [R1+0x169c], R7 ;  /* 0x00169c0701007387 */ /* 0x0005e80000100800 */
[----:B------:R3:W-:Y:S01]  /*48c40*/  STL [R1+0x48], R3 ;  /* 0x0000480301007387 */ /* 0x0007e20000100800 */
[C-C-:B0-----:R-:W-:Y:S02]  /*48c50*/  LOP3.LUT R11, R29.reuse, 0xc0, R27.reuse, 0xfe, !PT ;  /* 0x000000c01d0b7812 */ /* 0x141fe400078efe1b */
[----:B--2---:R-:W-:-:S03]  /*48c60*/  LOP3.LUT R7, R29, 0xa8, R27, 0xfe, !PT ;  /* 0x000000a81d077812 */ /* 0x004fc600078efe1b */
[----:B------:R0:W-:Y:S01]  /*48c70*/  STL [R1+0x16a0], R11 ;  /* 0x0016a00b01007387 */ /* 0x0001e20000100800 */
[----:B---3--:R-:W-:-:S03]  /*48c80*/  LOP3.LUT R3, R29, 0xb0, R27, 0xfe, !PT ;  /* 0x000000b01d037812 */ /* 0x008fc600078efe1b */
[----:B------:R2:W-:Y:S04]  /*48c90*/  STL [R1+0x16a4], R7 ;  /* 0x0016a40701007387 */ /* 0x0005e80000100800 */
[----:B------:R3:W-:Y:S01]  /*48ca0*/  STL [R1+0x38], R3 ;  /* 0x0000380301007387 */ /* 0x0007e20000100800 */
[C-C-:B0-----:R-:W-:Y:S02]  /*48cb0*/  LOP3.LUT R11, R29.reuse, 0xa0, R27.reuse, 0xfe, !PT ;  /* 0x000000a01d0b7812 */ /* 0x141fe400078efe1b */
[----:B--2---:R-:W-:-:S03]  /*48cc0*/  LOP3.LUT R7, R29, 0x90, R27, 0xfe, !PT ;  /* 0x000000901d077812 */ /* 0x004fc600078efe1b */
[----:B------:R-:W-:Y:S01]  /*48cd0*/  STL [R1+0x16b0], R11 ;  /* 0x0016b00b01007387 */ /* 0x000fe20000100800 */
[----:B---3--:R-:W-:-:S03]  /*48ce0*/  LOP3.LUT R3, R29, 0x98, R27, 0xfe, !PT ;  /* 0x000000981d037812 */ /* 0x008fc600078efe1b */
[----:B------:R-:W-:Y:S01]  /*48cf0*/  STL [R1+0x16b4], R7 ;  /* 0x0016b40701007387 */ /* 0x000fe20000100800 */
[C-C-:B------:R-:W-:Y:S02]  /*48d00*/  LOP3.LUT R6, R29.reuse, 0x88, R27.reuse, 0xfe, !PT ;  /* 0x000000881d067812 */ /* 0x140fe400078efe1b */
[C-C-:B------:R-:W-:Y:S01]  /*48d10*/  LOP3.LUT R10, R29.reuse, 0x80, R27.reuse, 0xfe, !PT ;  /* 0x000000801d0a7812 */ /* 0x140fe200078efe1b */
[----:B------:R0:W-:Y:S04]  /*48d20*/  STL [R1+0x2c], R3 ;  /* 0x00002c0301007387 */ /* 0x0001e80000100800 */
[----:B------:R-:W-:Y:S01]  /*48d30*/  STL [R1+0x16b8], R6 ;  /* 0x0016b80601007387 */ /* 0x000fe20000100800 */
[----:B0-----:R-:W-:-:S03]  /*48d40*/  LOP3.LUT R3, R29, 0x68, R27, 0xfe, !PT ;  /* 0x000000681d037812 */ /* 0x001fc600078efe1b */
[----:B------:R-:W-:Y:S01]  /*48d50*/  STL [R1+0x16bc], R10 ;  /* 0x0016bc0a01007387 */ /* 0x000fe20000100800 */
[----:B------:R-:W-:-:S03]  /*48d60*/  LOP3.LUT R25, R29, 0x8, R27, 0xfe, !PT ;  /* 0x000000081d197812 */ /* 0x000fc600078efe1b */
[----:B------:R0:W-:Y:S01]  /*48d70*/  STL [R1+0x14], R3 ;  /* 0x0000140301007387 */ /* 0x0001e20000100800 */
[C---:B------:R-:W-:Y:S01]  /*48d80*/  ISETP.LT.AND P4, PT, R25.reuse, UR9, !P0 ;  /* 0x0000000919007c0c */ /* 0x040fe2000c781270 */
[----:B------:R-:W-:Y:S01]  /*48d90*/  IMAD R25, R25, UR5, RZ ;  /* 0x0000000519197c24 */ /* 0x000fe2000f8e02ff */
[----:B0-----:R-:W-:-:S04]  /*48da0*/  LOP3.LUT R3, R29, R27, RZ, 0xfc, !PT ;  /* 0x0000001b1d037212 */ /* 0x001fc800078efcff */
[C---:B------:R-:W-:Y:S01]  /*48db0*/  ISETP.LT.AND P2, PT, R3.reuse, UR9, !P0 ;  /* 0x0000000903007c0c */ /* 0x040fe2000c741270 */
[----:B------:R-:W-:Y:S01]  /*48dc0*/  IMAD R3, R3, UR5, RZ ;  /* 0x0000000503037c24 */ /* 0x000fe2000f8e02ff */
[-C--:B------:R-:W-:Y:S02]  /*48dd0*/  LEA R24, P3, R25, R0.reuse, 0x1 ;  /* 0x0000000019187211 */ /* 0x080fe400078608ff */
[----:B------:R-:W-:Y:S02]  /*48de0*/  LOP3.LUT R26, R29, 0x10, R27, 0xfe, !PT ;  /* 0x000000101d1a7812 */ /* 0x000fe400078efe1b */
[----:B------:R-:W-:Y:S02]  /*48df0*/  LEA R22, P1, R3, R0, 0x1 ;  /* 0x0000000003167211 */ /* 0x000fe400078208ff */
[-C--:B------:R-:W-:Y:S02]  /*48e00*/  LEA.HI.X.SX32 R25, R25, R2.reuse, 0x1, P3 ;  /* 0x0000000219197211 */ /* 0x080fe400018f0eff */
[----:B------:R-:W-:-:S02]  /*48e10*/  LEA.HI.X.SX32 R23, R3, R2, 0x1, P1 ;  /* 0x0000000203177211 */ /* 0x000fc400008f0eff */
[C---:B------:R-:W-:Y:S01]  /*48e20*/  ISETP.LT.AND P1, PT, R26.reuse, UR9, !P0 ;  /* 0x000000091a007c0c */ /* 0x040fe2000c721270 */
[----:B------:R-:W-:Y:S01]  /*48e30*/  IMAD R26, R26, UR5, RZ ;  /* 0x000000051a1a7c24 */ /* 0x000fe2000f8e02ff */
[C-C-:B------:R-:W-:Y:S01]  /*48e40*/  LOP3.LUT R3, R29.reuse, 0x18, R27.reuse, 0xfe, !PT ;  /* 0x000000181d037812 */ /* 0x140fe200078efe1b */
[----:B------:R-:W-:Y:S01]  /*48e50*/  @P2 STG.E.U16 desc[UR10][R22.64], R4 ;  /* 0x0000000416002986 */ /* 0x000fe2000c10150a */
[----:B------:R-:W-:-:S03]  /*48e60*/  LOP3.LUT R21, R29, 0x20, R27, 0xfe, !PT ;  /* 0x000000201d157812 */ /* 0x000fc600078efe1b */
[----:B------:R0:W-:Y:S01]  /*48e70*/  @P4 STG.E.U16 desc[UR10][R24.64], R8 ;  /* 0x0000000818004986 */ /* 0x0001e2000c10150a */
[----:B------:R-:W-:Y:S02]  /*48e80*/  LOP3.LUT R20, R29, 0x28, R27, 0xfe, !PT ;  /* 0x000000281d147812 */ /* 0x000fe400078efe1b */
[C---:B------:R-:W-:Y:S01]  /*48e90*/  ISETP.LT.AND P3, PT, R3.reuse, UR9, !P0 ;  /* 0x0000000903007c0c */ /* 0x040fe2000c761270 */
[----:B------:R-:W-:Y:S01]  /*48ea0*/  IMAD R3, R3, UR5, RZ ;  /* 0x0000000503037c24 */ /* 0x000fe2000f8e02ff */
[C---:B------:R-:W-:Y:S02]  /*48eb0*/  ISETP.LT.AND P2, PT, R21.reuse, UR9, !P0 ;  /* 0x0000000915007c0c */ /* 0x040fe4000c741270 */
[----:B0-----:R-:W-:Y:S01]  /*48ec0*/  LEA R24, P4, R26, R0, 0x1 ;  /* 0x000000001a187211 */ /* 0x001fe200078808ff */
[----:B------:R-:W-:-:S03]  /*48ed0*/  IMAD R23, R21, UR5, RZ ;  /* 0x0000000515177c24 */ /* 0x000fc6000f8e02ff */
[----:B------:R-:W-:Y:S01]  /*48ee0*/  LEA.HI.X.SX32 R25, R26, R2, 0x1, P4 ;  /* 0x000000021a197211 */ /* 0x000fe200020f0eff */
[C---:B------:R-:W-:Y:S01]  /*48ef0*/  IMAD R26, R20.reuse, UR5, RZ ;  /* 0x00000005141a7c24 */ /* 0x040fe2000f8e02ff */
[----:B------:R-:W-:Y:S02]  /*48f00*/  ISETP.LT.AND P4, PT, R20, UR9, !P0 ;  /* 0x0000000914007c0c */ /* 0x000fe4000c781270 */
[-C--:B------:R-:W-:Y:S01]  /*48f10*/  LEA R20, P5, R3, R0.reuse, 0x1 ;  /* 0x0000000003147211 */ /* 0x080fe200078a08ff */
[----:B------:R0:W-:Y:S01]  /*48f20*/  @P1 STG.E.U16 desc[UR10][R24.64], R12 ;  /* 0x0000000c18001986 */ /* 0x0001e2000c10150a */
[----:B------:R-:W-:Y:S02]  /*48f30*/  LEA R22, P1, R23, R0, 0x1 ;  /* 0x0000000017167211 */ /* 0x000fe400078208ff */
[C-C-:B------:R-:W-:Y:S02]  /*48f40*/  LOP3.LUT R11, R29.reuse, 0x70, R27.reuse, 0xfe, !PT ;  /* 0x000000701d0b7812 */ /* 0x140fe400078efe1b */
[----:B------:R-:W-:-:S02]  /*48f50*/  LOP3.LUT R7, R29, 0x60, R27, 0xfe, !PT ;  /* 0x000000601d077812 */ /* 0x000fc400078efe1b */
[C-C-:B------:R-:W-:Y:S02]  /*48f60*/  LOP3.LUT R6, R29.reuse, 0x58, R27.reuse, 0xfe, !PT ;  /* 0x000000581d067812 */ /* 0x140fe400078efe1b */
[C-C-:B------:R-:W-:Y:S02]  /*48f70*/  LOP3.LUT R10, R29.reuse, 0x50, R27.reuse, 0xfe, !PT ;  /* 0x000000501d0a7812 */ /* 0x140fe400078efe1b */
[C-C-:B------:R-:W-:Y:S02]  /*48f80*/  LOP3.LUT R5, R29.reuse, 0x48, R27.reuse, 0xfe, !PT ;  /* 0x000000481d057812 */ /* 0x140fe400078efe1b */
[----:B0-----:R-:W-:Y:S02]  /*48f90*/  LEA R24, P6, R26, R0, 0x1 ;  /* 0x000000001a187211 */ /* 0x001fe400078c08ff */
[C-C-:B------:R-:W-:Y:S02]  /*48fa0*/  LOP3.LUT R9, R29.reuse, 0x40, R27.reuse, 0xfe, !PT ;  /* 0x000000401d097812 */ /* 0x140fe400078efe1b */
[----:B------:R-:W-:-:S02]  /*48fb0*/  LOP3.LUT R28, R29, 0x30, R27, 0xfe, !PT ;  /* 0x000000301d1c7812 */ /* 0x000fc400078efe1b */
[----:B------:R-:W2:Y:S01]  /*48fc0*/  LDL.LU R29, [R1+0x16c8] ;  /* 0x0016c800011d7983 */ /* 0x000ea20000300800 */
[-C--:B------:R-:W-:Y:S02]  /*48fd0*/  LEA.HI.X.SX32 R21, R3, R2.reuse, 0x1, P5 ;  /* 0x0000000203157211 */ /* 0x080fe400028f0eff */
[----:B------:R-:W-:Y:S01]  /*48fe0*/  PRMT R4, R4, 0x7632, R4 ;  /* 0x0000763204047816 */ /* 0x000fe20000000004 */
[----:B------:R-:W3:Y:S01]  /*48ff0*/  LDL.LU R27, [R1+0x14] ;  /* 0x00001400011b7983 */ /* 0x000ee20000300800 */
[-C--:B------:R-:W-:Y:S02]  /*49000*/  LEA.HI.X.SX32 R23, R23, R2.reuse, 0x1, P1 ;  /* 0x0000000217177211 */ /* 0x080fe400008f0eff */
[----:B------:R-:W-:Y:S02]  /*49010*/  PRMT R8, R8, 0x7632, R8 ;  /* 0x0000763208087816 */ /* 0x000fe40000000008 */
[----:B------:R-:W-:Y:S01]  /*49020*/  LEA.HI.X.SX32 R25, R26, R2, 0x1, P6 ;  /* 0x000000021a197211 */ /* 0x000fe200030f0eff */
[----:B-1----:R0:W-:Y:S04]  /*49030*/  @P3 STG.E.U16 desc[UR10][R20.64], R16 ;  /* 0x0000001014003986 */ /* 0x0021e8000c10150a */
[----:B------:R1:W-:Y:S04]  /*49040*/  @P2 STG.E.U16 desc[UR10][R22.64], R4 ;  /* 0x0000000416002986 */ /* 0x0003e8000c10150a */
[----:B------:R-:W-:Y:S01]  /*49050*/  @P4 STG.E.U16 desc[UR10][R24.64], R8 ;  /* 0x0000000818004986 */ /* 0x000fe2000c10150a */
[C---:B------:R-:W-:Y:S01]  /*49060*/  ISETP.LT.AND P4, PT, R28.reuse, UR9, !P0 ;  /* 0x000000091c007c0c */ /* 0x040fe2000c781270 */
[----:B------:R-:W-:Y:S01]  /*49070*/  IMAD R28, R28, UR5, RZ ;  /* 0x000000051c1c7c24 */ /* 0x000fe2000f8e02ff */
[----:B------:R-:W-:-:S04]  /*49080*/  ISETP.LT.AND P2, PT, R9, UR9, !P0 ;  /* 0x0000000909007c0c */ /* 0x000fc8000c741270 */
[C---:B0-----:R-:W-:Y:S01]  /*49090*/  LEA R20, P3, R28.reuse, R0, 0x1 ;  /* 0x000000001c147211 */ /* 0x041fe200078608ff */
[----:B------:R-:W-:Y:S02]  /*490a0*/  IMAD R3, R9, UR5, RZ ;  /* 0x0000000509037c24 */ /* 0x000fe4000f8e02ff */
[----:B------:R-:W4:Y:S01]  /*490b0*/  LDL.LU R9, [R1+0x16c4] ;  /* 0x0016c40001097983 */ /* 0x000f220000300800 */
[----:B------:R-:W-:Y:S01]  /*490c0*/  LEA.HI.X.SX32 R21, R28, R2, 0x1, P3 ;  /* 0x000000021c157211 */ /* 0x000fe200018f0eff */
[C---:B-1----:R-:W-:Y:S01]  /*490d0*/  IMAD R4, R5.reuse, UR5, RZ ;  /* 0x0000000505047c24 */ /* 0x042fe2000f8e02ff */
[----:B------:R-:W-:Y:S02]  /*490e0*/  ISETP.LT.AND P3, PT, R5, UR9, !P0 ;  /* 0x0000000905007c0c */ /* 0x000fe4000c761270 */
[----:B------:R-:W5:Y:S01]  /*490f0*/  LDL.LU R5, [R1+0x16c0] ;  /* 0x0016c00001057983 */ /* 0x000f620000300800 */
[----:B------:R-:W-:Y:S02]  /*49100*/  PRMT R12, R12, 0x7632, R12 ;  /* 0x000076320c0c7816 */ /* 0x000fe4000000000c */
[----:B------:R-:W-:Y:S01]  /*49110*/  PRMT R16, R16, 0x7632, R16 ;  /* 0x0000763210107816 */ /* 0x000fe20000000010 */
[----:B------:R-:W3:Y:S04]  /*49120*/  LDL.LU R26, [R1+0x1c] ;  /* 0x00001c00011a7983 */ /* 0x000ee80000300800 */
[----:B------:R0:W-:Y:S02]  /*49130*/  @P4 STG.E.U16 desc[UR10][R20.64], R12 ;  /* 0x0000000c14004986 */ /* 0x0001e4000c10150a */
[----:B0-----:R-:W-:-:S04]  /*49140*/  LEA R20, P4, R4, R0, 0x1 ;  /* 0x0000000004147211 */ /* 0x001fc800078808ff */
[----:B------:R-:W-:Y:S01]  /*49150*/  LEA.HI.X.SX32 R21, R4, R2, 0x1, P4 ;  /* 0x0000000204157211 */ /* 0x000fe200020f0eff */
[----:B------:R-:W-:Y:S02]  /*49160*/  IMAD R4, R10, UR5, RZ ;  /* 0x000000050a047c24 */ /* 0x000fe4000f8e02ff */
[----:B------:R-:W-:Y:S01]  /*49170*/  IMAD R12, R7, UR5, RZ ;  /* 0x00000005070c7c24 */ /* 0x000fe2000f8e02ff */
[C---:B--2---:R-:W-:Y:S01]  /*49180*/  ISETP.LT.AND P1, PT, R29.reuse, UR9, !P0 ;  /* 0x000000091d007c0c */ /* 0x044fe2000c721270 */
[----:B------:R-:W-:-:S05]  /*49190*/  IMAD R29, R29, UR5, RZ ;  /* 0x000000051d1d7c24 */ /* 0x000fca000f8e02ff */
[----:B------:R-:W-:-:S04]  /*491a0*/  LEA R22, P5, R29, R0, 0x1 ;  /* 0x000000001d167211 */ /* 0x000fc800078a08ff */
[----:B------:R-:W-:Y:S02]  /*491b0*/  LEA.HI.X.SX32 R23, R29, R2, 0x1, P5 ;  /* 0x000000021d177211 */ /* 0x000fe400028f0eff */
[----:B------:R-:W-:-:S04]  /*491c0*/  LEA R24, P5, R3, R0, 0x1 ;  /* 0x0000000003187211 */ /* 0x000fc800078a08ff */
[----:B------:R-:W-:Y:S01]  /*491d0*/  LEA.HI.X.SX32 R25, R3, R2, 0x1, P5 ;  /* 0x0000000203197211 */ /* 0x000fe200028f0eff */
[----:B------:R-:W-:Y:S01]  /*491e0*/  @P1 STG.E.U16 desc[UR10][R22.64], R16 ;  /* 0x0000001016001986 */ /* 0x000fe2000c10150a */
[----:B------:R-:W-:Y:S01]  /*491f0*/  ISETP.LT.AND P1, PT, R10, UR9, !P0 ;  /* 0x000000090a007c0c */ /* 0x000fe2000c721270 */
[C---:B------:R-:W-:Y:S02]  /*49200*/  IMAD R3, R6.reuse, UR5, RZ ;  /* 0x0000000506037c24 */ /* 0x040fe4000f8e02ff */
[----:B------:R-:W2:Y:S04]  /*49210*/  LDL.LU R10, [R1+0x16bc] ;  /* 0x0016bc00010a7983 */ /* 0x000ea80000300800 */
[----:B-----5:R-:W-:Y:S04]  /*49220*/  @P2 STG.E.U16 desc[UR10][R24.64], R5 ;  /* 0x0000000518002986 */ /* 0x020fe8000c10150a */
[----:B----4-:R0:W-:Y:S01]  /*49230*/  @P3 STG.E.U16 desc[UR10][R20.64], R9 ;  /* 0x0000000914003986 */ /* 0x0101e2000c10150a */
[----:B------:R-:W-:-:S03]  /*49240*/  ISETP.LT.AND P3, PT, R6, UR9, !P0 ;  /* 0x0000000906007c0c */ /* 0x000fc6000c761270 */
[----:B------:R-:W4:Y:S01]  /*49250*/  LDL.LU R6, [R1+0x16b8] ;  /* 0x0016b80001067983 */ /* 0x000f220000300800 */
[----:B------:R-:W-:-:S03]  /*49260*/  ISETP.LT.AND P2, PT, R7, UR9, !P0 ;  /* 0x0000000907007c0c */ /* 0x000fc6000c741270 */
[----:B------:R-:W5:Y:S01]  /*49270*/  LDL.LU R7, [R1+0x16b4] ;  /* 0x0016b40001077983 */ /* 0x000f620000300800 */
[----:B0-----:R-:W-:Y:S01]  /*49280*/  LEA R20, P4, R4, R0, 0x1 ;  /* 0x0000000004147211 */ /* 0x001fe200078808ff */
[----:B---3--:R-:W-:-:S03]  /*49290*/  IMAD R16, R27, UR5, RZ ;  /* 0x000000051b107c24 */ /* 0x008fc6000f8e02ff */
[----:B------:R-:W-:Y:S02]  /*492a0*/  LEA.HI.X.SX32 R21, R4, R2, 0x1, P4 ;  /* 0x0000000204157211 */ /* 0x000fe400020f0eff */
[----:B------:R-:W-:Y:S02]  /*492b0*/  ISETP.LT.AND P4, PT, R27, UR9, !P0 ;  /* 0x000000091b007c0c */ /* 0x000fe4000c781270 */
[CC--:B------:R-:W-:Y:S01]  /*492c0*/  LEA R22, P5, R3.reuse, R0.reuse, 0x1 ;  /* 0x0000000003167211 */ /* 0x0c0fe200078a08ff */
[----:B------:R-:W-:Y:S01]  /*492d0*/  @P1 STG.E.U16 desc[UR10][R20.64], R13 ;  /* 0x0000000d14001986 */ /* 0x000fe2000c10150a */
[-C--:B------:R-:W-:Y:S02]  /*492e0*/  LEA R4, P1, R12, R0.reuse, 0x1 ;  /* 0x000000000c047211 */ /* 0x080fe400078208ff */
[----:B------:R-:W-:Y:S01]  /*492f0*/  LEA R8, P6, R16, R0, 0x1 ;  /* 0x0000000010087211 */ /* 0x000fe200078c08ff */
[----:B------:R-:W3:Y:S01]  /*49300*/  LDL.LU R27, [R1+0x2c] ;  /* 0x00002c00011b7983 */ /* 0x000ee20000300800 */
[----:B------:R-:W-:-:S02]  /*49310*/  LEA.HI.X.SX32 R23, R3, R2, 0x1, P5 ;  /* 0x0000000203177211 */ /* 0x000fc400028f0eff */
[----:B------:R-:W-:Y:S02]  /*49320*/  PRMT R3, R5, 0x7632, R3 ;  /* 0x0000763205037816 */ /* 0x000fe40000000003 */
[-C--:B------:R-:W-:Y:S02]  /*49330*/  LEA.HI.X.SX32 R5, R12, R2.reuse, 0x1, P1 ;  /* 0x000000020c057211 */ /* 0x080fe400008f0eff */
[----:B------:R-:W-:Y:S02]  /*49340*/  PRMT R12, R9, 0x7632, R12 ;  /* 0x00007632090c7816 */ /* 0x000fe4000000000c */
[----:B------:R-:W-:Y:S01]  /*49350*/  LEA.HI.X.SX32 R9, R16, R2, 0x1, P6 ;  /* 0x0000000210097211 */ /* 0x000fe200030f0eff */
[----:B------:R-:W-:Y:S04]  /*49360*/  @P3 STG.E.U16 desc[UR10][R22.64], R17 ;  /* 0x0000001116003986 */ /* 0x000fe8000c10150a */
[----:B------:R0:W-:Y:S01]  /*49370*/  @P2 STG.E.U16 desc[UR10][R4.64], R3 ;  /* 0x0000000304002986 */ /* 0x0001e2000c10150a */
[----:B------:R-:W-:-:S03]  /*49380*/  ISETP.LT.AND P1, PT, R26, UR9, !P0 ;  /* 0x000000091a007c0c */ /* 0x000fc6000c721270 */
[----:B------:R1:W-:Y:S01]  /*49390*/  @P4 STG.E.U16 desc[UR10][R8.64], R12 ;  /* 0x0000000c08004986 */ /* 0x0003e2000c10150a */
[C---:B------:R-:W-:Y:S01]  /*493a0*/  ISETP.LT.AND P4, PT, R11.reuse, UR9, !P0 ;  /* 0x000000090b007c0c */ /* 0x040fe2000c781270 */
[----:B0-----:R-:W-:Y:S01]  /*493b0*/  IMAD R3, R11, UR5, RZ ;  /* 0x000000050b037c24 */ /* 0x001fe2000f8e02ff */
[----:B------:R-:W-:Y:S01]  /*493c0*/  PRMT R13, R13, 0x7632, R13 ;  /* 0x000076320d0d7816 */ /* 0x000fe2000000000d */
[----:B------:R-:W3:Y:S01]  /*493d0*/  LDL.LU R11, [R1+0x16b0] ;  /* 0x0016b000010b7983 */ /* 0x000ee20000300800 */
[----:B-1----:R-:W-:Y:S02]  /*493e0*/  IMAD R9, R26, UR5, RZ ;  /* 0x000000051a097c24 */ /* 0x002fe4000f8e02ff */
[----:B------:R-:W-:-:S03]  /*493f0*/  LEA R4, P3, R3, R0, 0x1 ;  /* 0x0000000003047211 */ /* 0x000fc600078608ff */
[----:B------:R-:W-:Y:S02]  /*49400*/  LEA R8, P5, R9, R0, 0x1 ;  /* 0x0000000009087211 */ /* 0x000fe400078a08ff */
[-C--:B------:R-:W-:Y:S02]  /*49410*/  LEA.HI.X.SX32 R5, R3, R2.reuse, 0x1, P3 ;  /* 0x0000000203057211 */ /* 0x080fe400018f0eff */
[----:B------:R-:W-:Y:S02]  /*49420*/  PRMT R17, R17, 0x7632, R17 ;  /* 0x0000763211117816 */ /* 0x000fe40000000011 */
[----:B------:R-:W-:Y:S01]  /*49430*/  LEA.HI.X.SX32 R9, R9, R2, 0x1, P5 ;  /* 0x0000000209097211 */ /* 0x000fe200028f0eff */
[----:B------:R-:W-:Y:S04]  /*49440*/  @P4 STG.E.U16 desc[UR10][R4.64], R13 ;  /* 0x0000000d04004986 */ /* 0x000fe8000c10150a */
[----:B------:R0:W-:Y:S01]  /*49450*/  @P1 STG.E.U16 desc[UR10][R8.64], R17 ;  /* 0x0000001108001986 */ /* 0x0001e2000c10150a */
[C---:B--2---:R-:W-:Y:S01]  /*49460*/  ISETP.LT.AND P2, PT, R10.reuse, UR9, !P0 ;  /* 0x000000090a007c0c */ /* 0x044fe2000c741270 */
[----:B------:R-:W-:-:S02]  /*49470*/  IMAD R16, R10, UR5, RZ ;  /* 0x000000050a107c24 */ /* 0x000fc4000f8e02ff */
[----:B------:R-:W2:Y:S01]  /*49480*/  LDL.LU R10, [R1+0x16ac] ;  /* 0x0016ac00010a7983 */ /* 0x000ea20000300800 */
[C---:B----4-:R-:W-:Y:S01]  /*49490*/  ISETP.LT.AND P3, PT, R6.reuse, UR9, !P0 ;  /* 0x0000000906007c0c */ /* 0x050fe2000c761270 */
[----:B------:R-:W-:Y:S02]  /*494a0*/  IMAD R3, R6, UR5, RZ ;  /* 0x0000000506037c24 */ /* 0x000fe4000f8e02ff */
[----:B------:R-:W4:Y:S01]  /*494b0*/  LDL.LU R6, [R1+0x16a8] ;  /* 0x0016a80001067983 */ /* 0x000f220000300800 */
[C---:B-----5:R-:W-:Y:S01]  /*494c0*/  ISETP.LT.AND P1, PT, R7.reuse, UR9, !P0 ;  /* 0x0000000907007c0c */ /* 0x060fe2000c721270 */
[----:B0-----:R-:W-:Y:S02]  /*494d0*/  IMAD R8, R7, UR5, RZ ;  /* 0x0000000507087c24 */ /* 0x001fe4000f8e02ff */
[----:B------:R-:W5:Y:S01]  /*494e0*/  LDL.LU R7, [R1+0x16a4] ;  /* 0x0016a40001077983 */ /* 0x000f620000300800 */
[CC--:B------:R-:W-:Y:S02]  /*494f0*/  LEA R12, P5, R16.reuse, R0.reuse, 0x1 ;  /* 0x00000000100c7211 */ /* 0x0c0fe400078a08ff */
[----:B------:R-:W-:Y:S01]  /*49500*/  LEA R4, P4, R3, R0, 0x1 ;  /* 0x0000000003047211 */ /* 0x000fe200078808ff */
[----:B------:R-:W5:Y:S01]  /*49510*/  LDL.LU R20, [R1+0x38] ;  /* 0x0000380001147983 */ /* 0x000f620000300800 */
[----:B------:R-:W-:-:S02]  /*49520*/  LEA.HI.X.SX32 R13, R16, R2, 0x1, P5 ;  /* 0x00000002100d7211 */ /* 0x000fc400028f0eff */
[----:B------:R-:W-:Y:S01]  /*49530*/  LEA.HI.X.SX32 R5, R3, R2, 0x1, P4 ;  /* 0x0000000203057211 */ /* 0x000fe200020f0eff */
[----:B------:R-:W5:Y:S04]  /*49540*/  LDL.LU R21, [R1+0x3c] ;  /* 0x00003c0001157983 */ /* 0x000f680000300800 */
[----:B----4-:R0:W-:Y:S04]  /*49550*/  @P2 STG.E.U16 desc[UR10][R12.64], R6 ;  /* 0x000000060c002986 */ /* 0x0101e8000c10150a */
[----:B--2---:R1:W-:Y:S01]  /*49560*/  @P3 STG.E.U16 desc[UR10][R4.64], R10 ;  /* 0x0000000a04003986 */ /* 0x0043e2000c10150a */
[----:B---3--:R-:W-:Y:S01]  /*49570*/  ISETP.LT.AND P2, PT, R11, UR9, !P0 ;  /* 0x000000090b007c0c */ /* 0x008fe2000c741270 */
[----:B-----5:R-:W-:-:S02]  /*49580*/  IMAD R16, R7, UR5, RZ ;  /* 0x0000000507107c24 */ /* 0x020fc4000f8e02ff */
[----:B0-----:R-:W-:Y:S02]  /*49590*/  IMAD R13, R11, UR5, RZ ;  /* 0x000000050b0d7c24 */ /* 0x001fe4000f8e02ff */
[----:B------:R-:W2:Y:S01]  /*495a0*/  LDL.LU R11, [R1+0x16a0] ;  /* 0x0016a000010b7983 */ /* 0x000ea20000300800 */
[----:B-1----:R-:W-:-:S04]  /*495b0*/  LEA R4, P4, R8, R0, 0x1 ;  /* 0x0000000008047211 */ /* 0x002fc800078808ff */
[----:B------:R-:W-:Y:S02]  /*495c0*/  LEA.HI.X.SX32 R5, R8, R2, 0x1, P4 ;  /* 0x0000000208057211 */ /* 0x000fe400020f0eff */
[----:B------:R-:W-:Y:S02]  /*495d0*/  ISETP.LT.AND P4, PT, R7, UR9, !P0 ;  /* 0x0000000907007c0c */ /* 0x000fe4000c781270 */
[----:B------:R-:W3:Y:S01]  /*495e0*/  LDL.LU R7, [R1+0x169c] ;  /* 0x00169c0001077983 */ /* 0x000ee20000300800 */
[C---:B------:R-:W-:Y:S01]  /*495f0*/  IMAD R3, R27.reuse, UR5, RZ ;  /* 0x000000051b037c24 */ /* 0x040fe2000f8e02ff */
[----:B------:R-:W-:Y:S02]  /*49600*/  ISETP.LT.AND P3, PT, R27, UR9, !P0 ;  /* 0x000000091b007c0c */ /* 0x000fe4000c761270 */
[----:B------:R0:W-:Y:S02]  /*49610*/  @P1 STG.E.U16 desc[UR10][R4.64], R14 ;  /* 0x0000000e04001986 */ /* 0x0001e4000c10150a */
[----:B------:R-:W-:-:S02]  /*49620*/  LEA R8, P5, R3, R0, 0x1 ;  /* 0x0000000003087211 */ /* 0x000fc400078a08ff */
[----:B------:R-:W-:Y:S01]  /*49630*/  LEA R12, P6, R16, R0, 0x1 ;  /* 0x00000000100c7211 */ /* 0x000fe200078c08ff */
[----:B------:R-:W4:Y:S01]  /*49640*/  LDL.LU R25, [R1+0x48] ;  /* 0x0000480001197983 */ /* 0x000f220000300800 */
[----:B------:R-:W-:Y:S02]  /*49650*/  LEA.HI.X.SX32 R9, R3, R2, 0x1, P5 ;  /* 0x0000000203097211 */ /* 0x000fe400028f0eff */
[----:B------:R-:W-:Y:S01]  /*49660*/  PRMT R6, R6, 0x7632, R6 ;  /* 0x0000763206067816 */ /* 0x000fe20000000006 */
[----:B------:R-:W5:Y:S01]  /*49670*/  LDL.LU R29, [R1+0x4c] ;  /* 0x00004c00011d7983 */ /* 0x000f620000300800 */
[----:B0-----:R-:W-:-:S03]  /*49680*/  LEA R4, P1, R13, R0, 0x1 ;  /* 0x000000000d047211 */ /* 0x001fc600078208ff */
[----:B------:R-:W4:Y:S01]  /*49690*/  LDL.LU R27, [R1+0x50] ;  /* 0x00005000011b7983 */ /* 0x000f220000300800 */
[----:B------:R-:W-:Y:S02]  /*496a0*/  PRMT R10, R10, 0x7632, R10 ;  /* 0x000076320a0a7816 */ /* 0x000fe4000000000a */
[-C--:B------:R-:W-:Y:S01]  /*496b0*/  LEA.HI.X.SX32 R5, R13, R2.reuse, 0x1, P1 ;  /* 0x000000020d057211 */ /* 0x080fe200008f0eff */
[----:B------:R-:W4:Y:S01]  /*496c0*/  LDL.LU R24, [R1+0x54] ;  /* 0x0000540001187983 */ /* 0x000f220000300800 */
[----:B------:R-:W-:Y:S01]  /*496d0*/  LEA.HI.X.SX32 R13, R16, R2, 0x1, P6 ;  /* 0x00000002100d7211 */ /* 0x000fe200030f0eff */
[C---:B------:R-:W-:Y:S02]  /*496e0*/  IMAD R17, R21.reuse, UR5, RZ ;  /* 0x0000000515117c24 */ /* 0x040fe4000f8e02ff */
[----:B------:R0:W-:Y:S01]  /*496f0*/  @P3 STG.E.U16 desc[UR10][R8.64], R18 ;  /* 0x0000001208003986 */ /* 0x0001e2000c10150a */
[----:B------:R-:W-:-:S03]  /*49700*/  ISETP.LT.AND P3, PT, R21, UR9, !P0 ;  /* 0x0000000915007c0c */ /* 0x000fc6000c761270 */
[----:B------:R-:W4:Y:S04]  /*49710*/  LDL.LU R28, [R1+0x5c] ;  /* 0x00005c00011c7983 */ /* 0x000f280000300800 */
[----:B------:R1:W-:Y:S04]  /*49720*/  @P2 STG.E.U16 desc[UR10][R4.64], R6 ;  /* 0x0000000604002986 */ /* 0x0003e8000c10150a */
[----:B------:R-:W4:Y:S04]  /*49730*/  LDL.LU R26, [R1+0x58] ;  /* 0x00005800011a7983 */ /* 0x000f280000300800 */
[----:B------:R1:W-:Y:S01]  /*49740*/  @P4 STG.E.U16 desc[UR10][R12.64], R10 ;  /* 0x0000000a0c004986 */ /* 0x0003e2000c10150a */
[C---:B--2---:R-:W-:Y:S01]  /*49750*/  ISETP.LT.AND P2, PT, R11.reuse, UR9, !P0 ;  /* 0x000000090b007c0c */ /* 0x044fe2000c741270 */
[----:B------:R-:W-:-:S02]  /*49760*/  IMAD R21, R11, UR5, RZ ;  /* 0x000000050b157c24 */ /* 0x000fc4000f8e02ff */
[----:B------:R-:W2:Y:S01]  /*49770*/  LDL.LU R11, [R1+0x1698] ;  /* 0x00169800010b7983 */ /* 0x000ea20000300800 */
[C---:B---3--:R-:W-:Y:S01]  /*49780*/  ISETP.LT.AND P4, PT, R7.reuse, UR9, !P0 ;  /* 0x0000000907007c0c */ /* 0x048fe2000c781270 */
[----:B------:R-:W-:Y:S02]  /*49790*/  IMAD R23, R7, UR5, RZ ;  /* 0x0000000507177c24 */ /* 0x000fe4000f8e02ff */
[----:B------:R-:W3:Y:S01]  /*497a0*/  LDL.LU R7, [R1+0x1694] ;  /* 0x0016940001077983 */ /* 0x000ee20000300800 */
[C---:B------:R-:W-:Y:S01]  /*497b0*/  IMAD R3, R20.reuse, UR5, RZ ;  /* 0x0000000514037c24 */ /* 0x040fe2000f8e02ff */
[----:B------:R-:W-:Y:S02]  /*497c0*/  ISETP.LT.AND P1, PT, R20, UR9, !P0 ;  /* 0x0000000914007c0c */ /* 0x000fe4000c721270 */
[-C--:B0-----:R-:W-:Y:S02]  /*497d0*/  LEA R8, P5, R17, R0.reuse, 0x1 ;  /* 0x0000000011087211 */ /* 0x081fe400078a08ff */
[----:B-1----:R-:W-:-:S02]  /*497e0*/  LEA R4, P6, R3, R0, 0x1 ;  /* 0x0000000003047211 */ /* 0x002fc400078c08ff */
[-C--:B------:R-:W-:Y:S02]  /*497f0*/  LEA.HI.X.SX32 R9, R17, R2.reuse, 0x1, P5 ;  /* 0x0000000211097211 */ /* 0x080fe400028f0eff */
[----:B------:R-:W-:Y:S02]  /*49800*/  LEA.HI.X.SX32 R5, R3, R2, 0x1, P6 ;  /* 0x0000000203057211 */ /* 0x000fe400030f0eff */
[-C--:B------:R-:W-:Y:S02]  /*49810*/  LEA R12, P6, R21, R0.reuse, 0x1 ;  /* 0x00000000150c7211 */ /* 0x080fe400078c08ff */
[----:B------:R-:W-:Y:S02]  /*49820*/  LEA R16, P5, R23, R0, 0x1 ;  /* 0x0000000017107211 */ /* 0x000fe400078a08ff */
[----:B------:R-:W-:Y:S02]  /*49830*/  PRMT R14, R14, 0x7632, R14 ;  /* 0x000076320e0e7816 */ /* 0x000fe4000000000e */
[----:B------:R-:W-:-:S02]  /*49840*/  PRMT R18, R18, 0x7632, R18 ;  /* 0x0000763212127816 */ /* 0x000fc40000000012 */
[-C--:B------:R-:W-:Y:S02]  /*49850*/  LEA.HI.X.SX32 R13, R21, R2.reuse, 0x1, P6 ;  /* 0x00000002150d7211 */ /* 0x080fe400030f0eff */
[----:B------:R-:W-:Y:S01]  /*49860*/  LEA.HI.X.SX32 R17, R23, R2, 0x1, P5 ;  /* 0x0000000217117211 */ /* 0x000fe200028f0eff */
[----:B------:R0:W-:Y:S01]  /*49870*/  @P1 STG.E.U16 desc[UR10][R4.64], R14 ;  /* 0x0000000e04001986 */ /* 0x0001e2000c10150a */
[----:B-----5:R-:W-:-:S03]  /*49880*/  IMAD R23, R29, UR5, RZ ;  /* 0x000000051d177c24 */ /* 0x020fc6000f8e02ff */
[----:B------:R1:W-:Y:S01]  /*49890*/  @P3 STG.E.U16 desc[UR10][R8.64], R18 ;  /* 0x0000001208003986 */ /* 0x0003e2000c10150a */
[C---:B----4-:R-:W-:Y:S01]  /*498a0*/  ISETP.LT.AND P5, PT, R25.reuse, UR9, !P0 ;  /* 0x0000000919007c0c */ /* 0x050fe2000c7a1270 */
[----:B------:R-:W-:Y:S02]  /*498b0*/  IMAD R21, R25, UR5, RZ ;  /* 0x0000000519157c24 */ /* 0x000fe4000f8e02ff */
[----:B------:R-:W-:-:S03]  /*498c0*/  IMAD R25, R27, UR5, RZ ;  /* 0x000000051b197c24 */ /* 0x000fc6000f8e02ff */
[-C--:B0-----:R-:W-:Y:S02]  /*498d0*/  LEA R4, P6, R21, R0.reuse, 0x1 ;  /* 0x0000000015047211 */ /* 0x081fe400078c08ff */
[----:B-1----:R-:W-:-:S04]  /*498e0*/  LEA R8, P1, R23, R0, 0x1 ;  /* 0x0000000017087211 */ /* 0x002fc800078208ff */
[-C--:B------:R-:W-:Y:S02]  /*498f0*/  LEA.HI.X.SX32 R9, R23, R2.reuse, 0x1, P1 ;  /* 0x0000000217097211 */ /* 0x080fe400008f0eff */
[----:B------:R-:W-:Y:S01]  /*49900*/  ISETP.LT.AND P3, PT, R27, UR9, !P0 ;  /* 0x000000091b007c0c */ /* 0x000fe2000c761270 */
[----:B------:R-:W-:Y:S01]  /*49910*/  IMAD R27, R24, UR5, RZ ;  /* 0x00000005181b7c24 */ /* 0x000fe2000f8e02ff */
[----:B------:R-:W-:Y:S01]  /*49920*/  LEA.HI.X.SX32 R5, R21, R2, 0x1, P6 ;  /* 0x0000000215057211 */ /* 0x000fe200030f0eff */
[----:B------:R-:W-:Y:S01]  /*49930*/  IMAD R3, R28, UR5, RZ ;  /* 0x000000051c037c24 */ /* 0x000fe2000f8e02ff */
[----:B------:R-:W-:Y:S01]  /*49940*/  PRMT R10, R15, 0x7632, R10 ;  /* 0x000076320f0a7816 */ /* 0x000fe2000000000a */
[----:B---3--:R0:W-:Y:S04]  /*49950*/  @P2 STG.E.U16 desc[UR10][R12.64], R7 ;  /* 0x000000070c002986 */ /* 0x0081e8000c10150a */
[----:B--2---:R1:W-:Y:S01]  /*49960*/  @P4 STG.E.U16 desc[UR10][R16.64], R11 ;  /* 0x0000000b10004986 */ /* 0x0043e2000c10150a */
[----:B------:R-:W-:Y:S01]  /*49970*/  ISETP.LT.AND P4, PT, R29, UR9, !P0 ;  /* 0x000000091d007c0c */ /* 0x000fe2000c781270 */
[----:B------:R-:W-:-:S05]  /*49980*/  IMAD R29, R26, UR5, RZ ;  /* 0x000000051a1d7c24 */ /* 0x000fca000f8e02ff */
[-C--:B------:R-:W-:Y:S02]  /*49990*/  LEA R20, P1, R29, R0.reuse, 0x1 ;  /* 0x000000001d147211 */ /* 0x080fe400078208ff */
[----:B0-----:R-:W-:Y:S02]  /*499a0*/  LEA R12, P2, R25, R0, 0x1 ;  /* 0x00000000190c7211 */ /* 0x001fe400078408ff */
[-C--:B------:R-:W-:Y:S02]  /*499b0*/  LEA.HI.X.SX32 R21, R29, R2.reuse, 0x1, P1 ;  /* 0x000000021d157211 */ /* 0x080fe400008f0eff */
[----:B------:R-:W-:Y:S02]  /*499c0*/  LEA.HI.X.SX32 R13, R25, R2, 0x1, P2 ;  /* 0x00000002190d7211 */ /* 0x000fe400010f0eff */
[----:B------:R-:W-:Y:S02]  /*499d0*/  ISETP.LT.AND P2, PT, R24, UR9, !P0 ;  /* 0x0000000918007c0c */ /* 0x000fe4000c741270 */
[----:B------:R-:W-:-:S02]  /*499e0*/  ISETP.LT.AND P1, PT, R28, UR9, !P0 ;  /* 0x000000091c007c0c */ /* 0x000fc4000c721270 */
[----:B------:R-:W-:Y:S02]  /*499f0*/  ISETP.LT.AND P0, PT, R26, UR9, !P0 ;  /* 0x000000091a007c0c */ /* 0x000fe4000c701270 */
[----:B-1----:R-:W-:Y:S02]  /*49a00*/  LEA R16, P6, R27, R0, 0x1 ;  /* 0x000000001b107211 */ /* 0x002fe400078c08ff */
[----:B------:R-:W-:Y:S02]  /*49a10*/  PRMT R6, R7, 0x7632, R6 ;  /* 0x0000763207067816 */ /* 0x000fe40000000006 */
[----:B------:R-:W-:Y:S02]  /*49a20*/  LEA.HI.X.SX32 R17, R27, R2, 0x1, P6 ;  /* 0x000000021b117211 */ /* 0x000fe400030f0eff */
[----:B------:R-:W-:Y:S01]  /*49a30*/  PRMT R11, R11, 0x7632, R11 ;  /* 0x000076320b0b7816 */ /* 0x000fe2000000000b */
[----:B------:R0:W-:Y:S01]  /*49a40*/  @P5 STG.E.U16 desc[UR10][R4.64], R15 ;  /* 0x0000000f04005986 */ /* 0x0001e2000c10150a */
[----:B------:R-:W-:-:S03]  /*49a50*/  LEA R22, P6, R3, R0, 0x1 ;  /* 0x0000000003167211 */ /* 0x000fc600078c08ff */
[----:B------:R0:W-:Y:S04]  /*49a60*/  @P4 STG.E.U16 desc[UR10][R8.64], R19 ;  /* 0x0000001308004986 */ /* 0x0001e8000c10150a */
[----:B------:R0:W-:Y:S04]  /*49a70*/  @P3 STG.E.U16 desc[UR10][R12.64], R6 ;  /* 0x000000060c003986 */ /* 0x0001e8000c10150a */
[----:B------:R0:W-:Y:S01]  /*49a80*/  @P2 STG.E.U16 desc[UR10][R16.64], R11 ;  /* 0x0000000b10002986 */ /* 0x0001e2000c10150a */
[----:B------:R-:W-:-:S03]  /*49a90*/  LEA.HI.X.SX32 R23, R3, R2, 0x1, P6 ;  /* 0x0000000203177211 */ /* 0x000fc600030f0eff */
[----:B------:R0:W-:Y:S01]  /*49aa0*/  @P0 STG.E.U16 desc[UR10][R20.64], R10 ;  /* 0x0000000a14000986 */ /* 0x0001e2000c10150a */
[----:B------:R-:W-:Y:S05]  /*49ab0*/  @!P1 EXIT ;  /* 0x000000000000994d */ /* 0x000fea0003800000 */
[----:B0-----:R-:W-:-:S05]  /*49ac0*/  PRMT R11, R19, 0x7632, R11 ;  /* 0x00007632130b7816 */ /* 0x001fca000000000b */
[----:B------:R-:W-:Y:S01]  /*49ad0*/  STG.E.U16 desc[UR10][R22.64], R11 ;  /* 0x0000000b16007986 */ /* 0x000fe2000c10150a */
[----:B------:R-:W-:Y:S05]  /*49ae0*/  EXIT ;  /* 0x000000000000794d */ /* 0x000fea0003800000 */
.L_x_3:
[----:B------:R-:W-:-:S00]  /*49af0*/  BRA `(.L_x_3) ;  /* 0xfffffffc00fc7947 */ /* 0x000fc0000383ffff */
[----:B------:R-:W-:-:S00]  /*49b00*/  NOP ;  /* 0x0000000000007918 */ /* 0x000fc00000000000 */
[----:B------:R-:W-:-:S00]  /*49b10*/  NOP ;  /* 0x0000000000007918 */ /* 0x000fc00000000000 */
[----:B------:R-:W-:-:S00]  /*49b20*/  NOP ;  /* 0x0000000000007918 */ /* 0x000fc00000000000 */
[----:B------:R-:W-:-:S00]  /*49b30*/  NOP ;  /* 0x0000000000007918 */ /* 0x000fc00000000000 */
[----:B------:R-:W-:-:S00]  /*49b40*/  NOP ;  /* 0x0000000000007918 */ /* 0x000fc00000000000 */
[----:B------:R-:W-:-:S00]  /*49b50*/  NOP ;  /* 0x0000000000007918 */ /* 0x000fc00000000000 */
[----:B------:R-:W-:-:S00]  /*49b60*/  NOP ;  /* 0x0000000000007918 */ /* 0x000fc00000000000 */
[----:B------:R-:W-:-:S00]  /*49b70*/  NOP ;  /* 0x0000000000007918 */ /* 0x000fc00000000000 */
.L_x_4:


//--------------------- .nv.shared.matmul_kernel  --------------------------
	.section	.nv.shared.matmul_kernel,"aw",@nobits
	.sectionflags	@""
	.align	16
	.zero		1024


//--------------------- .nv.shared.reserved.0     --------------------------
	.section	.nv.shared.reserved.0,"aw",@nobits
	.weak		__nv_reservedSMEM_offset_0_alias
	.size		__nv_reservedSMEM_offset_0_alias, 0, 0
	.other		__nv_reservedSMEM_offset_0_alias,@"STO_CUDA_RESERVED_SHARED STV_DEFAULT"
__nv_reservedSMEM_offset_0_alias:
	.zero		0


//--------------------- .nv.constant0.matmul_kernel --------------------------
	.section	.nv.constant0.matmul_kernel,"a",@progbits
	.sectionflags	@""
	.align	4
.nv.constant0.matmul_kernel:
	.zero		608


//--------------------- SYMBOLS --------------------------

	.type		.nv.reservedSmem.offset0,@object
	.size		.nv.reservedSmem.offset0,0x4
